//
// Generated by NVIDIA NVVM Compiler
//
// Compiler Build ID: CL-36424714
// Cuda compilation tools, release 13.0, V13.0.88
// Based on NVVM 20.0.0
//

.version 9.0
.target sm_100
.address_size 64

	// .globl	_Z12get_gradientP4nodeP17attribute_id_pairPfS3_i
// _ZZ12get_gradientP4nodeP17attribute_id_pairPfS3_iE8cur_node_$_0 has been demoted
// _ZZ12get_gradientP4nodeP17attribute_id_pairPfS3_iE8cur_node_$_1 has been demoted
// _ZZ12get_gradientP4nodeP17attribute_id_pairPfS3_iE8cur_node_$_4 has been demoted
// _ZZ15set_key_segmentP4nodePiiE8cur_node_$_1 has been demoted
// _ZZ15set_key_segmentP4nodePiiE8cur_node_$_4 has been demoted
// _ZZ8get_gainP4nodePiPfiE8cur_node_$_1 has been demoted
// _ZZ8get_gainP4nodePiPfiE8cur_node_$_4 has been demoted
// _ZZ20get_best_split_pointP4nodePfiP17attribute_id_pairE8cur_node_$_1 has been demoted
// _ZZ20get_best_split_pointP4nodePfiP17attribute_id_pairE8cur_node_$_4 has been demoted
// _ZZ11set_counterP4nodePfPiS2_iPbP17attribute_id_pairE8cur_node_$_1 has been demoted
// _ZZ11set_counterP4nodePfPiS2_iPbP17attribute_id_pairE8cur_node_$_4 has been demoted
// _ZZ11set_counterP4nodePfPiS2_iPbP17attribute_id_pairE8cur_node_$_6 has been demoted
// _ZZ10split_nodeP4nodePiiPbP17attribute_id_pairS1_S1_S4_iE8cur_node_$_0 has been demoted
// _ZZ10split_nodeP4nodePiiPbP17attribute_id_pairS1_S1_S4_iE8cur_node_$_1 has been demoted
// _ZZ10split_nodeP4nodePiiPbP17attribute_id_pairS1_S1_S4_iE8cur_node_$_4 has been demoted
// _ZZ10split_nodeP4nodePiiPbP17attribute_id_pairS1_S1_S4_iE8cur_node_$_5 has been demoted
// _ZZ10split_nodeP4nodePiiPbP17attribute_id_pairS1_S1_S4_iE8cur_node_$_6 has been demoted
// _ZZ10split_nodeP4nodePiiPbP17attribute_id_pairS1_S1_S4_iE8cur_node_$_7 has been demoted
// _ZZ10split_nodeP4nodePiiPbP17attribute_id_pairS1_S1_S4_iE19num_node_next_level has been demoted
// _ZZN3cub18CUB_300001_SM_10006detail11scan_by_key21DeviceScanByKeyKernelINS2_10policy_hubIPiffN4cuda3std3__44plusIvEEE10Policy1000ES5_PfSD_NS0_24ReduceByKeyScanTileStateIfiLb1EEENS8_8equal_toIvEESA_NS0_8NullTypeEjfiEEvT0_PT9_T1_T2_T3_iT4_T5_T6_T7_E12temp_storage has been demoted
// _ZZN3cub18CUB_300001_SM_10006detail11scan_by_key21DeviceScanByKeyKernelINS2_10policy_hubIPiffN4cuda3std3__44plusIvEEE10Policy1000ES5_PfSD_NS0_24ReduceByKeyScanTileStateIfiLb1EEENS8_8equal_toIvEESA_NS0_8NullTypeEmfiEEvT0_PT9_T1_T2_T3_iT4_T5_T6_T7_E12temp_storage has been demoted
// _ZZN3cub18CUB_300001_SM_10006detail11scan_by_key21DeviceScanByKeyKernelINS2_10policy_hubIPiiiN4cuda3std3__44plusIvEEE10Policy1000ES5_S5_S5_NS0_24ReduceByKeyScanTileStateIiiLb1EEENS8_8equal_toIvEESA_ijiiEEvT0_PT9_T1_T2_T3_iT4_T5_T6_T7_E12temp_storage has been demoted
// _ZZN3cub18CUB_300001_SM_10006detail11scan_by_key21DeviceScanByKeyKernelINS2_10policy_hubIPiiiN4cuda3std3__44plusIvEEE10Policy1000ES5_S5_S5_NS0_24ReduceByKeyScanTileStateIiiLb1EEENS8_8equal_toIvEESA_imiiEEvT0_PT9_T1_T2_T3_iT4_T5_T6_T7_E12temp_storage has been demoted
.global .align 1 .b8 _ZN34_INTERNAL_75b7ad64_4_k_cu_b23e1bcc4cuda3std3__45__cpo5beginE[1];
.global .align 1 .b8 _ZN34_INTERNAL_75b7ad64_4_k_cu_b23e1bcc4cuda3std3__45__cpo3endE[1];
.global .align 1 .b8 _ZN34_INTERNAL_75b7ad64_4_k_cu_b23e1bcc4cuda3std3__45__cpo6cbeginE[1];
.global .align 1 .b8 _ZN34_INTERNAL_75b7ad64_4_k_cu_b23e1bcc4cuda3std3__45__cpo4cendE[1];
.global .align 1 .b8 _ZN34_INTERNAL_75b7ad64_4_k_cu_b23e1bcc4cuda3std3__45__cpo6rbeginE[1];
.global .align 1 .b8 _ZN34_INTERNAL_75b7ad64_4_k_cu_b23e1bcc4cuda3std3__45__cpo4rendE[1];
.global .align 1 .b8 _ZN34_INTERNAL_75b7ad64_4_k_cu_b23e1bcc4cuda3std3__45__cpo7crbeginE[1];
.global .align 1 .b8 _ZN34_INTERNAL_75b7ad64_4_k_cu_b23e1bcc4cuda3std3__45__cpo5crendE[1];
.global .align 1 .b8 _ZN34_INTERNAL_75b7ad64_4_k_cu_b23e1bcc4cuda3std3__436_GLOBAL__N__75b7ad64_4_k_cu_b23e1bcc6ignoreE[1];
.global .align 1 .b8 _ZN34_INTERNAL_75b7ad64_4_k_cu_b23e1bcc4cuda3std3__419piecewise_constructE[1];
.global .align 1 .b8 _ZN34_INTERNAL_75b7ad64_4_k_cu_b23e1bcc4cuda3std3__48in_placeE[1];
.global .align 1 .b8 _ZN34_INTERNAL_75b7ad64_4_k_cu_b23e1bcc4cuda3std3__420unreachable_sentinelE[1];
.global .align 1 .b8 _ZN34_INTERNAL_75b7ad64_4_k_cu_b23e1bcc4cuda3std3__47nulloptE[1];
.global .align 1 .b8 _ZN34_INTERNAL_75b7ad64_4_k_cu_b23e1bcc4cuda3std3__48unexpectE[1];
.global .align 1 .b8 _ZN34_INTERNAL_75b7ad64_4_k_cu_b23e1bcc4cuda3std6ranges3__45__cpo4swapE[1];
.global .align 1 .b8 _ZN34_INTERNAL_75b7ad64_4_k_cu_b23e1bcc4cuda3std6ranges3__45__cpo9iter_moveE[1];
.global .align 1 .b8 _ZN34_INTERNAL_75b7ad64_4_k_cu_b23e1bcc4cuda3std6ranges3__45__cpo5beginE[1];
.global .align 1 .b8 _ZN34_INTERNAL_75b7ad64_4_k_cu_b23e1bcc4cuda3std6ranges3__45__cpo3endE[1];
.global .align 1 .b8 _ZN34_INTERNAL_75b7ad64_4_k_cu_b23e1bcc4cuda3std6ranges3__45__cpo6cbeginE[1];
.global .align 1 .b8 _ZN34_INTERNAL_75b7ad64_4_k_cu_b23e1bcc4cuda3std6ranges3__45__cpo4cendE[1];
.global .align 1 .b8 _ZN34_INTERNAL_75b7ad64_4_k_cu_b23e1bcc4cuda3std6ranges3__45__cpo7advanceE[1];
.global .align 1 .b8 _ZN34_INTERNAL_75b7ad64_4_k_cu_b23e1bcc4cuda3std6ranges3__45__cpo9iter_swapE[1];
.global .align 1 .b8 _ZN34_INTERNAL_75b7ad64_4_k_cu_b23e1bcc4cuda3std6ranges3__45__cpo4nextE[1];
.global .align 1 .b8 _ZN34_INTERNAL_75b7ad64_4_k_cu_b23e1bcc4cuda3std6ranges3__45__cpo4prevE[1];
.global .align 1 .b8 _ZN34_INTERNAL_75b7ad64_4_k_cu_b23e1bcc4cuda3std6ranges3__45__cpo4dataE[1];
.global .align 1 .b8 _ZN34_INTERNAL_75b7ad64_4_k_cu_b23e1bcc4cuda3std6ranges3__45__cpo5cdataE[1];
.global .align 1 .b8 _ZN34_INTERNAL_75b7ad64_4_k_cu_b23e1bcc4cuda3std6ranges3__45__cpo4sizeE[1];
.global .align 1 .b8 _ZN34_INTERNAL_75b7ad64_4_k_cu_b23e1bcc4cuda3std6ranges3__45__cpo5ssizeE[1];
.global .align 1 .b8 _ZN34_INTERNAL_75b7ad64_4_k_cu_b23e1bcc4cuda3std6ranges3__45__cpo8distanceE[1];
.global .align 1 .b8 _ZN34_INTERNAL_75b7ad64_4_k_cu_b23e1bcc6thrust24THRUST_300001_SM_1000_NS8cuda_cub3parE[1];
.global .align 1 .b8 _ZN34_INTERNAL_75b7ad64_4_k_cu_b23e1bcc6thrust24THRUST_300001_SM_1000_NS8cuda_cub10par_nosyncE[1];
.global .align 1 .b8 _ZN34_INTERNAL_75b7ad64_4_k_cu_b23e1bcc6thrust24THRUST_300001_SM_1000_NS6system6detail10sequential3seqE[1];
.global .align 1 .b8 _ZN34_INTERNAL_75b7ad64_4_k_cu_b23e1bcc6thrust24THRUST_300001_SM_1000_NS6system3cpp3parE[1];
.global .align 1 .b8 _ZN34_INTERNAL_75b7ad64_4_k_cu_b23e1bcc6thrust24THRUST_300001_SM_1000_NS12placeholders2_1E[1];
.global .align 1 .b8 _ZN34_INTERNAL_75b7ad64_4_k_cu_b23e1bcc6thrust24THRUST_300001_SM_1000_NS12placeholders2_2E[1];
.global .align 1 .b8 _ZN34_INTERNAL_75b7ad64_4_k_cu_b23e1bcc6thrust24THRUST_300001_SM_1000_NS12placeholders2_3E[1];
.global .align 1 .b8 _ZN34_INTERNAL_75b7ad64_4_k_cu_b23e1bcc6thrust24THRUST_300001_SM_1000_NS12placeholders2_4E[1];
.global .align 1 .b8 _ZN34_INTERNAL_75b7ad64_4_k_cu_b23e1bcc6thrust24THRUST_300001_SM_1000_NS12placeholders2_5E[1];
.global .align 1 .b8 _ZN34_INTERNAL_75b7ad64_4_k_cu_b23e1bcc6thrust24THRUST_300001_SM_1000_NS12placeholders2_6E[1];
.global .align 1 .b8 _ZN34_INTERNAL_75b7ad64_4_k_cu_b23e1bcc6thrust24THRUST_300001_SM_1000_NS12placeholders2_7E[1];
.global .align 1 .b8 _ZN34_INTERNAL_75b7ad64_4_k_cu_b23e1bcc6thrust24THRUST_300001_SM_1000_NS12placeholders2_8E[1];
.global .align 1 .b8 _ZN34_INTERNAL_75b7ad64_4_k_cu_b23e1bcc6thrust24THRUST_300001_SM_1000_NS12placeholders2_9E[1];
.global .align 1 .b8 _ZN34_INTERNAL_75b7ad64_4_k_cu_b23e1bcc6thrust24THRUST_300001_SM_1000_NS12placeholders3_10E[1];
.global .align 1 .b8 _ZN34_INTERNAL_75b7ad64_4_k_cu_b23e1bcc6thrust24THRUST_300001_SM_1000_NS3seqE[1];
.global .align 1 .b8 _ZN34_INTERNAL_75b7ad64_4_k_cu_b23e1bcc6thrust24THRUST_300001_SM_1000_NS6deviceE[1];
.extern .shared .align 16 .b8 max_values[];
.extern .shared .align 16 .b8 max_indices[];

.visible .entry _Z12get_gradientP4nodeP17attribute_id_pairPfS3_i(
	.param .u64 .ptr .align 1 _Z12get_gradientP4nodeP17attribute_id_pairPfS3_i_param_0,
	.param .u64 .ptr .align 1 _Z12get_gradientP4nodeP17attribute_id_pairPfS3_i_param_1,
	.param .u64 .ptr .align 1 _Z12get_gradientP4nodeP17attribute_id_pairPfS3_i_param_2,
	.param .u64 .ptr .align 1 _Z12get_gradientP4nodeP17attribute_id_pairPfS3_i_param_3,
	.param .u32 _Z12get_gradientP4nodeP17attribute_id_pairPfS3_i_param_4
)
{
	.reg .pred 	%p<4>;
	.reg .b32 	%r<21>;
	.reg .b32 	%f<6>;
	.reg .b64 	%rd<17>;
	// demoted variable
	.shared .align 4 .f32 _ZZ12get_gradientP4nodeP17attribute_id_pairPfS3_iE8cur_node_$_0;
	// demoted variable
	.shared .align 4 .u32 _ZZ12get_gradientP4nodeP17attribute_id_pairPfS3_iE8cur_node_$_1;
	// demoted variable
	.shared .align 4 .u32 _ZZ12get_gradientP4nodeP17attribute_id_pairPfS3_iE8cur_node_$_4;
	ld.param.u64 	%rd4, [_Z12get_gradientP4nodeP17attribute_id_pairPfS3_i_param_0];
	ld.param.u64 	%rd5, [_Z12get_gradientP4nodeP17attribute_id_pairPfS3_i_param_1];
	ld.param.u64 	%rd6, [_Z12get_gradientP4nodeP17attribute_id_pairPfS3_i_param_2];
	ld.param.u64 	%rd7, [_Z12get_gradientP4nodeP17attribute_id_pairPfS3_i_param_3];
	ld.param.u32 	%r13, [_Z12get_gradientP4nodeP17attribute_id_pairPfS3_i_param_4];
	mov.u32 	%r1, %tid.x;
	setp.eq.s32 	%p1, %r1, 0;
	@%p1 bra 	$L__BB0_2;
	ld.shared.u32 	%r19, [_ZZ12get_gradientP4nodeP17attribute_id_pairPfS3_iE8cur_node_$_4];
	ld.shared.u32 	%r18, [_ZZ12get_gradientP4nodeP17attribute_id_pairPfS3_iE8cur_node_$_1];
	bra.uni 	$L__BB0_3;
$L__BB0_2:
	cvta.to.global.u64 	%rd8, %rd4;
	mov.u32 	%r14, %ctaid.x;
	add.s32 	%r15, %r13, %r14;
	mul.wide.s32 	%rd9, %r15, 32;
	add.s64 	%rd10, %rd8, %rd9;
	ld.global.f32 	%f2, [%rd10];
	ld.global.u32 	%r18, [%rd10+4];
	ld.global.u32 	%r19, [%rd10+16];
	st.shared.f32 	[_ZZ12get_gradientP4nodeP17attribute_id_pairPfS3_iE8cur_node_$_0], %f2;
	st.shared.u32 	[_ZZ12get_gradientP4nodeP17attribute_id_pairPfS3_iE8cur_node_$_1], %r18;
	st.shared.u32 	[_ZZ12get_gradientP4nodeP17attribute_id_pairPfS3_iE8cur_node_$_4], %r19;
$L__BB0_3:
	add.s32 	%r20, %r19, %r1;
	shl.b32 	%r16, %r18, 1;
	add.s32 	%r9, %r16, %r19;
	setp.ge.s32 	%p2, %r1, %r16;
	@%p2 bra 	$L__BB0_6;
	ld.shared.f32 	%f1, [_ZZ12get_gradientP4nodeP17attribute_id_pairPfS3_iE8cur_node_$_0];
	mov.u32 	%r10, %ntid.x;
	cvta.to.global.u64 	%rd1, %rd5;
	cvta.to.global.u64 	%rd2, %rd6;
	cvta.to.global.u64 	%rd3, %rd7;
$L__BB0_5:
	mul.wide.s32 	%rd11, %r20, 8;
	add.s64 	%rd12, %rd1, %rd11;
	ld.global.u32 	%r17, [%rd12+4];
	mul.wide.s32 	%rd13, %r17, 4;
	add.s64 	%rd14, %rd2, %rd13;
	ld.global.f32 	%f3, [%rd14];
	sub.f32 	%f4, %f1, %f3;
	add.f32 	%f5, %f4, %f4;
	mul.wide.s32 	%rd15, %r20, 4;
	add.s64 	%rd16, %rd3, %rd15;
	st.global.f32 	[%rd16], %f5;
	add.s32 	%r20, %r20, %r10;
	setp.lt.s32 	%p3, %r20, %r9;
	@%p3 bra 	$L__BB0_5;
$L__BB0_6:
	ret;

}
	// .globl	_Z15set_key_segmentP4nodePii
.visible .entry _Z15set_key_segmentP4nodePii(
	.param .u64 .ptr .align 1 _Z15set_key_segmentP4nodePii_param_0,
	.param .u64 .ptr .align 1 _Z15set_key_segmentP4nodePii_param_1,
	.param .u32 _Z15set_key_segmentP4nodePii_param_2
)
{
	.reg .pred 	%p<4>;
	.reg .b32 	%r<23>;
	.reg .b64 	%rd<9>;
	// demoted variable
	.shared .align 4 .u32 _ZZ15set_key_segmentP4nodePiiE8cur_node_$_1;
	// demoted variable
	.shared .align 4 .u32 _ZZ15set_key_segmentP4nodePiiE8cur_node_$_4;
	ld.param.u64 	%rd2, [_Z15set_key_segmentP4nodePii_param_0];
	ld.param.u64 	%rd3, [_Z15set_key_segmentP4nodePii_param_1];
	ld.param.u32 	%r15, [_Z15set_key_segmentP4nodePii_param_2];
	mov.u32 	%r16, %ctaid.x;
	add.s32 	%r1, %r15, %r16;
	mov.u32 	%r2, %tid.x;
	setp.eq.s32 	%p1, %r2, 0;
	@%p1 bra 	$L__BB1_2;
	ld.shared.u32 	%r21, [_ZZ15set_key_segmentP4nodePiiE8cur_node_$_4];
	ld.shared.u32 	%r20, [_ZZ15set_key_segmentP4nodePiiE8cur_node_$_1];
	bra.uni 	$L__BB1_3;
$L__BB1_2:
	cvta.to.global.u64 	%rd4, %rd2;
	mul.wide.s32 	%rd5, %r1, 32;
	add.s64 	%rd6, %rd4, %rd5;
	ld.global.u32 	%r20, [%rd6+4];
	ld.global.u32 	%r21, [%rd6+16];
	st.shared.u32 	[_ZZ15set_key_segmentP4nodePiiE8cur_node_$_1], %r20;
	st.shared.u32 	[_ZZ15set_key_segmentP4nodePiiE8cur_node_$_4], %r21;
$L__BB1_3:
	add.s32 	%r22, %r21, %r2;
	shl.b32 	%r17, %r20, 1;
	add.s32 	%r10, %r17, %r21;
	setp.ge.s32 	%p2, %r2, %r17;
	@%p2 bra 	$L__BB1_6;
	shl.b32 	%r11, %r1, 1;
	mov.u32 	%r12, %ntid.x;
	cvta.to.global.u64 	%rd1, %rd3;
$L__BB1_5:
	div.s32 	%r18, %r22, %r20;
	add.s32 	%r19, %r11, %r18;
	mul.wide.s32 	%rd7, %r22, 4;
	add.s64 	%rd8, %rd1, %rd7;
	st.global.u32 	[%rd8], %r19;
	add.s32 	%r22, %r22, %r12;
	setp.lt.s32 	%p3, %r22, %r10;
	@%p3 bra 	$L__BB1_5;
$L__BB1_6:
	ret;

}
	// .globl	_Z8get_gainP4nodePiPfi
.visible .entry _Z8get_gainP4nodePiPfi(
	.param .u64 .ptr .align 1 _Z8get_gainP4nodePiPfi_param_0,
	.param .u64 .ptr .align 1 _Z8get_gainP4nodePiPfi_param_1,
	.param .u64 .ptr .align 1 _Z8get_gainP4nodePiPfi_param_2,
	.param .u32 _Z8get_gainP4nodePiPfi_param_3
)
{
	.reg .pred 	%p<14>;
	.reg .b32 	%r<69>;
	.reg .b32 	%f<20>;
	.reg .b64 	%rd<21>;
	// demoted variable
	.shared .align 4 .u32 _ZZ8get_gainP4nodePiPfiE8cur_node_$_1;
	// demoted variable
	.shared .align 4 .u32 _ZZ8get_gainP4nodePiPfiE8cur_node_$_4;
	ld.param.u64 	%rd2, [_Z8get_gainP4nodePiPfi_param_0];
	ld.param.u64 	%rd3, [_Z8get_gainP4nodePiPfi_param_2];
	ld.param.u32 	%r31, [_Z8get_gainP4nodePiPfi_param_3];
	cvta.to.global.u64 	%rd1, %rd3;
	mov.u32 	%r1, %tid.x;
	setp.eq.s32 	%p1, %r1, 0;
	@%p1 bra 	$L__BB2_2;
	ld.shared.u32 	%r62, [_ZZ8get_gainP4nodePiPfiE8cur_node_$_4];
	ld.shared.u32 	%r61, [_ZZ8get_gainP4nodePiPfiE8cur_node_$_1];
	bra.uni 	$L__BB2_3;
$L__BB2_2:
	cvta.to.global.u64 	%rd4, %rd2;
	mov.u32 	%r32, %ctaid.x;
	add.s32 	%r33, %r31, %r32;
	mul.wide.s32 	%rd5, %r33, 32;
	add.s64 	%rd6, %rd4, %rd5;
	ld.global.u32 	%r61, [%rd6+4];
	ld.global.u32 	%r62, [%rd6+16];
	st.shared.u32 	[_ZZ8get_gainP4nodePiPfiE8cur_node_$_1], %r61;
	st.shared.u32 	[_ZZ8get_gainP4nodePiPfiE8cur_node_$_4], %r62;
$L__BB2_3:
	shl.b32 	%r34, %r61, 1;
	add.s32 	%r8, %r34, %r62;
	setp.ge.s32 	%p2, %r1, %r34;
	@%p2 bra 	$L__BB2_10;
	mov.u32 	%r9, %ntid.x;
	add.s32 	%r63, %r62, %r1;
$L__BB2_5:
	rem.s32 	%r12, %r63, %r61;
	setp.eq.s32 	%p3, %r12, 1;
	@%p3 bra 	$L__BB2_9;
	setp.gt.s32 	%p4, %r12, -1;
	sub.s32 	%r35, %r12, %r61;
	setp.lt.s32 	%p5, %r35, -1;
	and.pred  	%p6, %p4, %p5;
	@%p6 bra 	$L__BB2_8;
	mul.wide.s32 	%rd11, %r63, 4;
	add.s64 	%rd12, %rd1, %rd11;
	mov.b32 	%r42, 0;
	st.global.u32 	[%rd12], %r42;
	bra.uni 	$L__BB2_9;
$L__BB2_8:
	div.s32 	%r36, %r63, %r61;
	mad.lo.s32 	%r37, %r61, %r36, %r61;
	mul.wide.s32 	%rd7, %r63, 4;
	add.s64 	%rd8, %rd1, %rd7;
	ld.global.f32 	%f1, [%rd8];
	mul.wide.s32 	%rd9, %r37, 4;
	add.s64 	%rd10, %rd1, %rd9;
	ld.global.f32 	%f2, [%rd10+-4];
	sub.f32 	%f3, %f2, %f1;
	shl.b32 	%r38, %r12, 1;
	add.s32 	%r39, %r38, 2;
	cvt.rn.f32.s32 	%f4, %r39;
	sub.s32 	%r40, %r61, %r12;
	shl.b32 	%r41, %r40, 1;
	cvt.rn.f32.s32 	%f5, %r41;
	add.f32 	%f6, %f1, %f3;
	mul.f32 	%f7, %f1, %f1;
	add.f32 	%f8, %f4, 0f3F800000;
	div.rn.f32 	%f9, %f7, %f8;
	mul.f32 	%f10, %f3, %f3;
	add.f32 	%f11, %f5, 0f3F800000;
	div.rn.f32 	%f12, %f10, %f11;
	add.f32 	%f13, %f9, %f12;
	mul.f32 	%f14, %f6, %f6;
	add.f32 	%f15, %f4, %f5;
	add.f32 	%f16, %f15, 0fBF800000;
	div.rn.f32 	%f17, %f14, %f16;
	sub.f32 	%f18, %f13, %f17;
	mul.f32 	%f19, %f18, 0f3F000000;
	st.global.f32 	[%rd8], %f19;
$L__BB2_9:
	add.s32 	%r63, %r63, %r9;
	setp.lt.s32 	%p7, %r63, %r8;
	@%p7 bra 	$L__BB2_5;
$L__BB2_10:
	bar.sync 	0;
	ld.shared.u32 	%r14, [_ZZ8get_gainP4nodePiPfiE8cur_node_$_4];
	mul.lo.s32 	%r15, %r61, %r1;
	add.s32 	%r43, %r15, %r14;
	add.s32 	%r66, %r43, -1;
	mov.u32 	%r44, %ntid.x;
	mul.lo.s32 	%r17, %r61, %r44;
	setp.ge.s32 	%p8, %r66, %r8;
	@%p8 bra 	$L__BB2_18;
	add.s32 	%r45, %r15, %r17;
	add.s32 	%r46, %r14, %r45;
	add.s32 	%r47, %r46, -1;
	max.s32 	%r48, %r47, %r8;
	sub.s32 	%r49, %r48, %r46;
	add.s32 	%r50, %r49, 1;
	setp.ne.s32 	%p9, %r50, 0;
	selp.u32 	%r51, 1, 0, %p9;
	selp.s32 	%r52, -1, 0, %p9;
	add.s32 	%r53, %r50, %r52;
	div.u32 	%r54, %r53, %r17;
	add.s32 	%r18, %r54, %r51;
	and.b32  	%r55, %r18, 3;
	setp.eq.s32 	%p10, %r55, 3;
	@%p10 bra 	$L__BB2_15;
	add.s32 	%r65, %r14, %r15;
	add.s32 	%r56, %r18, 1;
	and.b32  	%r57, %r56, 3;
	neg.s32 	%r64, %r57;
$L__BB2_13:
	.pragma "nounroll";
	mul.wide.s32 	%rd13, %r66, 4;
	add.s64 	%rd14, %rd1, %rd13;
	mov.b32 	%r58, 0;
	st.global.u32 	[%rd14], %r58;
	add.s32 	%r66, %r66, %r17;
	add.s32 	%r65, %r65, %r17;
	add.s32 	%r64, %r64, 1;
	setp.ne.s32 	%p11, %r64, 0;
	@%p11 bra 	$L__BB2_13;
	add.s32 	%r66, %r65, -1;
$L__BB2_15:
	setp.lt.u32 	%p12, %r18, 3;
	@%p12 bra 	$L__BB2_18;
	mul.wide.s32 	%rd17, %r17, 4;
	shl.b32 	%r60, %r17, 2;
$L__BB2_17:
	mul.wide.s32 	%rd15, %r66, 4;
	add.s64 	%rd16, %rd1, %rd15;
	mov.b32 	%r59, 0;
	st.global.u32 	[%rd16], %r59;
	add.s64 	%rd18, %rd16, %rd17;
	st.global.u32 	[%rd18], %r59;
	add.s64 	%rd19, %rd18, %rd17;
	st.global.u32 	[%rd19], %r59;
	add.s64 	%rd20, %rd19, %rd17;
	st.global.u32 	[%rd20], %r59;
	add.s32 	%r66, %r60, %r66;
	setp.lt.s32 	%p13, %r66, %r8;
	@%p13 bra 	$L__BB2_17;
$L__BB2_18:
	ret;

}
	// .globl	_Z20get_best_split_pointP4nodePfiP17attribute_id_pair
.visible .entry _Z20get_best_split_pointP4nodePfiP17attribute_id_pair(
	.param .u64 .ptr .align 1 _Z20get_best_split_pointP4nodePfiP17attribute_id_pair_param_0,
	.param .u64 .ptr .align 1 _Z20get_best_split_pointP4nodePfiP17attribute_id_pair_param_1,
	.param .u32 _Z20get_best_split_pointP4nodePfiP17attribute_id_pair_param_2,
	.param .u64 .ptr .align 1 _Z20get_best_split_pointP4nodePfiP17attribute_id_pair_param_3
)
{
	.reg .pred 	%p<24>;
	.reg .b32 	%r<105>;
	.reg .b32 	%f<36>;
	.reg .b64 	%rd<19>;
	// demoted variable
	.shared .align 4 .u32 _ZZ20get_best_split_pointP4nodePfiP17attribute_id_pairE8cur_node_$_1;
	// demoted variable
	.shared .align 4 .u32 _ZZ20get_best_split_pointP4nodePfiP17attribute_id_pairE8cur_node_$_4;
	ld.param.u64 	%rd4, [_Z20get_best_split_pointP4nodePfiP17attribute_id_pair_param_0];
	ld.param.u64 	%rd5, [_Z20get_best_split_pointP4nodePfiP17attribute_id_pair_param_1];
	ld.param.u32 	%r50, [_Z20get_best_split_pointP4nodePfiP17attribute_id_pair_param_2];
	ld.param.u64 	%rd3, [_Z20get_best_split_pointP4nodePfiP17attribute_id_pair_param_3];
	cvta.to.global.u64 	%rd1, %rd5;
	cvta.to.global.u64 	%rd6, %rd4;
	mov.u32 	%r51, %ctaid.x;
	add.s32 	%r52, %r50, %r51;
	mov.u32 	%r1, %tid.x;
	setp.eq.s32 	%p1, %r1, 0;
	mul.wide.s32 	%rd7, %r52, 32;
	add.s64 	%rd2, %rd6, %rd7;
	@%p1 bra 	$L__BB3_2;
	ld.shared.u32 	%r87, [_ZZ20get_best_split_pointP4nodePfiP17attribute_id_pairE8cur_node_$_4];
	ld.shared.u32 	%r86, [_ZZ20get_best_split_pointP4nodePfiP17attribute_id_pairE8cur_node_$_1];
	bra.uni 	$L__BB3_3;
$L__BB3_2:
	ld.global.u32 	%r86, [%rd2+4];
	ld.global.u32 	%r87, [%rd2+16];
	st.shared.u32 	[_ZZ20get_best_split_pointP4nodePfiP17attribute_id_pairE8cur_node_$_1], %r86;
	st.shared.u32 	[_ZZ20get_best_split_pointP4nodePfiP17attribute_id_pairE8cur_node_$_4], %r87;
$L__BB3_3:
	add.s32 	%r8, %r87, %r1;
	shl.b32 	%r9, %r86, 1;
	setp.ge.s32 	%p2, %r1, %r9;
	@%p2 bra 	$L__BB3_21;
	mov.u32 	%r55, %ntid.x;
	min.u32 	%r101, %r55, %r9;
	add.s32 	%r56, %r9, %r87;
	add.s32 	%r96, %r8, %r101;
	max.s32 	%r57, %r96, %r56;
	setp.lt.s32 	%p3, %r96, %r56;
	selp.u32 	%r58, 1, 0, %p3;
	add.s32 	%r59, %r96, %r58;
	sub.s32 	%r60, %r57, %r59;
	div.u32 	%r61, %r60, %r101;
	add.s32 	%r62, %r61, %r58;
	add.s32 	%r12, %r62, 1;
	and.b32  	%r13, %r12, 3;
	setp.lt.u32 	%p4, %r62, 3;
	mov.f32 	%f31, 0f00000000;
	mov.b32 	%r94, -1;
	mov.u32 	%r99, %r8;
	@%p4 bra 	$L__BB3_7;
	and.b32  	%r64, %r12, -4;
	shl.b32 	%r65, %r101, 1;
	add.s32 	%r98, %r8, %r65;
	shl.b32 	%r15, %r101, 2;
	mad.lo.s32 	%r97, %r101, 3, %r8;
	neg.s32 	%r95, %r64;
	mov.f32 	%f31, 0f00000000;
	mov.b32 	%r94, -1;
	cvt.u64.u32 	%rd10, %r15;
	mov.u32 	%r99, %r8;
$L__BB3_6:
	mul.wide.s32 	%rd8, %r99, 4;
	add.s64 	%rd9, %rd1, %rd8;
	ld.global.f32 	%f15, [%rd9];
	setp.gt.f32 	%p5, %f15, %f31;
	selp.f32 	%f16, %f15, %f31, %p5;
	selp.b32 	%r66, %r99, %r94, %p5;
	add.s32 	%r67, %r99, %r101;
	add.s64 	%rd11, %rd9, %rd10;
	ld.global.f32 	%f17, [%rd11];
	setp.gt.f32 	%p6, %f17, %f16;
	selp.f32 	%f18, %f17, %f16, %p6;
	selp.b32 	%r68, %r96, %r66, %p6;
	add.s32 	%r69, %r67, %r101;
	add.s64 	%rd12, %rd11, %rd10;
	ld.global.f32 	%f19, [%rd12];
	setp.gt.f32 	%p7, %f19, %f18;
	selp.f32 	%f20, %f19, %f18, %p7;
	selp.b32 	%r70, %r98, %r68, %p7;
	add.s32 	%r71, %r69, %r101;
	add.s64 	%rd13, %rd12, %rd10;
	ld.global.f32 	%f21, [%rd13];
	setp.gt.f32 	%p8, %f21, %f20;
	selp.f32 	%f31, %f21, %f20, %p8;
	selp.b32 	%r94, %r97, %r70, %p8;
	add.s32 	%r99, %r71, %r101;
	add.s32 	%r98, %r98, %r15;
	add.s32 	%r97, %r97, %r15;
	add.s32 	%r96, %r96, %r15;
	add.s32 	%r95, %r95, 4;
	setp.eq.s32 	%p9, %r95, 0;
	@%p9 bra 	$L__BB3_7;
	bra.uni 	$L__BB3_6;
$L__BB3_7:
	setp.eq.s32 	%p10, %r13, 0;
	@%p10 bra 	$L__BB3_10;
	neg.s32 	%r91, %r13;
$L__BB3_9:
	.pragma "nounroll";
	mul.wide.s32 	%rd14, %r99, 4;
	add.s64 	%rd15, %rd1, %rd14;
	ld.global.f32 	%f22, [%rd15];
	setp.gt.f32 	%p11, %f22, %f31;
	selp.f32 	%f31, %f22, %f31, %p11;
	selp.b32 	%r94, %r99, %r94, %p11;
	add.s32 	%r99, %r99, %r101;
	add.s32 	%r91, %r91, 1;
	setp.ne.s32 	%p12, %r91, 0;
	@%p12 bra 	$L__BB3_9;
$L__BB3_10:
	setp.lt.u32 	%p13, %r101, 2;
	@%p13 bra 	$L__BB3_17;
	shl.b32 	%r72, %r8, 2;
	mov.u32 	%r73, max_values;
	add.s32 	%r29, %r73, %r72;
	mov.u32 	%r74, max_indices;
	add.s32 	%r30, %r74, %r72;
$L__BB3_12:
	add.s32 	%r75, %r101, 1;
	shr.u32 	%r45, %r75, 1;
	setp.lt.u32 	%p14, %r1, %r45;
	setp.ge.u32 	%p15, %r1, %r101;
	or.pred  	%p16, %p15, %p14;
	@%p16 bra 	$L__BB3_14;
	st.shared.f32 	[%r29], %f31;
	st.shared.u32 	[%r30], %r94;
$L__BB3_14:
	bar.sync 	0;
	add.s32 	%r76, %r45, %r1;
	setp.ge.u32 	%p17, %r1, %r45;
	setp.ge.u32 	%p18, %r76, %r101;
	or.pred  	%p19, %p17, %p18;
	@%p19 bra 	$L__BB3_16;
	ld.shared.u32 	%r77, [_ZZ20get_best_split_pointP4nodePfiP17attribute_id_pairE8cur_node_$_4];
	add.s32 	%r78, %r77, %r76;
	shl.b32 	%r79, %r78, 2;
	add.s32 	%r81, %r73, %r79;
	ld.shared.f32 	%f23, [%r81];
	setp.gt.f32 	%p20, %f23, %f31;
	selp.f32 	%f31, %f23, %f31, %p20;
	selp.b32 	%r94, %r78, %r94, %p20;
$L__BB3_16:
	setp.gt.u32 	%p21, %r101, 2;
	mov.u32 	%r101, %r45;
	@%p21 bra 	$L__BB3_12;
$L__BB3_17:
	setp.ne.s32 	%p22, %r1, 0;
	@%p22 bra 	$L__BB3_21;
	setp.leu.f32 	%p23, %f31, 0f00000000;
	@%p23 bra 	$L__BB3_20;
	st.global.u32 	[%rd2+24], %r94;
	sub.s32 	%r84, %r94, %r87;
	div.s32 	%r85, %r84, %r86;
	st.global.u32 	[%rd2+20], %r85;
	cvta.to.global.u64 	%rd16, %rd3;
	mul.wide.s32 	%rd17, %r94, 8;
	add.s64 	%rd18, %rd16, %rd17;
	ld.global.f32 	%f24, [%rd18];
	ld.global.f32 	%f25, [%rd18+8];
	add.f32 	%f26, %f24, %f25;
	mul.f32 	%f27, %f26, 0f3F000000;
	st.global.f32 	[%rd2+28], %f27;
	bra.uni 	$L__BB3_21;
$L__BB3_20:
	mov.b32 	%r82, -1;
	st.global.u32 	[%rd2+24], %r82;
	st.global.u32 	[%rd2+20], %r82;
	mov.b32 	%r83, 0;
	st.global.u32 	[%rd2+28], %r83;
$L__BB3_21:
	ret;

}
	// .globl	_Z11set_counterP4nodePfPiS2_iPbP17attribute_id_pair
.visible .entry _Z11set_counterP4nodePfPiS2_iPbP17attribute_id_pair(
	.param .u64 .ptr .align 1 _Z11set_counterP4nodePfPiS2_iPbP17attribute_id_pair_param_0,
	.param .u64 .ptr .align 1 _Z11set_counterP4nodePfPiS2_iPbP17attribute_id_pair_param_1,
	.param .u64 .ptr .align 1 _Z11set_counterP4nodePfPiS2_iPbP17attribute_id_pair_param_2,
	.param .u64 .ptr .align 1 _Z11set_counterP4nodePfPiS2_iPbP17attribute_id_pair_param_3,
	.param .u32 _Z11set_counterP4nodePfPiS2_iPbP17attribute_id_pair_param_4,
	.param .u64 .ptr .align 1 _Z11set_counterP4nodePfPiS2_iPbP17attribute_id_pair_param_5,
	.param .u64 .ptr .align 1 _Z11set_counterP4nodePfPiS2_iPbP17attribute_id_pair_param_6
)
{
	.reg .pred 	%p<10>;
	.reg .b16 	%rs<3>;
	.reg .b32 	%r<55>;
	.reg .b64 	%rd<27>;
	// demoted variable
	.shared .align 4 .u32 _ZZ11set_counterP4nodePfPiS2_iPbP17attribute_id_pairE8cur_node_$_1;
	// demoted variable
	.shared .align 4 .u32 _ZZ11set_counterP4nodePfPiS2_iPbP17attribute_id_pairE8cur_node_$_4;
	// demoted variable
	.shared .align 4 .u32 _ZZ11set_counterP4nodePfPiS2_iPbP17attribute_id_pairE8cur_node_$_6;
	ld.param.u64 	%rd8, [_Z11set_counterP4nodePfPiS2_iPbP17attribute_id_pair_param_0];
	ld.param.u64 	%rd6, [_Z11set_counterP4nodePfPiS2_iPbP17attribute_id_pair_param_2];
	ld.param.u64 	%rd7, [_Z11set_counterP4nodePfPiS2_iPbP17attribute_id_pair_param_3];
	ld.param.u32 	%r30, [_Z11set_counterP4nodePfPiS2_iPbP17attribute_id_pair_param_4];
	ld.param.u64 	%rd9, [_Z11set_counterP4nodePfPiS2_iPbP17attribute_id_pair_param_5];
	ld.param.u64 	%rd10, [_Z11set_counterP4nodePfPiS2_iPbP17attribute_id_pair_param_6];
	cvta.to.global.u64 	%rd1, %rd9;
	cvta.to.global.u64 	%rd2, %rd10;
	cvta.to.global.u64 	%rd11, %rd8;
	mov.u32 	%r31, %ctaid.x;
	add.s32 	%r32, %r30, %r31;
	mov.u32 	%r1, %tid.x;
	setp.eq.s32 	%p1, %r1, 0;
	mul.wide.s32 	%rd12, %r32, 32;
	add.s64 	%rd3, %rd11, %rd12;
	@%p1 bra 	$L__BB4_2;
	ld.shared.u32 	%r46, [_ZZ11set_counterP4nodePfPiS2_iPbP17attribute_id_pairE8cur_node_$_6];
	ld.shared.u32 	%r45, [_ZZ11set_counterP4nodePfPiS2_iPbP17attribute_id_pairE8cur_node_$_4];
	ld.shared.u32 	%r44, [_ZZ11set_counterP4nodePfPiS2_iPbP17attribute_id_pairE8cur_node_$_1];
	bra.uni 	$L__BB4_3;
$L__BB4_2:
	ld.global.u32 	%r44, [%rd3+4];
	ld.global.u32 	%r45, [%rd3+16];
	ld.global.u32 	%r46, [%rd3+24];
	st.shared.u32 	[_ZZ11set_counterP4nodePfPiS2_iPbP17attribute_id_pairE8cur_node_$_1], %r44;
	st.shared.u32 	[_ZZ11set_counterP4nodePfPiS2_iPbP17attribute_id_pairE8cur_node_$_4], %r45;
	st.shared.u32 	[_ZZ11set_counterP4nodePfPiS2_iPbP17attribute_id_pairE8cur_node_$_6], %r46;
$L__BB4_3:
	shl.b32 	%r11, %r44, 1;
	mov.u32 	%r33, %ntid.x;
	min.u32 	%r12, %r33, %r11;
	shl.b32 	%r34, %r33, 1;
	add.s32 	%r35, %r34, %r1;
	cvta.to.global.u64 	%rd13, %rd7;
	mul.wide.u32 	%rd14, %r35, 4;
	add.s64 	%rd15, %rd13, %rd14;
	mov.b32 	%r36, -1;
	st.global.u32 	[%rd15], %r36;
	cvta.to.global.u64 	%rd16, %rd6;
	add.s64 	%rd4, %rd16, %rd14;
	mov.b32 	%r37, 0;
	st.global.u32 	[%rd4], %r37;
	mul.wide.s32 	%rd17, %r12, 4;
	add.s64 	%rd18, %rd15, %rd17;
	st.global.u32 	[%rd18], %r36;
	add.s64 	%rd5, %rd4, %rd17;
	st.global.u32 	[%rd5], %r37;
	setp.eq.s32 	%p2, %r46, -1;
	setp.ge.s32 	%p3, %r1, %r11;
	or.pred  	%p4, %p2, %p3;
	@%p4 bra 	$L__BB4_13;
	add.s32 	%r39, %r11, %r12;
	add.s32 	%r40, %r39, -1;
	div.u32 	%r13, %r40, %r12;
	mad.lo.s32 	%r47, %r13, %r1, %r45;
	ld.global.u32 	%r41, [%rd3+20];
	mad.lo.s32 	%r15, %r41, %r44, %r45;
	setp.lt.s32 	%p5, %r13, 1;
	mov.b32 	%r49, 0;
	mov.u32 	%r48, %r49;
	@%p5 bra 	$L__BB4_12;
	add.s32 	%r16, %r47, %r13;
	mov.b32 	%r48, 0;
	mov.u32 	%r49, %r48;
$L__BB4_6:
	setp.gt.s32 	%p6, %r15, %r46;
	mul.wide.s32 	%rd19, %r47, 8;
	add.s64 	%rd20, %rd2, %rd19;
	ld.global.u32 	%r20, [%rd20+4];
	mov.u32 	%r50, %r15;
	@%p6 bra 	$L__BB4_7;
	bra.uni 	$L__BB4_9;
$L__BB4_7:
	cvt.s64.s32 	%rd25, %r47;
	add.s64 	%rd26, %rd1, %rd25;
	mov.b16 	%rs2, 0;
	st.global.u8 	[%rd26], %rs2;
	add.s32 	%r49, %r49, 1;
	bra.uni 	$L__BB4_11;
$L__BB4_8:
	add.s32 	%r21, %r50, 1;
	setp.eq.s32 	%p8, %r50, %r46;
	mov.u32 	%r50, %r21;
	@%p8 bra 	$L__BB4_7;
$L__BB4_9:
	mul.wide.s32 	%rd21, %r50, 8;
	add.s64 	%rd22, %rd2, %rd21;
	ld.global.u32 	%r43, [%rd22+4];
	setp.ne.s32 	%p7, %r20, %r43;
	@%p7 bra 	$L__BB4_8;
	cvt.s64.s32 	%rd23, %r47;
	add.s64 	%rd24, %rd1, %rd23;
	mov.b16 	%rs1, 1;
	st.global.u8 	[%rd24], %rs1;
	add.s32 	%r48, %r48, 1;
$L__BB4_11:
	add.s32 	%r47, %r47, 1;
	setp.lt.s32 	%p9, %r47, %r16;
	@%p9 bra 	$L__BB4_6;
$L__BB4_12:
	st.global.u32 	[%rd4], %r48;
	st.global.u32 	[%rd5], %r49;
$L__BB4_13:
	ret;

}
	// .globl	_Z10split_nodeP4nodePiiPbP17attribute_id_pairS1_S1_S4_i
.visible .entry _Z10split_nodeP4nodePiiPbP17attribute_id_pairS1_S1_S4_i(
	.param .u64 .ptr .align 1 _Z10split_nodeP4nodePiiPbP17attribute_id_pairS1_S1_S4_i_param_0,
	.param .u64 .ptr .align 1 _Z10split_nodeP4nodePiiPbP17attribute_id_pairS1_S1_S4_i_param_1,
	.param .u32 _Z10split_nodeP4nodePiiPbP17attribute_id_pairS1_S1_S4_i_param_2,
	.param .u64 .ptr .align 1 _Z10split_nodeP4nodePiiPbP17attribute_id_pairS1_S1_S4_i_param_3,
	.param .u64 .ptr .align 1 _Z10split_nodeP4nodePiiPbP17attribute_id_pairS1_S1_S4_i_param_4,
	.param .u64 .ptr .align 1 _Z10split_nodeP4nodePiiPbP17attribute_id_pairS1_S1_S4_i_param_5,
	.param .u64 .ptr .align 1 _Z10split_nodeP4nodePiiPbP17attribute_id_pairS1_S1_S4_i_param_6,
	.param .u64 .ptr .align 1 _Z10split_nodeP4nodePiiPbP17attribute_id_pairS1_S1_S4_i_param_7,
	.param .u32 _Z10split_nodeP4nodePiiPbP17attribute_id_pairS1_S1_S4_i_param_8
)
{
	.reg .pred 	%p<22>;
	.reg .b16 	%rs<6>;
	.reg .b32 	%r<103>;
	.reg .b32 	%f<10>;
	.reg .b64 	%rd<44>;
	// demoted variable
	.shared .align 4 .f32 _ZZ10split_nodeP4nodePiiPbP17attribute_id_pairS1_S1_S4_iE8cur_node_$_0;
	// demoted variable
	.shared .align 4 .u32 _ZZ10split_nodeP4nodePiiPbP17attribute_id_pairS1_S1_S4_iE8cur_node_$_1;
	// demoted variable
	.shared .align 4 .u32 _ZZ10split_nodeP4nodePiiPbP17attribute_id_pairS1_S1_S4_iE8cur_node_$_4;
	// demoted variable
	.shared .align 4 .u32 _ZZ10split_nodeP4nodePiiPbP17attribute_id_pairS1_S1_S4_iE8cur_node_$_5;
	// demoted variable
	.shared .align 4 .u32 _ZZ10split_nodeP4nodePiiPbP17attribute_id_pairS1_S1_S4_iE8cur_node_$_6;
	// demoted variable
	.shared .align 4 .f32 _ZZ10split_nodeP4nodePiiPbP17attribute_id_pairS1_S1_S4_iE8cur_node_$_7;
	// demoted variable
	.shared .align 4 .u32 _ZZ10split_nodeP4nodePiiPbP17attribute_id_pairS1_S1_S4_iE19num_node_next_level;
	ld.param.u64 	%rd13, [_Z10split_nodeP4nodePiiPbP17attribute_id_pairS1_S1_S4_i_param_0];
	ld.param.u64 	%rd11, [_Z10split_nodeP4nodePiiPbP17attribute_id_pairS1_S1_S4_i_param_1];
	ld.param.u32 	%r33, [_Z10split_nodeP4nodePiiPbP17attribute_id_pairS1_S1_S4_i_param_2];
	ld.param.u64 	%rd14, [_Z10split_nodeP4nodePiiPbP17attribute_id_pairS1_S1_S4_i_param_3];
	ld.param.u64 	%rd15, [_Z10split_nodeP4nodePiiPbP17attribute_id_pairS1_S1_S4_i_param_4];
	ld.param.u64 	%rd16, [_Z10split_nodeP4nodePiiPbP17attribute_id_pairS1_S1_S4_i_param_5];
	ld.param.u64 	%rd12, [_Z10split_nodeP4nodePiiPbP17attribute_id_pairS1_S1_S4_i_param_6];
	ld.param.u64 	%rd17, [_Z10split_nodeP4nodePiiPbP17attribute_id_pairS1_S1_S4_i_param_7];
	ld.param.u32 	%r34, [_Z10split_nodeP4nodePiiPbP17attribute_id_pairS1_S1_S4_i_param_8];
	cvta.to.global.u64 	%rd1, %rd17;
	cvta.to.global.u64 	%rd2, %rd15;
	cvta.to.global.u64 	%rd3, %rd14;
	cvta.to.global.u64 	%rd4, %rd16;
	cvta.to.global.u64 	%rd5, %rd13;
	mov.u32 	%r35, %ctaid.x;
	add.s32 	%r36, %r33, %r35;
	mov.u32 	%r1, %tid.x;
	setp.eq.s32 	%p1, %r1, 0;
	mul.wide.s32 	%rd18, %r36, 32;
	add.s64 	%rd6, %rd5, %rd18;
	@%p1 bra 	$L__BB5_2;
	ld.shared.u32 	%r92, [_ZZ10split_nodeP4nodePiiPbP17attribute_id_pairS1_S1_S4_iE8cur_node_$_6];
	bra.uni 	$L__BB5_3;
$L__BB5_2:
	ld.global.f32 	%f1, [%rd6];
	ld.global.u32 	%r37, [%rd6+4];
	ld.global.u32 	%r38, [%rd6+16];
	ld.global.u32 	%r39, [%rd6+20];
	ld.global.u32 	%r92, [%rd6+24];
	ld.global.f32 	%f2, [%rd6+28];
	st.shared.f32 	[_ZZ10split_nodeP4nodePiiPbP17attribute_id_pairS1_S1_S4_iE8cur_node_$_0], %f1;
	st.shared.u32 	[_ZZ10split_nodeP4nodePiiPbP17attribute_id_pairS1_S1_S4_iE8cur_node_$_1], %r37;
	st.shared.u32 	[_ZZ10split_nodeP4nodePiiPbP17attribute_id_pairS1_S1_S4_iE8cur_node_$_4], %r38;
	st.shared.u32 	[_ZZ10split_nodeP4nodePiiPbP17attribute_id_pairS1_S1_S4_iE8cur_node_$_5], %r39;
	st.shared.u32 	[_ZZ10split_nodeP4nodePiiPbP17attribute_id_pairS1_S1_S4_iE8cur_node_$_6], %r92;
	st.shared.f32 	[_ZZ10split_nodeP4nodePiiPbP17attribute_id_pairS1_S1_S4_iE8cur_node_$_7], %f2;
$L__BB5_3:
	setp.eq.s32 	%p2, %r92, -1;
	@%p2 bra 	$L__BB5_17;
	ld.shared.u32 	%r5, [_ZZ10split_nodeP4nodePiiPbP17attribute_id_pairS1_S1_S4_iE8cur_node_$_4];
	ld.shared.u32 	%r6, [_ZZ10split_nodeP4nodePiiPbP17attribute_id_pairS1_S1_S4_iE8cur_node_$_1];
	shl.b32 	%r7, %r6, 1;
	setp.ge.s32 	%p3, %r1, %r7;
	@%p3 bra 	$L__BB5_17;
	setp.ne.s32 	%p4, %r1, 0;
	@%p4 bra 	$L__BB5_8;
$L__BB5_6:
	atom.relaxed.global.cas.b32 	%r40, [%rd4], 0, 1;
	setp.ne.s32 	%p5, %r40, 0;
	@%p5 bra 	$L__BB5_6;
	cvta.to.global.u64 	%rd19, %rd12;
	ld.global.u32 	%r41, [%rd19];
	st.shared.u32 	[_ZZ10split_nodeP4nodePiiPbP17attribute_id_pairS1_S1_S4_iE19num_node_next_level], %r41;
	atom.global.add.u32 	%r42, [%rd19], 2;
	atom.global.exch.b32 	%r43, [%rd4], 0;
$L__BB5_8:
	mov.u32 	%r44, %ntid.x;
	min.u32 	%r45, %r44, %r7;
	shl.b32 	%r46, %r44, 1;
	add.s32 	%r47, %r46, %r1;
	cvta.to.global.u64 	%rd20, %rd11;
	mul.wide.u32 	%rd21, %r47, 4;
	add.s64 	%rd7, %rd20, %rd21;
	cvt.s64.s32 	%rd8, %r45;
	add.s32 	%r48, %r7, %r45;
	add.s32 	%r49, %r48, -1;
	div.u32 	%r50, %r49, %r45;
	mul.lo.s32 	%r8, %r50, %r1;
	add.s32 	%r97, %r8, %r5;
	add.s32 	%r10, %r97, %r50;
	setp.lt.s32 	%p6, %r50, 1;
	@%p6 bra 	$L__BB5_15;
	shl.b64 	%rd22, %rd8, 2;
	add.s64 	%rd23, %rd7, %rd22;
	ld.global.u32 	%r101, [%rd23];
	ld.global.u32 	%r102, [%rd7];
	add.s32 	%r51, %r97, 1;
	max.s32 	%r13, %r51, %r10;
	sub.s32 	%r52, %r13, %r97;
	and.b32  	%r14, %r52, 3;
	setp.eq.s32 	%p7, %r14, 0;
	@%p7 bra 	$L__BB5_12;
	neg.s32 	%r93, %r14;
	mov.u32 	%r95, %r101;
	mov.u32 	%r96, %r102;
$L__BB5_11:
	.pragma "nounroll";
	cvt.s64.s32 	%rd24, %r97;
	add.s64 	%rd25, %rd3, %rd24;
	ld.global.u8 	%rs1, [%rd25];
	setp.ne.s16 	%p8, %rs1, 1;
	setp.eq.s16 	%p9, %rs1, 1;
	selp.u32 	%r53, 1, 0, %p9;
	add.s32 	%r102, %r96, %r53;
	selp.u32 	%r54, 1, 0, %p8;
	add.s32 	%r101, %r95, %r54;
	selp.b32 	%r55, %r96, %r95, %p9;
	mul.wide.s32 	%rd26, %r97, 8;
	add.s64 	%rd27, %rd2, %rd26;
	ld.global.f32 	%f3, [%rd27];
	ld.global.u32 	%r56, [%rd27+4];
	mul.wide.s32 	%rd28, %r55, 8;
	add.s64 	%rd29, %rd1, %rd28;
	st.global.f32 	[%rd29], %f3;
	st.global.u32 	[%rd29+4], %r56;
	add.s32 	%r97, %r97, 1;
	add.s32 	%r93, %r93, 1;
	setp.ne.s32 	%p10, %r93, 0;
	mov.u32 	%r95, %r101;
	mov.u32 	%r96, %r102;
	@%p10 bra 	$L__BB5_11;
$L__BB5_12:
	sub.s32 	%r57, %r8, %r13;
	add.s32 	%r58, %r57, %r5;
	setp.gt.u32 	%p11, %r58, -4;
	@%p11 bra 	$L__BB5_15;
	add.s64 	%rd9, %rd2, 16;
	add.s64 	%rd10, %rd3, 1;
$L__BB5_14:
	cvt.s64.s32 	%rd30, %r97;
	mul.wide.s32 	%rd31, %r97, 8;
	add.s64 	%rd32, %rd9, %rd31;
	add.s64 	%rd33, %rd10, %rd30;
	ld.global.u8 	%rs2, [%rd33+-1];
	setp.ne.s16 	%p12, %rs2, 1;
	setp.eq.s16 	%p13, %rs2, 1;
	selp.u32 	%r59, 1, 0, %p13;
	add.s32 	%r60, %r102, %r59;
	selp.u32 	%r61, 1, 0, %p12;
	add.s32 	%r62, %r101, %r61;
	selp.b32 	%r63, %r102, %r101, %p13;
	ld.global.f32 	%f4, [%rd32+-16];
	ld.global.u32 	%r64, [%rd32+-12];
	mul.wide.s32 	%rd34, %r63, 8;
	add.s64 	%rd35, %rd1, %rd34;
	st.global.f32 	[%rd35], %f4;
	st.global.u32 	[%rd35+4], %r64;
	ld.global.u8 	%rs3, [%rd33];
	setp.ne.s16 	%p14, %rs3, 1;
	setp.eq.s16 	%p15, %rs3, 1;
	selp.u32 	%r65, 1, 0, %p15;
	add.s32 	%r66, %r60, %r65;
	selp.u32 	%r67, 1, 0, %p14;
	add.s32 	%r68, %r62, %r67;
	selp.b32 	%r69, %r60, %r62, %p15;
	ld.global.f32 	%f5, [%rd32+-8];
	ld.global.u32 	%r70, [%rd32+-4];
	mul.wide.s32 	%rd36, %r69, 8;
	add.s64 	%rd37, %rd1, %rd36;
	st.global.f32 	[%rd37], %f5;
	st.global.u32 	[%rd37+4], %r70;
	ld.global.u8 	%rs4, [%rd33+1];
	setp.ne.s16 	%p16, %rs4, 1;
	setp.eq.s16 	%p17, %rs4, 1;
	selp.u32 	%r71, 1, 0, %p17;
	add.s32 	%r72, %r66, %r71;
	selp.u32 	%r73, 1, 0, %p16;
	add.s32 	%r74, %r68, %r73;
	selp.b32 	%r75, %r66, %r68, %p17;
	ld.global.f32 	%f6, [%rd32];
	ld.global.u32 	%r76, [%rd32+4];
	mul.wide.s32 	%rd38, %r75, 8;
	add.s64 	%rd39, %rd1, %rd38;
	st.global.f32 	[%rd39], %f6;
	st.global.u32 	[%rd39+4], %r76;
	ld.global.u8 	%rs5, [%rd33+2];
	setp.ne.s16 	%p18, %rs5, 1;
	setp.eq.s16 	%p19, %rs5, 1;
	selp.u32 	%r77, 1, 0, %p19;
	add.s32 	%r102, %r72, %r77;
	selp.u32 	%r78, 1, 0, %p18;
	add.s32 	%r101, %r74, %r78;
	selp.b32 	%r79, %r72, %r74, %p19;
	ld.global.f32 	%f7, [%rd32+8];
	ld.global.u32 	%r80, [%rd32+12];
	mul.wide.s32 	%rd40, %r79, 8;
	add.s64 	%rd41, %rd1, %rd40;
	st.global.f32 	[%rd41], %f7;
	st.global.u32 	[%rd41+4], %r80;
	add.s32 	%r97, %r97, 4;
	setp.lt.s32 	%p20, %r97, %r10;
	@%p20 bra 	$L__BB5_14;
$L__BB5_15:
	setp.ne.s32 	%p21, %r1, 0;
	@%p21 bra 	$L__BB5_17;
	add.s32 	%r81, %r34, %r33;
	ld.shared.u32 	%r82, [_ZZ10split_nodeP4nodePiiPbP17attribute_id_pairS1_S1_S4_iE19num_node_next_level];
	add.s32 	%r83, %r81, %r82;
	add.s32 	%r84, %r83, 1;
	add.s32 	%r85, %r83, 2;
	ld.shared.f32 	%f8, [_ZZ10split_nodeP4nodePiiPbP17attribute_id_pairS1_S1_S4_iE8cur_node_$_0];
	ld.shared.u32 	%r86, [_ZZ10split_nodeP4nodePiiPbP17attribute_id_pairS1_S1_S4_iE8cur_node_$_5];
	ld.shared.f32 	%f9, [_ZZ10split_nodeP4nodePiiPbP17attribute_id_pairS1_S1_S4_iE8cur_node_$_7];
	st.global.f32 	[%rd6], %f8;
	st.global.u32 	[%rd6+4], %r6;
	st.global.u32 	[%rd6+8], %r84;
	st.global.u32 	[%rd6+12], %r85;
	st.global.u32 	[%rd6+16], %r5;
	st.global.u32 	[%rd6+20], %r86;
	st.global.u32 	[%rd6+24], %r92;
	st.global.f32 	[%rd6+28], %f9;
	sub.s32 	%r87, %r92, %r5;
	rem.s32 	%r88, %r87, %r6;
	mul.wide.s32 	%rd42, %r83, 32;
	add.s64 	%rd43, %rd5, %rd42;
	st.global.u32 	[%rd43+36], %r88;
	st.global.u32 	[%rd43+48], %r5;
	sub.s32 	%r89, %r6, %r88;
	shl.b32 	%r90, %r88, 1;
	add.s32 	%r91, %r90, %r5;
	st.global.u32 	[%rd43+68], %r89;
	st.global.u32 	[%rd43+80], %r91;
$L__BB5_17:
	ret;

}
	// .globl	_ZN3cub18CUB_300001_SM_10006detail11EmptyKernelIvEEvv
.visible .entry _ZN3cub18CUB_300001_SM_10006detail11EmptyKernelIvEEvv()
{


	ret;

}
	// .globl	_ZN3cub18CUB_300001_SM_10006detail11scan_by_key25DeviceScanByKeyInitKernelINS0_24ReduceByKeyScanTileStateIfiLb1EEEPijEEvT_T0_PN4cuda3std3__415iterator_traitsIS8_vE10value_typeET1_i
.visible .entry _ZN3cub18CUB_300001_SM_10006detail11scan_by_key25DeviceScanByKeyInitKernelINS0_24ReduceByKeyScanTileStateIfiLb1EEEPijEEvT_T0_PN4cuda3std3__415iterator_traitsIS8_vE10value_typeET1_i(
	.param .align 8 .b8 _ZN3cub18CUB_300001_SM_10006detail11scan_by_key25DeviceScanByKeyInitKernelINS0_24ReduceByKeyScanTileStateIfiLb1EEEPijEEvT_T0_PN4cuda3std3__415iterator_traitsIS8_vE10value_typeET1_i_param_0[8],
	.param .u64 .ptr .align 1 _ZN3cub18CUB_300001_SM_10006detail11scan_by_key25DeviceScanByKeyInitKernelINS0_24ReduceByKeyScanTileStateIfiLb1EEEPijEEvT_T0_PN4cuda3std3__415iterator_traitsIS8_vE10value_typeET1_i_param_1,
	.param .u64 .ptr .align 1 _ZN3cub18CUB_300001_SM_10006detail11scan_by_key25DeviceScanByKeyInitKernelINS0_24ReduceByKeyScanTileStateIfiLb1EEEPijEEvT_T0_PN4cuda3std3__415iterator_traitsIS8_vE10value_typeET1_i_param_2,
	.param .u32 _ZN3cub18CUB_300001_SM_10006detail11scan_by_key25DeviceScanByKeyInitKernelINS0_24ReduceByKeyScanTileStateIfiLb1EEEPijEEvT_T0_PN4cuda3std3__415iterator_traitsIS8_vE10value_typeET1_i_param_3,
	.param .u32 _ZN3cub18CUB_300001_SM_10006detail11scan_by_key25DeviceScanByKeyInitKernelINS0_24ReduceByKeyScanTileStateIfiLb1EEEPijEEvT_T0_PN4cuda3std3__415iterator_traitsIS8_vE10value_typeET1_i_param_4
)
{
	.reg .pred 	%p<8>;
	.reg .b32 	%r<10>;
	.reg .b64 	%rd<18>;

	ld.param.u64 	%rd4, [_ZN3cub18CUB_300001_SM_10006detail11scan_by_key25DeviceScanByKeyInitKernelINS0_24ReduceByKeyScanTileStateIfiLb1EEEPijEEvT_T0_PN4cuda3std3__415iterator_traitsIS8_vE10value_typeET1_i_param_0];
	ld.param.u64 	%rd2, [_ZN3cub18CUB_300001_SM_10006detail11scan_by_key25DeviceScanByKeyInitKernelINS0_24ReduceByKeyScanTileStateIfiLb1EEEPijEEvT_T0_PN4cuda3std3__415iterator_traitsIS8_vE10value_typeET1_i_param_1];
	ld.param.u64 	%rd3, [_ZN3cub18CUB_300001_SM_10006detail11scan_by_key25DeviceScanByKeyInitKernelINS0_24ReduceByKeyScanTileStateIfiLb1EEEPijEEvT_T0_PN4cuda3std3__415iterator_traitsIS8_vE10value_typeET1_i_param_2];
	ld.param.u32 	%r4, [_ZN3cub18CUB_300001_SM_10006detail11scan_by_key25DeviceScanByKeyInitKernelINS0_24ReduceByKeyScanTileStateIfiLb1EEEPijEEvT_T0_PN4cuda3std3__415iterator_traitsIS8_vE10value_typeET1_i_param_3];
	ld.param.u32 	%r5, [_ZN3cub18CUB_300001_SM_10006detail11scan_by_key25DeviceScanByKeyInitKernelINS0_24ReduceByKeyScanTileStateIfiLb1EEEPijEEvT_T0_PN4cuda3std3__415iterator_traitsIS8_vE10value_typeET1_i_param_4];
	cvta.to.global.u64 	%rd1, %rd4;
	mov.u32 	%r1, %ctaid.x;
	mov.u32 	%r6, %ntid.x;
	mov.u32 	%r2, %tid.x;
	mad.lo.s32 	%r3, %r1, %r6, %r2;
	setp.ge.s32 	%p1, %r3, %r5;
	@%p1 bra 	$L__BB7_2;
	mul.wide.s32 	%rd5, %r3, 16;
	add.s64 	%rd6, %rd1, %rd5;
	mov.b64 	%rd7, 99;
	mov.b64 	%rd8, 0;
	st.global.v2.u64 	[%rd6+512], {%rd8, %rd7};
$L__BB7_2:
	setp.ne.s32 	%p2, %r1, 0;
	setp.gt.u32 	%p3, %r2, 31;
	or.pred  	%p4, %p2, %p3;
	@%p4 bra 	$L__BB7_4;
	mul.wide.u32 	%rd9, %r2, 16;
	add.s64 	%rd10, %rd1, %rd9;
	mov.b64 	%rd11, 0;
	st.global.v2.u64 	[%rd10], {%rd11, %rd11};
$L__BB7_4:
	setp.eq.s32 	%p5, %r3, 0;
	setp.ge.u32 	%p6, %r3, %r5;
	or.pred  	%p7, %p5, %p6;
	@%p7 bra 	$L__BB7_6;
	mad.lo.s32 	%r8, %r4, %r3, -1;
	cvta.to.global.u64 	%rd12, %rd2;
	mul.wide.u32 	%rd13, %r8, 4;
	add.s64 	%rd14, %rd12, %rd13;
	ld.global.u32 	%r9, [%rd14];
	cvta.to.global.u64 	%rd15, %rd3;
	mul.wide.u32 	%rd16, %r3, 4;
	add.s64 	%rd17, %rd15, %rd16;
	st.global.u32 	[%rd17], %r9;
$L__BB7_6:
	ret;

}
	// .globl	_ZN3cub18CUB_300001_SM_10006detail11scan_by_key21DeviceScanByKeyKernelINS2_10policy_hubIPiffN4cuda3std3__44plusIvEEE10Policy1000ES5_PfSD_NS0_24ReduceByKeyScanTileStateIfiLb1EEENS8_8equal_toIvEESA_NS0_8NullTypeEjfiEEvT0_PT9_T1_T2_T3_iT4_T5_T6_T7_
.visible .entry _ZN3cub18CUB_300001_SM_10006detail11scan_by_key21DeviceScanByKeyKernelINS2_10policy_hubIPiffN4cuda3std3__44plusIvEEE10Policy1000ES5_PfSD_NS0_24ReduceByKeyScanTileStateIfiLb1EEENS8_8equal_toIvEESA_NS0_8NullTypeEjfiEEvT0_PT9_T1_T2_T3_iT4_T5_T6_T7_(
	.param .u64 .ptr .align 1 _ZN3cub18CUB_300001_SM_10006detail11scan_by_key21DeviceScanByKeyKernelINS2_10policy_hubIPiffN4cuda3std3__44plusIvEEE10Policy1000ES5_PfSD_NS0_24ReduceByKeyScanTileStateIfiLb1EEENS8_8equal_toIvEESA_NS0_8NullTypeEjfiEEvT0_PT9_T1_T2_T3_iT4_T5_T6_T7__param_0,
	.param .u64 .ptr .align 1 _ZN3cub18CUB_300001_SM_10006detail11scan_by_key21DeviceScanByKeyKernelINS2_10policy_hubIPiffN4cuda3std3__44plusIvEEE10Policy1000ES5_PfSD_NS0_24ReduceByKeyScanTileStateIfiLb1EEENS8_8equal_toIvEESA_NS0_8NullTypeEjfiEEvT0_PT9_T1_T2_T3_iT4_T5_T6_T7__param_1,
	.param .u64 .ptr .align 1 _ZN3cub18CUB_300001_SM_10006detail11scan_by_key21DeviceScanByKeyKernelINS2_10policy_hubIPiffN4cuda3std3__44plusIvEEE10Policy1000ES5_PfSD_NS0_24ReduceByKeyScanTileStateIfiLb1EEENS8_8equal_toIvEESA_NS0_8NullTypeEjfiEEvT0_PT9_T1_T2_T3_iT4_T5_T6_T7__param_2,
	.param .u64 .ptr .align 1 _ZN3cub18CUB_300001_SM_10006detail11scan_by_key21DeviceScanByKeyKernelINS2_10policy_hubIPiffN4cuda3std3__44plusIvEEE10Policy1000ES5_PfSD_NS0_24ReduceByKeyScanTileStateIfiLb1EEENS8_8equal_toIvEESA_NS0_8NullTypeEjfiEEvT0_PT9_T1_T2_T3_iT4_T5_T6_T7__param_3,
	.param .align 8 .b8 _ZN3cub18CUB_300001_SM_10006detail11scan_by_key21DeviceScanByKeyKernelINS2_10policy_hubIPiffN4cuda3std3__44plusIvEEE10Policy1000ES5_PfSD_NS0_24ReduceByKeyScanTileStateIfiLb1EEENS8_8equal_toIvEESA_NS0_8NullTypeEjfiEEvT0_PT9_T1_T2_T3_iT4_T5_T6_T7__param_4[8],
	.param .u32 _ZN3cub18CUB_300001_SM_10006detail11scan_by_key21DeviceScanByKeyKernelINS2_10policy_hubIPiffN4cuda3std3__44plusIvEEE10Policy1000ES5_PfSD_NS0_24ReduceByKeyScanTileStateIfiLb1EEENS8_8equal_toIvEESA_NS0_8NullTypeEjfiEEvT0_PT9_T1_T2_T3_iT4_T5_T6_T7__param_5,
	.param .align 1 .b8 _ZN3cub18CUB_300001_SM_10006detail11scan_by_key21DeviceScanByKeyKernelINS2_10policy_hubIPiffN4cuda3std3__44plusIvEEE10Policy1000ES5_PfSD_NS0_24ReduceByKeyScanTileStateIfiLb1EEENS8_8equal_toIvEESA_NS0_8NullTypeEjfiEEvT0_PT9_T1_T2_T3_iT4_T5_T6_T7__param_6[1],
	.param .align 1 .b8 _ZN3cub18CUB_300001_SM_10006detail11scan_by_key21DeviceScanByKeyKernelINS2_10policy_hubIPiffN4cuda3std3__44plusIvEEE10Policy1000ES5_PfSD_NS0_24ReduceByKeyScanTileStateIfiLb1EEENS8_8equal_toIvEESA_NS0_8NullTypeEjfiEEvT0_PT9_T1_T2_T3_iT4_T5_T6_T7__param_7[1],
	.param .align 1 .b8 _ZN3cub18CUB_300001_SM_10006detail11scan_by_key21DeviceScanByKeyKernelINS2_10policy_hubIPiffN4cuda3std3__44plusIvEEE10Policy1000ES5_PfSD_NS0_24ReduceByKeyScanTileStateIfiLb1EEENS8_8equal_toIvEESA_NS0_8NullTypeEjfiEEvT0_PT9_T1_T2_T3_iT4_T5_T6_T7__param_8[1],
	.param .u32 _ZN3cub18CUB_300001_SM_10006detail11scan_by_key21DeviceScanByKeyKernelINS2_10policy_hubIPiffN4cuda3std3__44plusIvEEE10Policy1000ES5_PfSD_NS0_24ReduceByKeyScanTileStateIfiLb1EEENS8_8equal_toIvEESA_NS0_8NullTypeEjfiEEvT0_PT9_T1_T2_T3_iT4_T5_T6_T7__param_9
)
.maxntid 224
{
	.reg .pred 	%p<524>;
	.reg .b32 	%r<1188>;
	.reg .b32 	%f<776>;
	.reg .b64 	%rd<182>;
	// demoted variable
	.shared .align 16 .b8 _ZZN3cub18CUB_300001_SM_10006detail11scan_by_key21DeviceScanByKeyKernelINS2_10policy_hubIPiffN4cuda3std3__44plusIvEEE10Policy1000ES5_PfSD_NS0_24ReduceByKeyScanTileStateIfiLb1EEENS8_8equal_toIvEESA_NS0_8NullTypeEjfiEEvT0_PT9_T1_T2_T3_iT4_T5_T6_T7_E12temp_storage[17936];
	ld.param.u64 	%rd1, [_ZN3cub18CUB_300001_SM_10006detail11scan_by_key21DeviceScanByKeyKernelINS2_10policy_hubIPiffN4cuda3std3__44plusIvEEE10Policy1000ES5_PfSD_NS0_24ReduceByKeyScanTileStateIfiLb1EEENS8_8equal_toIvEESA_NS0_8NullTypeEjfiEEvT0_PT9_T1_T2_T3_iT4_T5_T6_T7__param_4];
	ld.param.u32 	%r230, [_ZN3cub18CUB_300001_SM_10006detail11scan_by_key21DeviceScanByKeyKernelINS2_10policy_hubIPiffN4cuda3std3__44plusIvEEE10Policy1000ES5_PfSD_NS0_24ReduceByKeyScanTileStateIfiLb1EEENS8_8equal_toIvEESA_NS0_8NullTypeEjfiEEvT0_PT9_T1_T2_T3_iT4_T5_T6_T7__param_9];
	mov.u32 	%r1, %ctaid.x;
	mul.lo.s32 	%r2, %r1, 4480;
	sub.s32 	%r3, %r230, %r2;
	setp.lt.u32 	%p40, %r3, 4481;
	@%p40 bra 	$L__BB8_33;
	ld.param.u64 	%rd177, [_ZN3cub18CUB_300001_SM_10006detail11scan_by_key21DeviceScanByKeyKernelINS2_10policy_hubIPiffN4cuda3std3__44plusIvEEE10Policy1000ES5_PfSD_NS0_24ReduceByKeyScanTileStateIfiLb1EEENS8_8equal_toIvEESA_NS0_8NullTypeEjfiEEvT0_PT9_T1_T2_T3_iT4_T5_T6_T7__param_2];
	ld.param.u64 	%rd173, [_ZN3cub18CUB_300001_SM_10006detail11scan_by_key21DeviceScanByKeyKernelINS2_10policy_hubIPiffN4cuda3std3__44plusIvEEE10Policy1000ES5_PfSD_NS0_24ReduceByKeyScanTileStateIfiLb1EEENS8_8equal_toIvEESA_NS0_8NullTypeEjfiEEvT0_PT9_T1_T2_T3_iT4_T5_T6_T7__param_0];
	mov.u32 	%r1127, %ctaid.x;
	mul.lo.s32 	%r756, %r1127, 4480;
	cvt.u64.u32 	%rd138, %r756;
	mov.u32 	%r5, %tid.x;
	and.b32  	%r757, %r5, 31;
	and.b32  	%r758, %r5, 992;
	mul.lo.s32 	%r759, %r758, 20;
	or.b32  	%r760, %r759, %r757;
	cvt.u64.u32 	%rd139, %r760;
	add.s64 	%rd140, %rd139, %rd138;
	shl.b64 	%rd141, %rd140, 2;
	add.s64 	%rd98, %rd173, %rd141;
	// begin inline asm
	ld.ca.u32 %r715, [%rd98];
	// end inline asm
	add.s64 	%rd99, %rd98, 128;
	// begin inline asm
	ld.ca.u32 %r716, [%rd99];
	// end inline asm
	add.s64 	%rd100, %rd98, 256;
	// begin inline asm
	ld.ca.u32 %r717, [%rd100];
	// end inline asm
	add.s64 	%rd101, %rd98, 384;
	// begin inline asm
	ld.ca.u32 %r718, [%rd101];
	// end inline asm
	add.s64 	%rd102, %rd98, 512;
	// begin inline asm
	ld.ca.u32 %r719, [%rd102];
	// end inline asm
	add.s64 	%rd103, %rd98, 640;
	// begin inline asm
	ld.ca.u32 %r720, [%rd103];
	// end inline asm
	add.s64 	%rd104, %rd98, 768;
	// begin inline asm
	ld.ca.u32 %r721, [%rd104];
	// end inline asm
	add.s64 	%rd105, %rd98, 896;
	// begin inline asm
	ld.ca.u32 %r722, [%rd105];
	// end inline asm
	add.s64 	%rd106, %rd98, 1024;
	// begin inline asm
	ld.ca.u32 %r723, [%rd106];
	// end inline asm
	add.s64 	%rd107, %rd98, 1152;
	// begin inline asm
	ld.ca.u32 %r724, [%rd107];
	// end inline asm
	add.s64 	%rd108, %rd98, 1280;
	// begin inline asm
	ld.ca.u32 %r725, [%rd108];
	// end inline asm
	add.s64 	%rd109, %rd98, 1408;
	// begin inline asm
	ld.ca.u32 %r726, [%rd109];
	// end inline asm
	add.s64 	%rd110, %rd98, 1536;
	// begin inline asm
	ld.ca.u32 %r727, [%rd110];
	// end inline asm
	add.s64 	%rd111, %rd98, 1664;
	// begin inline asm
	ld.ca.u32 %r728, [%rd111];
	// end inline asm
	add.s64 	%rd112, %rd98, 1792;
	// begin inline asm
	ld.ca.u32 %r729, [%rd112];
	// end inline asm
	add.s64 	%rd113, %rd98, 1920;
	// begin inline asm
	ld.ca.u32 %r730, [%rd113];
	// end inline asm
	add.s64 	%rd114, %rd98, 2048;
	// begin inline asm
	ld.ca.u32 %r731, [%rd114];
	// end inline asm
	add.s64 	%rd115, %rd98, 2176;
	// begin inline asm
	ld.ca.u32 %r732, [%rd115];
	// end inline asm
	add.s64 	%rd116, %rd98, 2304;
	// begin inline asm
	ld.ca.u32 %r733, [%rd116];
	// end inline asm
	add.s64 	%rd117, %rd98, 2432;
	// begin inline asm
	ld.ca.u32 %r734, [%rd117];
	// end inline asm
	// begin inline asm
	mov.u32 %r735, %laneid;
	// end inline asm
	shr.u32 	%r7, %r5, 5;
	mad.lo.s32 	%r761, %r7, 640, %r735;
	shl.b32 	%r762, %r761, 2;
	mov.u32 	%r763, _ZZN3cub18CUB_300001_SM_10006detail11scan_by_key21DeviceScanByKeyKernelINS2_10policy_hubIPiffN4cuda3std3__44plusIvEEE10Policy1000ES5_PfSD_NS0_24ReduceByKeyScanTileStateIfiLb1EEENS8_8equal_toIvEESA_NS0_8NullTypeEjfiEEvT0_PT9_T1_T2_T3_iT4_T5_T6_T7_E12temp_storage;
	add.s32 	%r8, %r763, %r762;
	st.shared.u32 	[%r8], %r715;
	st.shared.u32 	[%r8+128], %r716;
	st.shared.u32 	[%r8+256], %r717;
	st.shared.u32 	[%r8+384], %r718;
	st.shared.u32 	[%r8+512], %r719;
	st.shared.u32 	[%r8+640], %r720;
	st.shared.u32 	[%r8+768], %r721;
	st.shared.u32 	[%r8+896], %r722;
	st.shared.u32 	[%r8+1024], %r723;
	st.shared.u32 	[%r8+1152], %r724;
	st.shared.u32 	[%r8+1280], %r725;
	st.shared.u32 	[%r8+1408], %r726;
	st.shared.u32 	[%r8+1536], %r727;
	st.shared.u32 	[%r8+1664], %r728;
	st.shared.u32 	[%r8+1792], %r729;
	st.shared.u32 	[%r8+1920], %r730;
	st.shared.u32 	[%r8+2048], %r731;
	st.shared.u32 	[%r8+2176], %r732;
	st.shared.u32 	[%r8+2304], %r733;
	st.shared.u32 	[%r8+2432], %r734;
	bar.warp.sync 	-1;
	mad.lo.s32 	%r9, %r735, 76, %r8;
	ld.shared.v4.u32 	{%r10, %r11, %r12, %r13}, [%r9];
	ld.shared.v4.u32 	{%r14, %r15, %r16, %r17}, [%r9+16];
	ld.shared.v4.u32 	{%r18, %r19, %r20, %r21}, [%r9+32];
	ld.shared.v4.u32 	{%r22, %r23, %r24, %r25}, [%r9+48];
	ld.shared.v4.u32 	{%r26, %r27, %r28, %r29}, [%r9+64];
	bar.sync 	0;
	add.s64 	%rd118, %rd177, %rd141;
	// begin inline asm
	ld.ca.u32 %r736, [%rd118];
	// end inline asm
	add.s64 	%rd119, %rd118, 128;
	// begin inline asm
	ld.ca.u32 %r737, [%rd119];
	// end inline asm
	add.s64 	%rd120, %rd118, 256;
	// begin inline asm
	ld.ca.u32 %r738, [%rd120];
	// end inline asm
	add.s64 	%rd121, %rd118, 384;
	// begin inline asm
	ld.ca.u32 %r739, [%rd121];
	// end inline asm
	add.s64 	%rd122, %rd118, 512;
	// begin inline asm
	ld.ca.u32 %r740, [%rd122];
	// end inline asm
	add.s64 	%rd123, %rd118, 640;
	// begin inline asm
	ld.ca.u32 %r741, [%rd123];
	// end inline asm
	add.s64 	%rd124, %rd118, 768;
	// begin inline asm
	ld.ca.u32 %r742, [%rd124];
	// end inline asm
	add.s64 	%rd125, %rd118, 896;
	// begin inline asm
	ld.ca.u32 %r743, [%rd125];
	// end inline asm
	add.s64 	%rd126, %rd118, 1024;
	// begin inline asm
	ld.ca.u32 %r744, [%rd126];
	// end inline asm
	add.s64 	%rd127, %rd118, 1152;
	// begin inline asm
	ld.ca.u32 %r745, [%rd127];
	// end inline asm
	add.s64 	%rd128, %rd118, 1280;
	// begin inline asm
	ld.ca.u32 %r746, [%rd128];
	// end inline asm
	add.s64 	%rd129, %rd118, 1408;
	// begin inline asm
	ld.ca.u32 %r747, [%rd129];
	// end inline asm
	add.s64 	%rd130, %rd118, 1536;
	// begin inline asm
	ld.ca.u32 %r748, [%rd130];
	// end inline asm
	add.s64 	%rd131, %rd118, 1664;
	// begin inline asm
	ld.ca.u32 %r749, [%rd131];
	// end inline asm
	add.s64 	%rd132, %rd118, 1792;
	// begin inline asm
	ld.ca.u32 %r750, [%rd132];
	// end inline asm
	add.s64 	%rd133, %rd118, 1920;
	// begin inline asm
	ld.ca.u32 %r751, [%rd133];
	// end inline asm
	add.s64 	%rd134, %rd118, 2048;
	// begin inline asm
	ld.ca.u32 %r752, [%rd134];
	// end inline asm
	add.s64 	%rd135, %rd118, 2176;
	// begin inline asm
	ld.ca.u32 %r753, [%rd135];
	// end inline asm
	add.s64 	%rd136, %rd118, 2304;
	// begin inline asm
	ld.ca.u32 %r754, [%rd136];
	// end inline asm
	add.s64 	%rd137, %rd118, 2432;
	// begin inline asm
	ld.ca.u32 %r755, [%rd137];
	// end inline asm
	st.shared.u32 	[%r8], %r736;
	st.shared.u32 	[%r8+128], %r737;
	st.shared.u32 	[%r8+256], %r738;
	st.shared.u32 	[%r8+384], %r739;
	st.shared.u32 	[%r8+512], %r740;
	st.shared.u32 	[%r8+640], %r741;
	st.shared.u32 	[%r8+768], %r742;
	st.shared.u32 	[%r8+896], %r743;
	st.shared.u32 	[%r8+1024], %r744;
	st.shared.u32 	[%r8+1152], %r745;
	st.shared.u32 	[%r8+1280], %r746;
	st.shared.u32 	[%r8+1408], %r747;
	st.shared.u32 	[%r8+1536], %r748;
	st.shared.u32 	[%r8+1664], %r749;
	st.shared.u32 	[%r8+1792], %r750;
	st.shared.u32 	[%r8+1920], %r751;
	st.shared.u32 	[%r8+2048], %r752;
	st.shared.u32 	[%r8+2176], %r753;
	st.shared.u32 	[%r8+2304], %r754;
	st.shared.u32 	[%r8+2432], %r755;
	bar.warp.sync 	-1;
	ld.shared.v4.f32 	{%f1, %f2, %f3, %f4}, [%r9];
	ld.shared.v4.f32 	{%f5, %f6, %f7, %f8}, [%r9+16];
	ld.shared.v4.f32 	{%f9, %f10, %f11, %f12}, [%r9+32];
	ld.shared.v4.f32 	{%f13, %f14, %f15, %f16}, [%r9+48];
	ld.shared.v4.f32 	{%f17, %f18, %f19, %f20}, [%r9+64];
	bar.sync 	0;
	setp.ne.s32 	%p313, %r1127, 0;
	@%p313 bra 	$L__BB8_10;
	shl.b32 	%r1023, %r5, 2;
	add.s32 	%r1025, %r763, %r1023;
	add.s32 	%r30, %r1025, 1020;
	st.shared.u32 	[%r1025+1020], %r29;
	bar.sync 	0;
	setp.eq.s32 	%p438, %r5, 0;
	mov.b32 	%r1124, 1;
	@%p438 bra 	$L__BB8_4;
	ld.shared.u32 	%r1026, [%r30+-4];
	setp.ne.s32 	%p439, %r1026, %r10;
	selp.u32 	%r1124, 1, 0, %p439;
$L__BB8_4:
	setp.ne.s32 	%p440, %r10, %r11;
	setp.ne.s32 	%p441, %r11, %r12;
	setp.ne.s32 	%p442, %r12, %r13;
	setp.ne.s32 	%p443, %r13, %r14;
	setp.ne.s32 	%p444, %r14, %r15;
	setp.ne.s32 	%p445, %r15, %r16;
	setp.ne.s32 	%p446, %r16, %r17;
	setp.ne.s32 	%p447, %r17, %r18;
	setp.ne.s32 	%p448, %r18, %r19;
	setp.ne.s32 	%p449, %r19, %r20;
	setp.ne.s32 	%p450, %r20, %r21;
	setp.ne.s32 	%p451, %r21, %r22;
	setp.ne.s32 	%p452, %r22, %r23;
	setp.ne.s32 	%p453, %r23, %r24;
	setp.ne.s32 	%p454, %r24, %r25;
	setp.ne.s32 	%p455, %r25, %r26;
	setp.ne.s32 	%p456, %r26, %r27;
	setp.ne.s32 	%p457, %r27, %r28;
	setp.ne.s32 	%p458, %r28, %r29;
	add.f32 	%f608, %f1, %f2;
	selp.f32 	%f609, %f2, %f608, %p440;
	or.pred  	%p459, %p440, %p441;
	add.f32 	%f610, %f609, %f3;
	selp.f32 	%f611, %f3, %f610, %p441;
	or.pred  	%p460, %p459, %p442;
	add.f32 	%f612, %f611, %f4;
	selp.f32 	%f613, %f4, %f612, %p442;
	or.pred  	%p461, %p460, %p443;
	add.f32 	%f614, %f613, %f5;
	selp.f32 	%f615, %f5, %f614, %p443;
	or.pred  	%p462, %p461, %p444;
	add.f32 	%f616, %f615, %f6;
	selp.f32 	%f617, %f6, %f616, %p444;
	or.pred  	%p463, %p462, %p445;
	add.f32 	%f618, %f617, %f7;
	selp.f32 	%f619, %f7, %f618, %p445;
	or.pred  	%p464, %p463, %p446;
	add.f32 	%f620, %f619, %f8;
	selp.f32 	%f621, %f8, %f620, %p446;
	or.pred  	%p465, %p464, %p447;
	add.f32 	%f622, %f621, %f9;
	selp.f32 	%f623, %f9, %f622, %p447;
	or.pred  	%p466, %p465, %p448;
	add.f32 	%f624, %f623, %f10;
	selp.f32 	%f625, %f10, %f624, %p448;
	or.pred  	%p467, %p466, %p449;
	add.f32 	%f626, %f625, %f11;
	selp.f32 	%f627, %f11, %f626, %p449;
	or.pred  	%p468, %p467, %p450;
	add.f32 	%f628, %f627, %f12;
	selp.f32 	%f629, %f12, %f628, %p450;
	or.pred  	%p469, %p468, %p451;
	add.f32 	%f630, %f629, %f13;
	selp.f32 	%f631, %f13, %f630, %p451;
	or.pred  	%p470, %p469, %p452;
	add.f32 	%f632, %f631, %f14;
	selp.f32 	%f633, %f14, %f632, %p452;
	or.pred  	%p471, %p470, %p453;
	add.f32 	%f634, %f633, %f15;
	selp.f32 	%f635, %f15, %f634, %p453;
	or.pred  	%p472, %p471, %p454;
	add.f32 	%f636, %f635, %f16;
	selp.f32 	%f637, %f16, %f636, %p454;
	or.pred  	%p473, %p472, %p455;
	add.f32 	%f638, %f637, %f17;
	selp.f32 	%f639, %f17, %f638, %p455;
	or.pred  	%p474, %p473, %p456;
	add.f32 	%f640, %f639, %f18;
	selp.f32 	%f641, %f18, %f640, %p456;
	or.pred  	%p475, %p474, %p457;
	add.f32 	%f642, %f641, %f19;
	selp.f32 	%f643, %f19, %f642, %p457;
	or.pred  	%p476, %p475, %p458;
	selp.u32 	%r1087, 1, 0, %p476;
	or.b32  	%r1028, %r1124, %r1087;
	add.f32 	%f644, %f643, %f20;
	selp.f32 	%f645, %f20, %f644, %p458;
	mov.b32 	%r1084, 1;
	mov.b32 	%r1085, 0;
	mov.b32 	%r1086, -1;
	// begin inline asm
	shfl.sync.up.b32 %r1027, %r1028, %r1084, %r1085, %r1086;
	// end inline asm
	mov.b32 	%r1033, %f645;
	// begin inline asm
	shfl.sync.up.b32 %r1032, %r1033, %r1084, %r1085, %r1086;
	// end inline asm
	mov.b32 	%f646, %r1032;
	setp.eq.s32 	%p477, %r1028, 0;
	add.f32 	%f647, %f645, %f646;
	selp.f32 	%f648, %f647, %f645, %p477;
	setp.lt.s32 	%p478, %r735, 1;
	selp.f32 	%f649, %f645, %f648, %p478;
	selp.b32 	%r1088, 0, %r1027, %p478;
	or.b32  	%r1038, %r1088, %r1028;
	mov.b32 	%r1044, 2;
	// begin inline asm
	shfl.sync.up.b32 %r1037, %r1038, %r1044, %r1085, %r1086;
	// end inline asm
	mov.b32 	%r1043, %f649;
	// begin inline asm
	shfl.sync.up.b32 %r1042, %r1043, %r1044, %r1085, %r1086;
	// end inline asm
	mov.b32 	%f650, %r1042;
	setp.eq.s32 	%p479, %r1038, 0;
	add.f32 	%f651, %f649, %f650;
	selp.f32 	%f652, %f651, %f649, %p479;
	setp.lt.s32 	%p480, %r735, 2;
	selp.f32 	%f653, %f649, %f652, %p480;
	selp.b32 	%r1089, 0, %r1037, %p480;
	or.b32  	%r1048, %r1089, %r1038;
	mov.b32 	%r1054, 4;
	// begin inline asm
	shfl.sync.up.b32 %r1047, %r1048, %r1054, %r1085, %r1086;
	// end inline asm
	mov.b32 	%r1053, %f653;
	// begin inline asm
	shfl.sync.up.b32 %r1052, %r1053, %r1054, %r1085, %r1086;
	// end inline asm
	mov.b32 	%f654, %r1052;
	setp.eq.s32 	%p481, %r1048, 0;
	add.f32 	%f655, %f653, %f654;
	selp.f32 	%f656, %f655, %f653, %p481;
	setp.lt.s32 	%p482, %r735, 4;
	selp.f32 	%f657, %f653, %f656, %p482;
	selp.b32 	%r1090, 0, %r1047, %p482;
	or.b32  	%r1058, %r1090, %r1048;
	mov.b32 	%r1064, 8;
	// begin inline asm
	shfl.sync.up.b32 %r1057, %r1058, %r1064, %r1085, %r1086;
	// end inline asm
	mov.b32 	%r1063, %f657;
	// begin inline asm
	shfl.sync.up.b32 %r1062, %r1063, %r1064, %r1085, %r1086;
	// end inline asm
	mov.b32 	%f658, %r1062;
	setp.eq.s32 	%p483, %r1058, 0;
	add.f32 	%f659, %f657, %f658;
	selp.f32 	%f660, %f659, %f657, %p483;
	setp.lt.s32 	%p484, %r735, 8;
	selp.f32 	%f661, %f657, %f660, %p484;
	selp.b32 	%r1091, 0, %r1057, %p484;
	or.b32  	%r1068, %r1091, %r1058;
	mov.b32 	%r1074, 16;
	// begin inline asm
	shfl.sync.up.b32 %r1067, %r1068, %r1074, %r1085, %r1086;
	// end inline asm
	mov.b32 	%r1073, %f661;
	// begin inline asm
	shfl.sync.up.b32 %r1072, %r1073, %r1074, %r1085, %r1086;
	// end inline asm
	mov.b32 	%f662, %r1072;
	setp.eq.s32 	%p485, %r1068, 0;
	add.f32 	%f663, %f661, %f662;
	selp.f32 	%f21, %f663, %f661, %p485;
	setp.lt.s32 	%p486, %r735, 16;
	selp.f32 	%f664, %f661, %f21, %p486;
	selp.b32 	%r1092, 0, %r1067, %p486;
	or.b32  	%r1078, %r1092, %r1068;
	// begin inline asm
	shfl.sync.up.b32 %r1077, %r1078, %r1084, %r1085, %r1086;
	// end inline asm
	mov.b32 	%r1083, %f664;
	// begin inline asm
	shfl.sync.up.b32 %r1082, %r1083, %r1084, %r1085, %r1086;
	// end inline asm
	mov.b32 	%f730, %r1082;
	setp.ne.s32 	%p487, %r735, 31;
	@%p487 bra 	$L__BB8_6;
	shl.b32 	%r1093, %r7, 3;
	mov.u32 	%r1094, _ZZN3cub18CUB_300001_SM_10006detail11scan_by_key21DeviceScanByKeyKernelINS2_10policy_hubIPiffN4cuda3std3__44plusIvEEE10Policy1000ES5_PfSD_NS0_24ReduceByKeyScanTileStateIfiLb1EEENS8_8equal_toIvEESA_NS0_8NullTypeEjfiEEvT0_PT9_T1_T2_T3_iT4_T5_T6_T7_E12temp_storage;
	add.s32 	%r1095, %r1094, %r1093;
	mov.b32 	%r1096, %f21;
	st.shared.v2.u32 	[%r1095], {%r1078, %r1096};
$L__BB8_6:
	bar.sync 	0;
	ld.shared.v4.u32 	{%r1097, %r1098, %r1099, %r1100}, [_ZZN3cub18CUB_300001_SM_10006detail11scan_by_key21DeviceScanByKeyKernelINS2_10policy_hubIPiffN4cuda3std3__44plusIvEEE10Policy1000ES5_PfSD_NS0_24ReduceByKeyScanTileStateIfiLb1EEENS8_8equal_toIvEESA_NS0_8NullTypeEjfiEEvT0_PT9_T1_T2_T3_iT4_T5_T6_T7_E12temp_storage];
	mov.b32 	%f665, %r1100;
	mov.b32 	%f666, %r1098;
	or.b32  	%r1101, %r1099, %r1097;
	setp.eq.s32 	%p488, %r1099, 0;
	add.f32 	%f667, %f666, %f665;
	selp.f32 	%f668, %f667, %f665, %p488;
	setp.eq.s32 	%p489, %r7, 2;
	selp.f32 	%f669, %f668, %f666, %p489;
	ld.shared.v4.u32 	{%r1102, %r1103, %r1104, %r1105}, [_ZZN3cub18CUB_300001_SM_10006detail11scan_by_key21DeviceScanByKeyKernelINS2_10policy_hubIPiffN4cuda3std3__44plusIvEEE10Policy1000ES5_PfSD_NS0_24ReduceByKeyScanTileStateIfiLb1EEENS8_8equal_toIvEESA_NS0_8NullTypeEjfiEEvT0_PT9_T1_T2_T3_iT4_T5_T6_T7_E12temp_storage+16];
	mov.b32 	%f670, %r1105;
	mov.b32 	%f671, %r1103;
	or.b32  	%r1106, %r1102, %r1101;
	setp.eq.s32 	%p490, %r1102, 0;
	add.f32 	%f672, %f668, %f671;
	selp.f32 	%f673, %f672, %f671, %p490;
	setp.eq.s32 	%p491, %r7, 3;
	selp.f32 	%f674, %f673, %f669, %p491;
	or.b32  	%r1107, %r1104, %r1106;
	setp.eq.s32 	%p492, %r1104, 0;
	add.f32 	%f675, %f673, %f670;
	selp.f32 	%f676, %f675, %f670, %p492;
	setp.eq.s32 	%p493, %r7, 4;
	selp.f32 	%f677, %f676, %f674, %p493;
	ld.shared.v4.u32 	{%r1108, %r1109, %r1110, %r1111}, [_ZZN3cub18CUB_300001_SM_10006detail11scan_by_key21DeviceScanByKeyKernelINS2_10policy_hubIPiffN4cuda3std3__44plusIvEEE10Policy1000ES5_PfSD_NS0_24ReduceByKeyScanTileStateIfiLb1EEENS8_8equal_toIvEESA_NS0_8NullTypeEjfiEEvT0_PT9_T1_T2_T3_iT4_T5_T6_T7_E12temp_storage+32];
	mov.b32 	%f678, %r1111;
	mov.b32 	%f679, %r1109;
	or.b32  	%r1112, %r1108, %r1107;
	setp.eq.s32 	%p494, %r1108, 0;
	add.f32 	%f680, %f676, %f679;
	selp.f32 	%f681, %f680, %f679, %p494;
	setp.eq.s32 	%p495, %r7, 5;
	selp.f32 	%f682, %f681, %f677, %p495;
	or.b32  	%r1113, %r1110, %r1112;
	setp.eq.s32 	%p496, %r1110, 0;
	add.f32 	%f683, %f681, %f678;
	selp.f32 	%f684, %f683, %f678, %p496;
	setp.eq.s32 	%p497, %r7, 6;
	selp.f32 	%f23, %f684, %f682, %p497;
	ld.shared.v2.u32 	{%r1114, %r1115}, [_ZZN3cub18CUB_300001_SM_10006detail11scan_by_key21DeviceScanByKeyKernelINS2_10policy_hubIPiffN4cuda3std3__44plusIvEEE10Policy1000ES5_PfSD_NS0_24ReduceByKeyScanTileStateIfiLb1EEENS8_8equal_toIvEESA_NS0_8NullTypeEjfiEEvT0_PT9_T1_T2_T3_iT4_T5_T6_T7_E12temp_storage+48];
	mov.b32 	%f685, %r1115;
	or.b32  	%r35, %r1114, %r1113;
	setp.eq.s32 	%p498, %r1114, 0;
	add.f32 	%f686, %f684, %f685;
	selp.f32 	%f24, %f686, %f685, %p498;
	setp.lt.u32 	%p499, %r5, 32;
	@%p499 bra 	$L__BB8_8;
	setp.eq.s32 	%p500, %r1077, 0;
	add.f32 	%f687, %f23, %f730;
	selp.f32 	%f688, %f687, %f730, %p500;
	setp.eq.s32 	%p501, %r735, 0;
	selp.f32 	%f730, %f23, %f688, %p501;
$L__BB8_8:
	setp.ne.s32 	%p502, %r28, %r29;
	setp.ne.s32 	%p503, %r27, %r28;
	setp.ne.s32 	%p504, %r26, %r27;
	setp.ne.s32 	%p505, %r25, %r26;
	setp.ne.s32 	%p506, %r24, %r25;
	setp.ne.s32 	%p507, %r23, %r24;
	setp.ne.s32 	%p508, %r22, %r23;
	setp.ne.s32 	%p509, %r21, %r22;
	setp.ne.s32 	%p510, %r20, %r21;
	setp.ne.s32 	%p511, %r19, %r20;
	setp.ne.s32 	%p512, %r18, %r19;
	setp.ne.s32 	%p513, %r17, %r18;
	setp.ne.s32 	%p514, %r16, %r17;
	setp.ne.s32 	%p515, %r15, %r16;
	setp.ne.s32 	%p516, %r14, %r15;
	setp.ne.s32 	%p517, %r13, %r14;
	setp.ne.s32 	%p518, %r12, %r13;
	setp.ne.s32 	%p519, %r11, %r12;
	setp.ne.s32 	%p520, %r10, %r11;
	setp.ne.s32 	%p521, %r5, 0;
	setp.eq.s32 	%p522, %r5, 0;
	setp.eq.s32 	%p523, %r1124, 0;
	add.f32 	%f689, %f730, %f1;
	selp.f32 	%f752, %f689, %f1, %p523;
	selp.f32 	%f690, %f1, %f752, %p522;
	add.f32 	%f691, %f690, %f2;
	selp.f32 	%f751, %f2, %f691, %p520;
	add.f32 	%f692, %f751, %f3;
	selp.f32 	%f750, %f3, %f692, %p519;
	add.f32 	%f693, %f750, %f4;
	selp.f32 	%f749, %f4, %f693, %p518;
	add.f32 	%f694, %f749, %f5;
	selp.f32 	%f748, %f5, %f694, %p517;
	add.f32 	%f695, %f748, %f6;
	selp.f32 	%f747, %f6, %f695, %p516;
	add.f32 	%f696, %f747, %f7;
	selp.f32 	%f746, %f7, %f696, %p515;
	add.f32 	%f697, %f746, %f8;
	selp.f32 	%f745, %f8, %f697, %p514;
	add.f32 	%f698, %f745, %f9;
	selp.f32 	%f744, %f9, %f698, %p513;
	add.f32 	%f699, %f744, %f10;
	selp.f32 	%f743, %f10, %f699, %p512;
	add.f32 	%f700, %f743, %f11;
	selp.f32 	%f742, %f11, %f700, %p511;
	add.f32 	%f701, %f742, %f12;
	selp.f32 	%f741, %f12, %f701, %p510;
	add.f32 	%f702, %f741, %f13;
	selp.f32 	%f740, %f13, %f702, %p509;
	add.f32 	%f703, %f740, %f14;
	selp.f32 	%f739, %f14, %f703, %p508;
	add.f32 	%f704, %f739, %f15;
	selp.f32 	%f738, %f15, %f704, %p507;
	add.f32 	%f705, %f738, %f16;
	selp.f32 	%f737, %f16, %f705, %p506;
	add.f32 	%f706, %f737, %f17;
	selp.f32 	%f736, %f17, %f706, %p505;
	add.f32 	%f707, %f736, %f18;
	selp.f32 	%f735, %f18, %f707, %p504;
	add.f32 	%f708, %f735, %f19;
	selp.f32 	%f734, %f19, %f708, %p503;
	add.f32 	%f709, %f734, %f20;
	selp.f32 	%f733, %f20, %f709, %p502;
	@%p521 bra 	$L__BB8_32;
	add.s64 	%rd163, %rd1, 512;
	mov.b32 	%r1116, %f24;
	mov.b64 	%rd164, {%r35, %r1116};
	mov.b64 	%rd165, 101;
	// begin inline asm
	st.relaxed.gpu.v2.u64 [%rd163], {%rd164, %rd165};
	// end inline asm
	mov.f32 	%f752, %f1;
	bra.uni 	$L__BB8_32;
$L__BB8_10:
	setp.ne.s32 	%p314, %r5, 0;
	mov.b32 	%r1126, 0;
	@%p314 bra 	$L__BB8_12;
	ld.param.u64 	%rd175, [_ZN3cub18CUB_300001_SM_10006detail11scan_by_key21DeviceScanByKeyKernelINS2_10policy_hubIPiffN4cuda3std3__44plusIvEEE10Policy1000ES5_PfSD_NS0_24ReduceByKeyScanTileStateIfiLb1EEENS8_8equal_toIvEESA_NS0_8NullTypeEjfiEEvT0_PT9_T1_T2_T3_iT4_T5_T6_T7__param_1];
	cvta.to.global.u64 	%rd142, %rd175;
	mul.wide.u32 	%rd143, %r1127, 4;
	add.s64 	%rd144, %rd142, %rd143;
	ld.global.u32 	%r1126, [%rd144];
$L__BB8_12:
	setp.eq.s32 	%p315, %r5, 0;
	shl.b32 	%r765, %r5, 2;
	add.s32 	%r767, %r763, %r765;
	add.s32 	%r38, %r767, 1020;
	st.shared.u32 	[%r767+1020], %r29;
	bar.sync 	0;
	@%p315 bra 	$L__BB8_14;
	ld.shared.u32 	%r1126, [%r38+-4];
$L__BB8_14:
	setp.ne.s32 	%p316, %r1126, %r10;
	setp.ne.s32 	%p317, %r10, %r11;
	setp.ne.s32 	%p318, %r11, %r12;
	setp.ne.s32 	%p319, %r12, %r13;
	setp.ne.s32 	%p320, %r13, %r14;
	setp.ne.s32 	%p321, %r14, %r15;
	setp.ne.s32 	%p322, %r15, %r16;
	setp.ne.s32 	%p323, %r16, %r17;
	setp.ne.s32 	%p324, %r17, %r18;
	setp.ne.s32 	%p325, %r18, %r19;
	setp.ne.s32 	%p326, %r19, %r20;
	setp.ne.s32 	%p327, %r20, %r21;
	setp.ne.s32 	%p328, %r21, %r22;
	setp.ne.s32 	%p329, %r22, %r23;
	setp.ne.s32 	%p330, %r23, %r24;
	setp.ne.s32 	%p331, %r24, %r25;
	setp.ne.s32 	%p332, %r25, %r26;
	setp.ne.s32 	%p333, %r26, %r27;
	setp.ne.s32 	%p334, %r27, %r28;
	setp.ne.s32 	%p335, %r28, %r29;
	or.pred  	%p336, %p317, %p316;
	add.f32 	%f459, %f1, %f2;
	selp.f32 	%f460, %f2, %f459, %p317;
	or.pred  	%p337, %p336, %p318;
	add.f32 	%f461, %f460, %f3;
	selp.f32 	%f462, %f3, %f461, %p318;
	or.pred  	%p338, %p337, %p319;
	add.f32 	%f463, %f462, %f4;
	selp.f32 	%f464, %f4, %f463, %p319;
	or.pred  	%p339, %p338, %p320;
	add.f32 	%f465, %f464, %f5;
	selp.f32 	%f466, %f5, %f465, %p320;
	or.pred  	%p340, %p339, %p321;
	add.f32 	%f467, %f466, %f6;
	selp.f32 	%f468, %f6, %f467, %p321;
	or.pred  	%p341, %p340, %p322;
	add.f32 	%f469, %f468, %f7;
	selp.f32 	%f470, %f7, %f469, %p322;
	or.pred  	%p342, %p341, %p323;
	add.f32 	%f471, %f470, %f8;
	selp.f32 	%f472, %f8, %f471, %p323;
	or.pred  	%p343, %p342, %p324;
	add.f32 	%f473, %f472, %f9;
	selp.f32 	%f474, %f9, %f473, %p324;
	or.pred  	%p344, %p343, %p325;
	add.f32 	%f475, %f474, %f10;
	selp.f32 	%f476, %f10, %f475, %p325;
	or.pred  	%p345, %p344, %p326;
	add.f32 	%f477, %f476, %f11;
	selp.f32 	%f478, %f11, %f477, %p326;
	or.pred  	%p346, %p345, %p327;
	add.f32 	%f479, %f478, %f12;
	selp.f32 	%f480, %f12, %f479, %p327;
	or.pred  	%p347, %p346, %p328;
	add.f32 	%f481, %f480, %f13;
	selp.f32 	%f482, %f13, %f481, %p328;
	or.pred  	%p348, %p347, %p329;
	add.f32 	%f483, %f482, %f14;
	selp.f32 	%f484, %f14, %f483, %p329;
	or.pred  	%p349, %p348, %p330;
	add.f32 	%f485, %f484, %f15;
	selp.f32 	%f486, %f15, %f485, %p330;
	or.pred  	%p350, %p349, %p331;
	add.f32 	%f487, %f486, %f16;
	selp.f32 	%f488, %f16, %f487, %p331;
	or.pred  	%p351, %p350, %p332;
	add.f32 	%f489, %f488, %f17;
	selp.f32 	%f490, %f17, %f489, %p332;
	or.pred  	%p352, %p351, %p333;
	add.f32 	%f491, %f490, %f18;
	selp.f32 	%f492, %f18, %f491, %p333;
	or.pred  	%p353, %p352, %p334;
	add.f32 	%f493, %f492, %f19;
	selp.f32 	%f494, %f19, %f493, %p334;
	or.pred  	%p354, %p353, %p335;
	selp.u32 	%r769, 1, 0, %p354;
	add.f32 	%f495, %f494, %f20;
	selp.f32 	%f496, %f20, %f495, %p335;
	mov.b32 	%r825, 1;
	mov.b32 	%r826, 0;
	mov.b32 	%r827, -1;
	// begin inline asm
	shfl.sync.up.b32 %r768, %r769, %r825, %r826, %r827;
	// end inline asm
	mov.b32 	%r774, %f496;
	// begin inline asm
	shfl.sync.up.b32 %r773, %r774, %r825, %r826, %r827;
	// end inline asm
	mov.b32 	%f497, %r773;
	add.f32 	%f498, %f496, %f497;
	setp.lt.s32 	%p356, %r735, 1;
	selp.b32 	%r828, 0, %r768, %p356;
	or.b32  	%r779, %r828, %r769;
	selp.f32 	%f499, %f496, %f498, %p354;
	selp.f32 	%f500, %f496, %f499, %p356;
	mov.b32 	%r785, 2;
	// begin inline asm
	shfl.sync.up.b32 %r778, %r779, %r785, %r826, %r827;
	// end inline asm
	mov.b32 	%r784, %f500;
	// begin inline asm
	shfl.sync.up.b32 %r783, %r784, %r785, %r826, %r827;
	// end inline asm
	mov.b32 	%f501, %r783;
	setp.eq.s32 	%p357, %r779, 0;
	add.f32 	%f502, %f500, %f501;
	selp.f32 	%f503, %f502, %f500, %p357;
	setp.lt.s32 	%p358, %r735, 2;
	selp.b32 	%r829, 0, %r778, %p358;
	or.b32  	%r789, %r829, %r779;
	selp.f32 	%f504, %f500, %f503, %p358;
	mov.b32 	%r795, 4;
	// begin inline asm
	shfl.sync.up.b32 %r788, %r789, %r795, %r826, %r827;
	// end inline asm
	mov.b32 	%r794, %f504;
	// begin inline asm
	shfl.sync.up.b32 %r793, %r794, %r795, %r826, %r827;
	// end inline asm
	mov.b32 	%f505, %r793;
	setp.eq.s32 	%p359, %r789, 0;
	add.f32 	%f506, %f504, %f505;
	selp.f32 	%f507, %f506, %f504, %p359;
	setp.lt.s32 	%p360, %r735, 4;
	selp.b32 	%r830, 0, %r788, %p360;
	or.b32  	%r799, %r830, %r789;
	selp.f32 	%f508, %f504, %f507, %p360;
	mov.b32 	%r805, 8;
	// begin inline asm
	shfl.sync.up.b32 %r798, %r799, %r805, %r826, %r827;
	// end inline asm
	mov.b32 	%r804, %f508;
	// begin inline asm
	shfl.sync.up.b32 %r803, %r804, %r805, %r826, %r827;
	// end inline asm
	mov.b32 	%f509, %r803;
	setp.eq.s32 	%p361, %r799, 0;
	add.f32 	%f510, %f508, %f509;
	selp.f32 	%f511, %f510, %f508, %p361;
	setp.lt.s32 	%p362, %r735, 8;
	selp.b32 	%r831, 0, %r798, %p362;
	or.b32  	%r809, %r831, %r799;
	selp.f32 	%f512, %f508, %f511, %p362;
	mov.b32 	%r815, 16;
	// begin inline asm
	shfl.sync.up.b32 %r808, %r809, %r815, %r826, %r827;
	// end inline asm
	mov.b32 	%r814, %f512;
	// begin inline asm
	shfl.sync.up.b32 %r813, %r814, %r815, %r826, %r827;
	// end inline asm
	mov.b32 	%f513, %r813;
	setp.eq.s32 	%p363, %r809, 0;
	add.f32 	%f514, %f512, %f513;
	selp.f32 	%f47, %f514, %f512, %p363;
	setp.lt.s32 	%p364, %r735, 16;
	selp.b32 	%r832, 0, %r808, %p364;
	or.b32  	%r819, %r832, %r809;
	selp.f32 	%f515, %f512, %f47, %p364;
	// begin inline asm
	shfl.sync.up.b32 %r1135, %r819, %r825, %r826, %r827;
	// end inline asm
	mov.b32 	%r824, %f515;
	// begin inline asm
	shfl.sync.up.b32 %r823, %r824, %r825, %r826, %r827;
	// end inline asm
	mov.b32 	%f732, %r823;
	setp.ne.s32 	%p365, %r735, 31;
	@%p365 bra 	$L__BB8_16;
	shl.b32 	%r833, %r7, 3;
	mov.u32 	%r834, _ZZN3cub18CUB_300001_SM_10006detail11scan_by_key21DeviceScanByKeyKernelINS2_10policy_hubIPiffN4cuda3std3__44plusIvEEE10Policy1000ES5_PfSD_NS0_24ReduceByKeyScanTileStateIfiLb1EEENS8_8equal_toIvEESA_NS0_8NullTypeEjfiEEvT0_PT9_T1_T2_T3_iT4_T5_T6_T7_E12temp_storage;
	add.s32 	%r835, %r834, %r833;
	mov.b32 	%r836, %f47;
	st.shared.v2.u32 	[%r835], {%r819, %r836};
$L__BB8_16:
	bar.sync 	0;
	ld.shared.v4.u32 	{%r837, %r838, %r839, %r840}, [_ZZN3cub18CUB_300001_SM_10006detail11scan_by_key21DeviceScanByKeyKernelINS2_10policy_hubIPiffN4cuda3std3__44plusIvEEE10Policy1000ES5_PfSD_NS0_24ReduceByKeyScanTileStateIfiLb1EEENS8_8equal_toIvEESA_NS0_8NullTypeEjfiEEvT0_PT9_T1_T2_T3_iT4_T5_T6_T7_E12temp_storage];
	mov.b32 	%f516, %r840;
	mov.b32 	%f517, %r838;
	or.b32  	%r841, %r839, %r837;
	setp.eq.s32 	%p366, %r839, 0;
	add.f32 	%f518, %f517, %f516;
	selp.f32 	%f519, %f518, %f516, %p366;
	setp.eq.s32 	%p367, %r7, 2;
	selp.b32 	%r842, %r841, %r837, %p367;
	selp.f32 	%f520, %f519, %f517, %p367;
	ld.shared.v4.u32 	{%r843, %r844, %r845, %r846}, [_ZZN3cub18CUB_300001_SM_10006detail11scan_by_key21DeviceScanByKeyKernelINS2_10policy_hubIPiffN4cuda3std3__44plusIvEEE10Policy1000ES5_PfSD_NS0_24ReduceByKeyScanTileStateIfiLb1EEENS8_8equal_toIvEESA_NS0_8NullTypeEjfiEEvT0_PT9_T1_T2_T3_iT4_T5_T6_T7_E12temp_storage+16];
	mov.b32 	%f521, %r846;
	mov.b32 	%f522, %r844;
	or.b32  	%r847, %r843, %r841;
	setp.eq.s32 	%p368, %r843, 0;
	add.f32 	%f523, %f519, %f522;
	selp.f32 	%f524, %f523, %f522, %p368;
	setp.eq.s32 	%p369, %r7, 3;
	selp.b32 	%r848, %r847, %r842, %p369;
	selp.f32 	%f525, %f524, %f520, %p369;
	or.b32  	%r849, %r845, %r847;
	setp.eq.s32 	%p370, %r845, 0;
	add.f32 	%f526, %f524, %f521;
	selp.f32 	%f527, %f526, %f521, %p370;
	setp.eq.s32 	%p371, %r7, 4;
	selp.b32 	%r850, %r849, %r848, %p371;
	selp.f32 	%f528, %f527, %f525, %p371;
	ld.shared.v4.u32 	{%r851, %r852, %r853, %r854}, [_ZZN3cub18CUB_300001_SM_10006detail11scan_by_key21DeviceScanByKeyKernelINS2_10policy_hubIPiffN4cuda3std3__44plusIvEEE10Policy1000ES5_PfSD_NS0_24ReduceByKeyScanTileStateIfiLb1EEENS8_8equal_toIvEESA_NS0_8NullTypeEjfiEEvT0_PT9_T1_T2_T3_iT4_T5_T6_T7_E12temp_storage+32];
	mov.b32 	%f529, %r854;
	mov.b32 	%f530, %r852;
	or.b32  	%r855, %r851, %r849;
	setp.eq.s32 	%p372, %r851, 0;
	add.f32 	%f531, %f527, %f530;
	selp.f32 	%f532, %f531, %f530, %p372;
	setp.eq.s32 	%p373, %r7, 5;
	selp.b32 	%r856, %r855, %r850, %p373;
	selp.f32 	%f533, %f532, %f528, %p373;
	or.b32  	%r857, %r853, %r855;
	setp.eq.s32 	%p374, %r853, 0;
	add.f32 	%f534, %f532, %f529;
	selp.f32 	%f535, %f534, %f529, %p374;
	setp.eq.s32 	%p375, %r7, 6;
	selp.b32 	%r43, %r857, %r856, %p375;
	selp.f32 	%f49, %f535, %f533, %p375;
	ld.shared.v2.u32 	{%r858, %r859}, [_ZZN3cub18CUB_300001_SM_10006detail11scan_by_key21DeviceScanByKeyKernelINS2_10policy_hubIPiffN4cuda3std3__44plusIvEEE10Policy1000ES5_PfSD_NS0_24ReduceByKeyScanTileStateIfiLb1EEENS8_8equal_toIvEESA_NS0_8NullTypeEjfiEEvT0_PT9_T1_T2_T3_iT4_T5_T6_T7_E12temp_storage+48];
	mov.b32 	%f536, %r859;
	or.b32  	%r44, %r858, %r857;
	setp.eq.s32 	%p376, %r858, 0;
	add.f32 	%f537, %f535, %f536;
	selp.f32 	%f50, %f537, %f536, %p376;
	setp.lt.u32 	%p377, %r5, 32;
	@%p377 bra 	$L__BB8_18;
	setp.eq.s32 	%p378, %r1135, 0;
	add.f32 	%f538, %f49, %f732;
	selp.f32 	%f539, %f538, %f732, %p378;
	setp.eq.s32 	%p379, %r735, 0;
	selp.b32 	%r860, 0, %r1135, %p379;
	or.b32  	%r1135, %r43, %r860;
	selp.f32 	%f732, %f49, %f539, %p379;
	bra.uni 	$L__BB8_31;
$L__BB8_18:
	setp.ne.s32 	%p380, %r5, 0;
	mul.wide.u32 	%rd145, %r1127, 16;
	add.s64 	%rd2, %rd1, %rd145;
	@%p380 bra 	$L__BB8_20;
	st.shared.u32 	[_ZZN3cub18CUB_300001_SM_10006detail11scan_by_key21DeviceScanByKeyKernelINS2_10policy_hubIPiffN4cuda3std3__44plusIvEEE10Policy1000ES5_PfSD_NS0_24ReduceByKeyScanTileStateIfiLb1EEENS8_8equal_toIvEESA_NS0_8NullTypeEjfiEEvT0_PT9_T1_T2_T3_iT4_T5_T6_T7_E12temp_storage+116], %r44;
	st.shared.f32 	[_ZZN3cub18CUB_300001_SM_10006detail11scan_by_key21DeviceScanByKeyKernelINS2_10policy_hubIPiffN4cuda3std3__44plusIvEEE10Policy1000ES5_PfSD_NS0_24ReduceByKeyScanTileStateIfiLb1EEENS8_8equal_toIvEESA_NS0_8NullTypeEjfiEEvT0_PT9_T1_T2_T3_iT4_T5_T6_T7_E12temp_storage+120], %f50;
	add.s64 	%rd146, %rd2, 512;
	mov.b32 	%r861, %f50;
	mov.b64 	%rd147, {%r44, %r861};
	mov.b64 	%rd148, 100;
	// begin inline asm
	st.relaxed.gpu.v2.u64 [%rd146], {%rd147, %rd148};
	// end inline asm
$L__BB8_20:
	not.b32 	%r46, %r5;
	mov.b32 	%r862, 280;
	// begin inline asm
	nanosleep.u32 %r862;
	// end inline asm
	mul.wide.u32 	%rd149, %r5, 16;
	xor.b64  	%rd150, %rd149, -16;
	add.s64 	%rd151, %rd2, %rd150;
	add.s64 	%rd3, %rd151, 512;
	mov.b32 	%r1128, 928;
$L__BB8_21:
	shr.u32 	%r49, %r1128, 1;
	mul.lo.s32 	%r865, %r1127, 16807;
	and.b32  	%r1127, %r865, 2147483647;
	sub.s32 	%r866, %r1128, %r49;
	add.s32 	%r867, %r866, 1;
	rem.u32 	%r868, %r1127, %r867;
	add.s32 	%r864, %r868, %r49;
	// begin inline asm
	nanosleep.u32 %r864;
	// end inline asm
	// begin inline asm
	ld.relaxed.gpu.v2.u64 {%rd152, %rd180}, [%rd3];
	// end inline asm
	setp.eq.s64 	%p381, %rd180, 99;
	mov.b32 	%r869, -1;
	vote.sync.any.pred 	%p382, %p381, %r869;
	mov.u32 	%r1128, %r49;
	@%p382 bra 	$L__BB8_21;
	mov.b64 	{%r923, %r878}, %rd152;
	mov.b32 	%f540, %r878;
	cvt.u32.u64 	%r873, %rd152;
	setp.eq.s64 	%p383, %rd180, 101;
	mov.b32 	%r921, -1;
	vote.sync.ballot.b32 	%r924, %p383, %r921;
	// begin inline asm
	mov.u32 %r871, %lanemask_ge;
	// end inline asm
	and.b32  	%r925, %r924, %r871;
	or.b32  	%r926, %r925, -2147483648;
	add.s32 	%r927, %r926, -1;
	not.b32 	%r928, %r926;
	and.b32  	%r929, %r928, %r927;
	popc.b32 	%r875, %r929;
	mov.b32 	%r879, 1;
	// begin inline asm
	shfl.sync.down.b32 %r872, %r873, %r879, %r875, %r921;
	// end inline asm
	// begin inline asm
	shfl.sync.down.b32 %r877, %r878, %r879, %r875, %r921;
	// end inline asm
	mov.b32 	%f541, %r877;
	setp.lt.s32 	%p385, %r735, %r875;
	setp.eq.s32 	%p386, %r873, 0;
	add.f32 	%f542, %f540, %f541;
	selp.b32 	%r930, %r872, 0, %p385;
	or.b32  	%r883, %r930, %r873;
	selp.f32 	%f543, %f542, %f540, %p386;
	selp.f32 	%f544, %f543, %f540, %p385;
	mov.b32 	%r889, 2;
	// begin inline asm
	shfl.sync.down.b32 %r882, %r883, %r889, %r875, %r921;
	// end inline asm
	mov.b32 	%r888, %f544;
	// begin inline asm
	shfl.sync.down.b32 %r887, %r888, %r889, %r875, %r921;
	// end inline asm
	mov.b32 	%f545, %r887;
	add.s32 	%r931, %r735, 2;
	setp.gt.s32 	%p387, %r931, %r875;
	setp.eq.s32 	%p388, %r883, 0;
	add.f32 	%f546, %f544, %f545;
	selp.f32 	%f547, %f546, %f544, %p388;
	selp.b32 	%r932, 0, %r882, %p387;
	or.b32  	%r893, %r883, %r932;
	selp.f32 	%f548, %f544, %f547, %p387;
	mov.b32 	%r899, 4;
	// begin inline asm
	shfl.sync.down.b32 %r892, %r893, %r899, %r875, %r921;
	// end inline asm
	mov.b32 	%r898, %f548;
	// begin inline asm
	shfl.sync.down.b32 %r897, %r898, %r899, %r875, %r921;
	// end inline asm
	mov.b32 	%f549, %r897;
	add.s32 	%r933, %r735, 4;
	setp.gt.s32 	%p389, %r933, %r875;
	setp.eq.s32 	%p390, %r893, 0;
	add.f32 	%f550, %f548, %f549;
	selp.f32 	%f551, %f550, %f548, %p390;
	selp.b32 	%r934, 0, %r892, %p389;
	or.b32  	%r903, %r893, %r934;
	selp.f32 	%f552, %f548, %f551, %p389;
	mov.b32 	%r909, 8;
	// begin inline asm
	shfl.sync.down.b32 %r902, %r903, %r909, %r875, %r921;
	// end inline asm
	mov.b32 	%r908, %f552;
	// begin inline asm
	shfl.sync.down.b32 %r907, %r908, %r909, %r875, %r921;
	// end inline asm
	mov.b32 	%f553, %r907;
	add.s32 	%r935, %r735, 8;
	setp.gt.s32 	%p391, %r935, %r875;
	setp.eq.s32 	%p392, %r903, 0;
	add.f32 	%f554, %f552, %f553;
	selp.f32 	%f555, %f554, %f552, %p392;
	selp.b32 	%r936, 0, %r902, %p391;
	or.b32  	%r913, %r903, %r936;
	selp.f32 	%f556, %f552, %f555, %p391;
	mov.b32 	%r919, 16;
	// begin inline asm
	shfl.sync.down.b32 %r912, %r913, %r919, %r875, %r921;
	// end inline asm
	mov.b32 	%r918, %f556;
	// begin inline asm
	shfl.sync.down.b32 %r917, %r918, %r919, %r875, %r921;
	// end inline asm
	mov.b32 	%f557, %r917;
	add.s32 	%r937, %r735, 16;
	setp.gt.s32 	%p393, %r937, %r875;
	setp.eq.s32 	%p394, %r913, 0;
	add.f32 	%f558, %f556, %f557;
	selp.f32 	%f559, %f558, %f556, %p394;
	selp.b32 	%r938, 0, %r912, %p393;
	or.b32  	%r1131, %r938, %r913;
	selp.f32 	%f731, %f556, %f559, %p393;
	add.s64 	%rd6, %rd1, 512;
	mov.u32 	%r939, %ctaid.x;
	add.s32 	%r1132, %r939, %r46;
	mov.b32 	%r1130, 928;
$L__BB8_23:
	setp.ne.s64 	%p395, %rd180, 101;
	mov.b32 	%r940, -1;
	vote.sync.all.pred 	%p396, %p395, %r940;
	not.pred 	%p397, %p396;
	@%p397 bra 	$L__BB8_27;
	shr.u32 	%r1130, %r1130, 1;
	mul.wide.s32 	%rd161, %r1132, 16;
	add.s64 	%rd162, %rd6, %rd161;
	add.s64 	%rd160, %rd162, -512;
	mov.u32 	%r1134, %r1130;
$L__BB8_25:
	shr.u32 	%r61, %r1134, 1;
	mul.lo.s32 	%r949, %r1127, 16807;
	and.b32  	%r1127, %r949, 2147483647;
	sub.s32 	%r950, %r1134, %r61;
	add.s32 	%r951, %r950, 1;
	rem.u32 	%r952, %r1127, %r951;
	add.s32 	%r948, %r952, %r61;
	// begin inline asm
	nanosleep.u32 %r948;
	// end inline asm
	// begin inline asm
	ld.relaxed.gpu.v2.u64 {%rd158, %rd180}, [%rd160];
	// end inline asm
	setp.eq.s64 	%p423, %rd180, 99;
	mov.b32 	%r953, -1;
	vote.sync.any.pred 	%p424, %p423, %r953;
	mov.u32 	%r1134, %r61;
	@%p424 bra 	$L__BB8_25;
	mov.b64 	{%r1005, %r961}, %rd158;
	mov.b32 	%f586, %r961;
	cvt.u32.u64 	%r956, %rd158;
	setp.eq.s64 	%p425, %rd180, 101;
	mov.b32 	%r1004, -1;
	vote.sync.ballot.b32 	%r1006, %p425, %r1004;
	and.b32  	%r1007, %r1006, %r871;
	or.b32  	%r1008, %r1007, -2147483648;
	add.s32 	%r1009, %r1008, -1;
	not.b32 	%r1010, %r1008;
	and.b32  	%r1011, %r1010, %r1009;
	popc.b32 	%r958, %r1011;
	mov.b32 	%r962, 1;
	// begin inline asm
	shfl.sync.down.b32 %r955, %r956, %r962, %r958, %r1004;
	// end inline asm
	// begin inline asm
	shfl.sync.down.b32 %r960, %r961, %r962, %r958, %r1004;
	// end inline asm
	mov.b32 	%f587, %r960;
	setp.lt.s32 	%p427, %r735, %r958;
	setp.eq.s32 	%p428, %r956, 0;
	add.f32 	%f588, %f586, %f587;
	selp.b32 	%r1012, %r955, 0, %p427;
	or.b32  	%r966, %r1012, %r956;
	selp.f32 	%f589, %f588, %f586, %p428;
	selp.f32 	%f590, %f589, %f586, %p427;
	mov.b32 	%r972, 2;
	// begin inline asm
	shfl.sync.down.b32 %r965, %r966, %r972, %r958, %r1004;
	// end inline asm
	mov.b32 	%r971, %f590;
	// begin inline asm
	shfl.sync.down.b32 %r970, %r971, %r972, %r958, %r1004;
	// end inline asm
	mov.b32 	%f591, %r970;
	add.s32 	%r1013, %r735, 2;
	setp.gt.s32 	%p429, %r1013, %r958;
	setp.eq.s32 	%p430, %r966, 0;
	add.f32 	%f592, %f590, %f591;
	selp.f32 	%f593, %f592, %f590, %p430;
	selp.b32 	%r1014, 0, %r965, %p429;
	or.b32  	%r976, %r966, %r1014;
	selp.f32 	%f594, %f590, %f593, %p429;
	mov.b32 	%r982, 4;
	// begin inline asm
	shfl.sync.down.b32 %r975, %r976, %r982, %r958, %r1004;
	// end inline asm
	mov.b32 	%r981, %f594;
	// begin inline asm
	shfl.sync.down.b32 %r980, %r981, %r982, %r958, %r1004;
	// end inline asm
	mov.b32 	%f595, %r980;
	add.s32 	%r1015, %r735, 4;
	setp.gt.s32 	%p431, %r1015, %r958;
	setp.eq.s32 	%p432, %r976, 0;
	add.f32 	%f596, %f594, %f595;
	selp.f32 	%f597, %f596, %f594, %p432;
	selp.b32 	%r1016, 0, %r975, %p431;
	or.b32  	%r986, %r976, %r1016;
	selp.f32 	%f598, %f594, %f597, %p431;
	mov.b32 	%r992, 8;
	// begin inline asm
	shfl.sync.down.b32 %r985, %r986, %r992, %r958, %r1004;
	// end inline asm
	mov.b32 	%r991, %f598;
	// begin inline asm
	shfl.sync.down.b32 %r990, %r991, %r992, %r958, %r1004;
	// end inline asm
	mov.b32 	%f599, %r990;
	add.s32 	%r1017, %r735, 8;
	setp.gt.s32 	%p433, %r1017, %r958;
	setp.eq.s32 	%p434, %r986, 0;
	add.f32 	%f600, %f598, %f599;
	selp.f32 	%f601, %f600, %f598, %p434;
	selp.b32 	%r1018, 0, %r985, %p433;
	or.b32  	%r996, %r986, %r1018;
	selp.f32 	%f602, %f598, %f601, %p433;
	mov.b32 	%r1002, 16;
	// begin inline asm
	shfl.sync.down.b32 %r995, %r996, %r1002, %r958, %r1004;
	// end inline asm
	mov.b32 	%r1001, %f602;
	// begin inline asm
	shfl.sync.down.b32 %r1000, %r1001, %r1002, %r958, %r1004;
	// end inline asm
	mov.b32 	%f603, %r1000;
	add.s32 	%r1019, %r735, 16;
	setp.gt.s32 	%p435, %r1019, %r958;
	setp.eq.s32 	%p436, %r996, 0;
	add.f32 	%f604, %f602, %f603;
	selp.f32 	%f605, %f604, %f602, %p436;
	selp.b32 	%r1020, 0, %r995, %p435;
	selp.f32 	%f606, %f602, %f605, %p435;
	or.b32  	%r1021, %r1020, %r1131;
	or.b32  	%r63, %r1021, %r996;
	setp.eq.s32 	%p437, %r1131, 0;
	add.f32 	%f607, %f731, %f606;
	selp.f32 	%f731, %f607, %f731, %p437;
	add.s32 	%r1132, %r1132, -32;
	mov.u32 	%r1131, %r63;
	bra.uni 	$L__BB8_23;
$L__BB8_27:
	mov.u32 	%r942, %tid.x;
	setp.ne.s32 	%p398, %r942, 0;
	@%p398 bra 	$L__BB8_29;
	or.b32  	%r943, %r1131, %r44;
	setp.eq.s32 	%p399, %r44, 0;
	add.f32 	%f560, %f50, %f731;
	selp.f32 	%f561, %f560, %f50, %p399;
	add.s64 	%rd155, %rd2, 512;
	mov.b32 	%r944, %f561;
	mov.b64 	%rd156, {%r943, %r944};
	mov.b64 	%rd157, 101;
	// begin inline asm
	st.relaxed.gpu.v2.u64 [%rd155], {%rd156, %rd157};
	// end inline asm
	st.shared.u32 	[_ZZN3cub18CUB_300001_SM_10006detail11scan_by_key21DeviceScanByKeyKernelINS2_10policy_hubIPiffN4cuda3std3__44plusIvEEE10Policy1000ES5_PfSD_NS0_24ReduceByKeyScanTileStateIfiLb1EEENS8_8equal_toIvEESA_NS0_8NullTypeEjfiEEvT0_PT9_T1_T2_T3_iT4_T5_T6_T7_E12temp_storage+100], %r1131;
	mov.b32 	%r945, %f731;
	st.shared.v2.u32 	[_ZZN3cub18CUB_300001_SM_10006detail11scan_by_key21DeviceScanByKeyKernelINS2_10policy_hubIPiffN4cuda3std3__44plusIvEEE10Policy1000ES5_PfSD_NS0_24ReduceByKeyScanTileStateIfiLb1EEENS8_8equal_toIvEESA_NS0_8NullTypeEjfiEEvT0_PT9_T1_T2_T3_iT4_T5_T6_T7_E12temp_storage+104], {%r945, %r943};
	st.shared.f32 	[_ZZN3cub18CUB_300001_SM_10006detail11scan_by_key21DeviceScanByKeyKernelINS2_10policy_hubIPiffN4cuda3std3__44plusIvEEE10Policy1000ES5_PfSD_NS0_24ReduceByKeyScanTileStateIfiLb1EEENS8_8equal_toIvEESA_NS0_8NullTypeEjfiEEvT0_PT9_T1_T2_T3_iT4_T5_T6_T7_E12temp_storage+112], %f561;
$L__BB8_29:
	setp.ne.s32 	%p400, %r735, 0;
	@%p400 bra 	$L__BB8_31;
	mov.b32 	%r946, %f731;
	st.shared.v2.u32 	[_ZZN3cub18CUB_300001_SM_10006detail11scan_by_key21DeviceScanByKeyKernelINS2_10policy_hubIPiffN4cuda3std3__44plusIvEEE10Policy1000ES5_PfSD_NS0_24ReduceByKeyScanTileStateIfiLb1EEENS8_8equal_toIvEESA_NS0_8NullTypeEjfiEEvT0_PT9_T1_T2_T3_iT4_T5_T6_T7_E12temp_storage+64], {%r1131, %r946};
	mov.u32 	%r1135, %r1131;
	mov.f32 	%f732, %f731;
$L__BB8_31:
	setp.ne.s32 	%p401, %r28, %r29;
	setp.ne.s32 	%p402, %r27, %r28;
	setp.ne.s32 	%p403, %r26, %r27;
	setp.ne.s32 	%p404, %r25, %r26;
	setp.ne.s32 	%p405, %r24, %r25;
	setp.ne.s32 	%p406, %r23, %r24;
	setp.ne.s32 	%p407, %r22, %r23;
	setp.ne.s32 	%p408, %r21, %r22;
	setp.ne.s32 	%p409, %r20, %r21;
	setp.ne.s32 	%p410, %r19, %r20;
	setp.ne.s32 	%p411, %r18, %r19;
	setp.ne.s32 	%p412, %r17, %r18;
	setp.ne.s32 	%p413, %r16, %r17;
	setp.ne.s32 	%p414, %r15, %r16;
	setp.ne.s32 	%p415, %r14, %r15;
	setp.ne.s32 	%p416, %r13, %r14;
	setp.ne.s32 	%p417, %r12, %r13;
	setp.ne.s32 	%p418, %r11, %r12;
	setp.ne.s32 	%p419, %r10, %r11;
	setp.ne.s32 	%p420, %r1126, %r10;
	mov.u32 	%r947, %tid.x;
	setp.eq.s32 	%p421, %r947, 0;
	bar.sync 	0;
	ld.shared.f32 	%f562, [_ZZN3cub18CUB_300001_SM_10006detail11scan_by_key21DeviceScanByKeyKernelINS2_10policy_hubIPiffN4cuda3std3__44plusIvEEE10Policy1000ES5_PfSD_NS0_24ReduceByKeyScanTileStateIfiLb1EEENS8_8equal_toIvEESA_NS0_8NullTypeEjfiEEvT0_PT9_T1_T2_T3_iT4_T5_T6_T7_E12temp_storage+68];
	setp.eq.s32 	%p422, %r1135, 0;
	add.f32 	%f563, %f732, %f562;
	selp.f32 	%f564, %f563, %f732, %p422;
	selp.f32 	%f565, %f732, %f564, %p421;
	add.f32 	%f566, %f565, %f1;
	selp.f32 	%f752, %f1, %f566, %p420;
	add.f32 	%f567, %f752, %f2;
	selp.f32 	%f751, %f2, %f567, %p419;
	add.f32 	%f568, %f751, %f3;
	selp.f32 	%f750, %f3, %f568, %p418;
	add.f32 	%f569, %f750, %f4;
	selp.f32 	%f749, %f4, %f569, %p417;
	add.f32 	%f570, %f749, %f5;
	selp.f32 	%f748, %f5, %f570, %p416;
	add.f32 	%f571, %f748, %f6;
	selp.f32 	%f747, %f6, %f571, %p415;
	add.f32 	%f572, %f747, %f7;
	selp.f32 	%f746, %f7, %f572, %p414;
	add.f32 	%f573, %f746, %f8;
	selp.f32 	%f745, %f8, %f573, %p413;
	add.f32 	%f574, %f745, %f9;
	selp.f32 	%f744, %f9, %f574, %p412;
	add.f32 	%f575, %f744, %f10;
	selp.f32 	%f743, %f10, %f575, %p411;
	add.f32 	%f576, %f743, %f11;
	selp.f32 	%f742, %f11, %f576, %p410;
	add.f32 	%f577, %f742, %f12;
	selp.f32 	%f741, %f12, %f577, %p409;
	add.f32 	%f578, %f741, %f13;
	selp.f32 	%f740, %f13, %f578, %p408;
	add.f32 	%f579, %f740, %f14;
	selp.f32 	%f739, %f14, %f579, %p407;
	add.f32 	%f580, %f739, %f15;
	selp.f32 	%f738, %f15, %f580, %p406;
	add.f32 	%f581, %f738, %f16;
	selp.f32 	%f737, %f16, %f581, %p405;
	add.f32 	%f582, %f737, %f17;
	selp.f32 	%f736, %f17, %f582, %p404;
	add.f32 	%f583, %f736, %f18;
	selp.f32 	%f735, %f18, %f583, %p403;
	add.f32 	%f584, %f735, %f19;
	selp.f32 	%f734, %f19, %f584, %p402;
	add.f32 	%f585, %f734, %f20;
	selp.f32 	%f733, %f20, %f585, %p401;
$L__BB8_32:
	ld.param.u64 	%rd179, [_ZN3cub18CUB_300001_SM_10006detail11scan_by_key21DeviceScanByKeyKernelINS2_10policy_hubIPiffN4cuda3std3__44plusIvEEE10Policy1000ES5_PfSD_NS0_24ReduceByKeyScanTileStateIfiLb1EEENS8_8equal_toIvEESA_NS0_8NullTypeEjfiEEvT0_PT9_T1_T2_T3_iT4_T5_T6_T7__param_3];
	bar.sync 	0;
	st.shared.v4.f32 	[%r9], {%f752, %f751, %f750, %f749};
	st.shared.v4.f32 	[%r9+16], {%f748, %f747, %f746, %f745};
	st.shared.v4.f32 	[%r9+32], {%f744, %f743, %f742, %f741};
	st.shared.v4.f32 	[%r9+48], {%f740, %f739, %f738, %f737};
	st.shared.v4.f32 	[%r9+64], {%f736, %f735, %f734, %f733};
	bar.warp.sync 	-1;
	ld.shared.f32 	%f710, [%r8];
	ld.shared.f32 	%f711, [%r8+128];
	ld.shared.f32 	%f712, [%r8+256];
	ld.shared.f32 	%f713, [%r8+384];
	ld.shared.f32 	%f714, [%r8+512];
	ld.shared.f32 	%f715, [%r8+640];
	ld.shared.f32 	%f716, [%r8+768];
	ld.shared.f32 	%f717, [%r8+896];
	ld.shared.f32 	%f718, [%r8+1024];
	ld.shared.f32 	%f719, [%r8+1152];
	ld.shared.f32 	%f720, [%r8+1280];
	ld.shared.f32 	%f721, [%r8+1408];
	ld.shared.f32 	%f722, [%r8+1536];
	ld.shared.f32 	%f723, [%r8+1664];
	ld.shared.f32 	%f724, [%r8+1792];
	ld.shared.f32 	%f725, [%r8+1920];
	ld.shared.f32 	%f726, [%r8+2048];
	ld.shared.f32 	%f727, [%r8+2176];
	ld.shared.f32 	%f728, [%r8+2304];
	ld.shared.f32 	%f729, [%r8+2432];
	cvta.to.global.u64 	%rd166, %rd179;
	mov.u32 	%r1117, %tid.x;
	and.b32  	%r1118, %r1117, 992;
	mul.lo.s32 	%r1119, %r1118, 20;
	and.b32  	%r1120, %r1117, 31;
	or.b32  	%r1121, %r1119, %r1120;
	cvt.u64.u32 	%rd167, %r1121;
	mov.u32 	%r1122, %ctaid.x;
	mul.lo.s32 	%r1123, %r1122, 4480;
	cvt.u64.u32 	%rd168, %r1123;
	add.s64 	%rd169, %rd167, %rd168;
	shl.b64 	%rd170, %rd169, 2;
	add.s64 	%rd171, %rd166, %rd170;
	st.global.f32 	[%rd171], %f710;
	st.global.f32 	[%rd171+128], %f711;
	st.global.f32 	[%rd171+256], %f712;
	st.global.f32 	[%rd171+384], %f713;
	st.global.f32 	[%rd171+512], %f714;
	st.global.f32 	[%rd171+640], %f715;
	st.global.f32 	[%rd171+768], %f716;
	st.global.f32 	[%rd171+896], %f717;
	st.global.f32 	[%rd171+1024], %f718;
	st.global.f32 	[%rd171+1152], %f719;
	st.global.f32 	[%rd171+1280], %f720;
	st.global.f32 	[%rd171+1408], %f721;
	st.global.f32 	[%rd171+1536], %f722;
	st.global.f32 	[%rd171+1664], %f723;
	st.global.f32 	[%rd171+1792], %f724;
	st.global.f32 	[%rd171+1920], %f725;
	st.global.f32 	[%rd171+2048], %f726;
	st.global.f32 	[%rd171+2176], %f727;
	st.global.f32 	[%rd171+2304], %f728;
	st.global.f32 	[%rd171+2432], %f729;
	bra.uni 	$L__BB8_186;
$L__BB8_33:
	setp.eq.s32 	%p41, %r3, 0;
	@%p41 bra 	$L__BB8_186;
	ld.param.u64 	%rd172, [_ZN3cub18CUB_300001_SM_10006detail11scan_by_key21DeviceScanByKeyKernelINS2_10policy_hubIPiffN4cuda3std3__44plusIvEEE10Policy1000ES5_PfSD_NS0_24ReduceByKeyScanTileStateIfiLb1EEENS8_8equal_toIvEESA_NS0_8NullTypeEjfiEEvT0_PT9_T1_T2_T3_iT4_T5_T6_T7__param_0];
	cvt.u64.u32 	%rd10, %r2;
	mul.wide.u32 	%rd27, %r2, 4;
	add.s64 	%rd26, %rd172, %rd27;
	// begin inline asm
	ld.ca.u32 %r1155, [%rd26];
	// end inline asm
	mov.u32 	%r67, %tid.x;
	and.b32  	%r232, %r67, 31;
	and.b32  	%r233, %r67, 992;
	mul.lo.s32 	%r234, %r233, 20;
	or.b32  	%r68, %r234, %r232;
	setp.ge.u32 	%p42, %r68, %r3;
	shl.b32 	%r69, %r68, 2;
	cvt.u64.u32 	%rd28, %r69;
	add.s64 	%rd11, %rd26, %rd28;
	mov.u32 	%r1136, %r1155;
	@%p42 bra 	$L__BB8_36;
	// begin inline asm
	ld.ca.u32 %r1136, [%rd11];
	// end inline asm
$L__BB8_36:
	add.s32 	%r72, %r68, 32;
	setp.ge.u32 	%p43, %r72, %r3;
	mov.u32 	%r1137, %r1155;
	@%p43 bra 	$L__BB8_38;
	add.s64 	%rd30, %rd11, 128;
	// begin inline asm
	ld.ca.u32 %r1137, [%rd30];
	// end inline asm
$L__BB8_38:
	add.s32 	%r75, %r68, 64;
	setp.ge.u32 	%p44, %r75, %r3;
	mov.u32 	%r1138, %r1155;
	@%p44 bra 	$L__BB8_40;
	add.s64 	%rd31, %rd11, 256;
	// begin inline asm
	ld.ca.u32 %r1138, [%rd31];
	// end inline asm
$L__BB8_40:
	add.s32 	%r78, %r68, 96;
	setp.ge.u32 	%p45, %r78, %r3;
	mov.u32 	%r1139, %r1155;
	@%p45 bra 	$L__BB8_42;
	add.s64 	%rd32, %rd11, 384;
	// begin inline asm
	ld.ca.u32 %r1139, [%rd32];
	// end inline asm
$L__BB8_42:
	add.s32 	%r81, %r68, 128;
	setp.ge.u32 	%p46, %r81, %r3;
	mov.u32 	%r1140, %r1155;
	@%p46 bra 	$L__BB8_44;
	add.s64 	%rd33, %rd11, 512;
	// begin inline asm
	ld.ca.u32 %r1140, [%rd33];
	// end inline asm
$L__BB8_44:
	add.s32 	%r84, %r68, 160;
	setp.ge.u32 	%p47, %r84, %r3;
	mov.u32 	%r1141, %r1155;
	@%p47 bra 	$L__BB8_46;
	add.s64 	%rd34, %rd11, 640;
	// begin inline asm
	ld.ca.u32 %r1141, [%rd34];
	// end inline asm
$L__BB8_46:
	add.s32 	%r87, %r68, 192;
	setp.ge.u32 	%p48, %r87, %r3;
	mov.u32 	%r1142, %r1155;
	@%p48 bra 	$L__BB8_48;
	add.s64 	%rd35, %rd11, 768;
	// begin inline asm
	ld.ca.u32 %r1142, [%rd35];
	// end inline asm
$L__BB8_48:
	add.s32 	%r90, %r68, 224;
	setp.ge.u32 	%p49, %r90, %r3;
	mov.u32 	%r1143, %r1155;
	@%p49 bra 	$L__BB8_50;
	add.s64 	%rd36, %rd11, 896;
	// begin inline asm
	ld.ca.u32 %r1143, [%rd36];
	// end inline asm
$L__BB8_50:
	add.s32 	%r93, %r68, 256;
	setp.ge.u32 	%p50, %r93, %r3;
	mov.u32 	%r1144, %r1155;
	@%p50 bra 	$L__BB8_52;
	add.s64 	%rd37, %rd11, 1024;
	// begin inline asm
	ld.ca.u32 %r1144, [%rd37];
	// end inline asm
$L__BB8_52:
	add.s32 	%r96, %r68, 288;
	setp.ge.u32 	%p51, %r96, %r3;
	mov.u32 	%r1145, %r1155;
	@%p51 bra 	$L__BB8_54;
	add.s64 	%rd38, %rd11, 1152;
	// begin inline asm
	ld.ca.u32 %r1145, [%rd38];
	// end inline asm
$L__BB8_54:
	add.s32 	%r99, %r68, 320;
	setp.ge.u32 	%p52, %r99, %r3;
	mov.u32 	%r1146, %r1155;
	@%p52 bra 	$L__BB8_56;
	add.s64 	%rd39, %rd11, 1280;
	// begin inline asm
	ld.ca.u32 %r1146, [%rd39];
	// end inline asm
$L__BB8_56:
	add.s32 	%r102, %r68, 352;
	setp.ge.u32 	%p53, %r102, %r3;
	mov.u32 	%r1147, %r1155;
	@%p53 bra 	$L__BB8_58;
	add.s64 	%rd40, %rd11, 1408;
	// begin inline asm
	ld.ca.u32 %r1147, [%rd40];
	// end inline asm
$L__BB8_58:
	add.s32 	%r105, %r68, 384;
	setp.ge.u32 	%p54, %r105, %r3;
	mov.u32 	%r1148, %r1155;
	@%p54 bra 	$L__BB8_60;
	add.s64 	%rd41, %rd11, 1536;
	// begin inline asm
	ld.ca.u32 %r1148, [%rd41];
	// end inline asm
$L__BB8_60:
	add.s32 	%r108, %r68, 416;
	setp.ge.u32 	%p55, %r108, %r3;
	mov.u32 	%r1149, %r1155;
	@%p55 bra 	$L__BB8_62;
	add.s64 	%rd42, %rd11, 1664;
	// begin inline asm
	ld.ca.u32 %r1149, [%rd42];
	// end inline asm
$L__BB8_62:
	add.s32 	%r111, %r68, 448;
	setp.ge.u32 	%p56, %r111, %r3;
	mov.u32 	%r1150, %r1155;
	@%p56 bra 	$L__BB8_64;
	add.s64 	%rd43, %rd11, 1792;
	// begin inline asm
	ld.ca.u32 %r1150, [%rd43];
	// end inline asm
$L__BB8_64:
	add.s32 	%r114, %r68, 480;
	setp.ge.u32 	%p57, %r114, %r3;
	mov.u32 	%r1151, %r1155;
	@%p57 bra 	$L__BB8_66;
	add.s64 	%rd44, %rd11, 1920;
	// begin inline asm
	ld.ca.u32 %r1151, [%rd44];
	// end inline asm
$L__BB8_66:
	add.s32 	%r117, %r68, 512;
	setp.ge.u32 	%p58, %r117, %r3;
	mov.u32 	%r1152, %r1155;
	@%p58 bra 	$L__BB8_68;
	add.s64 	%rd45, %rd11, 2048;
	// begin inline asm
	ld.ca.u32 %r1152, [%rd45];
	// end inline asm
$L__BB8_68:
	add.s32 	%r252, %r68, 544;
	setp.ge.u32 	%p59, %r252, %r3;
	mov.u32 	%r1153, %r1155;
	@%p59 bra 	$L__BB8_70;
	add.s64 	%rd46, %rd11, 2176;
	// begin inline asm
	ld.ca.u32 %r1153, [%rd46];
	// end inline asm
$L__BB8_70:
	add.s32 	%r254, %r68, 576;
	setp.ge.u32 	%p60, %r254, %r3;
	mov.u32 	%r1154, %r1155;
	@%p60 bra 	$L__BB8_72;
	add.s64 	%rd47, %rd11, 2304;
	// begin inline asm
	ld.ca.u32 %r1154, [%rd47];
	// end inline asm
$L__BB8_72:
	add.s32 	%r124, %r68, 608;
	setp.ge.u32 	%p61, %r124, %r3;
	@%p61 bra 	$L__BB8_74;
	add.s64 	%rd48, %rd11, 2432;
	// begin inline asm
	ld.ca.u32 %r1155, [%rd48];
	// end inline asm
$L__BB8_74:
	ld.param.u64 	%rd176, [_ZN3cub18CUB_300001_SM_10006detail11scan_by_key21DeviceScanByKeyKernelINS2_10policy_hubIPiffN4cuda3std3__44plusIvEEE10Policy1000ES5_PfSD_NS0_24ReduceByKeyScanTileStateIfiLb1EEENS8_8equal_toIvEESA_NS0_8NullTypeEjfiEEvT0_PT9_T1_T2_T3_iT4_T5_T6_T7__param_2];
	setp.ge.u32 	%p62, %r68, %r3;
	// begin inline asm
	mov.u32 %r257, %laneid;
	// end inline asm
	shr.u32 	%r259, %r67, 5;
	mad.lo.s32 	%r260, %r259, 640, %r257;
	shl.b32 	%r261, %r260, 2;
	mov.u32 	%r262, _ZZN3cub18CUB_300001_SM_10006detail11scan_by_key21DeviceScanByKeyKernelINS2_10policy_hubIPiffN4cuda3std3__44plusIvEEE10Policy1000ES5_PfSD_NS0_24ReduceByKeyScanTileStateIfiLb1EEENS8_8equal_toIvEESA_NS0_8NullTypeEjfiEEvT0_PT9_T1_T2_T3_iT4_T5_T6_T7_E12temp_storage;
	add.s32 	%r128, %r262, %r261;
	st.shared.u32 	[%r128], %r1136;
	st.shared.u32 	[%r128+128], %r1137;
	st.shared.u32 	[%r128+256], %r1138;
	st.shared.u32 	[%r128+384], %r1139;
	st.shared.u32 	[%r128+512], %r1140;
	st.shared.u32 	[%r128+640], %r1141;
	st.shared.u32 	[%r128+768], %r1142;
	st.shared.u32 	[%r128+896], %r1143;
	st.shared.u32 	[%r128+1024], %r1144;
	st.shared.u32 	[%r128+1152], %r1145;
	st.shared.u32 	[%r128+1280], %r1146;
	st.shared.u32 	[%r128+1408], %r1147;
	st.shared.u32 	[%r128+1536], %r1148;
	st.shared.u32 	[%r128+1664], %r1149;
	st.shared.u32 	[%r128+1792], %r1150;
	st.shared.u32 	[%r128+1920], %r1151;
	st.shared.u32 	[%r128+2048], %r1152;
	st.shared.u32 	[%r128+2176], %r1153;
	st.shared.u32 	[%r128+2304], %r1154;
	st.shared.u32 	[%r128+2432], %r1155;
	bar.warp.sync 	-1;
	mad.lo.s32 	%r129, %r257, 76, %r128;
	ld.shared.v4.u32 	{%r130, %r131, %r132, %r133}, [%r129];
	ld.shared.v4.u32 	{%r134, %r135, %r136, %r137}, [%r129+16];
	ld.shared.v4.u32 	{%r138, %r139, %r140, %r141}, [%r129+32];
	ld.shared.v4.u32 	{%r142, %r143, %r144, %r145}, [%r129+48];
	ld.shared.v4.u32 	{%r146, %r147, %r148, %r149}, [%r129+64];
	bar.sync 	0;
	shl.b64 	%rd51, %rd10, 2;
	add.s64 	%rd49, %rd176, %rd51;
	// begin inline asm
	ld.ca.u32 %r1175, [%rd49];
	// end inline asm
	add.s64 	%rd12, %rd49, %rd28;
	mov.u32 	%r1156, %r1175;
	@%p62 bra 	$L__BB8_76;
	// begin inline asm
	ld.ca.u32 %r1156, [%rd12];
	// end inline asm
$L__BB8_76:
	setp.ge.u32 	%p63, %r72, %r3;
	mov.u32 	%r1157, %r1175;
	@%p63 bra 	$L__BB8_78;
	add.s64 	%rd53, %rd12, 128;
	// begin inline asm
	ld.ca.u32 %r1157, [%rd53];
	// end inline asm
$L__BB8_78:
	setp.ge.u32 	%p64, %r75, %r3;
	mov.u32 	%r1158, %r1175;
	@%p64 bra 	$L__BB8_80;
	add.s64 	%rd54, %rd12, 256;
	// begin inline asm
	ld.ca.u32 %r1158, [%rd54];
	// end inline asm
$L__BB8_80:
	setp.ge.u32 	%p65, %r78, %r3;
	mov.u32 	%r1159, %r1175;
	@%p65 bra 	$L__BB8_82;
	add.s64 	%rd55, %rd12, 384;
	// begin inline asm
	ld.ca.u32 %r1159, [%rd55];
	// end inline asm
$L__BB8_82:
	setp.ge.u32 	%p66, %r81, %r3;
	mov.u32 	%r1160, %r1175;
	@%p66 bra 	$L__BB8_84;
	add.s64 	%rd56, %rd12, 512;
	// begin inline asm
	ld.ca.u32 %r1160, [%rd56];
	// end inline asm
$L__BB8_84:
	setp.ge.u32 	%p67, %r84, %r3;
	mov.u32 	%r1161, %r1175;
	@%p67 bra 	$L__BB8_86;
	add.s64 	%rd57, %rd12, 640;
	// begin inline asm
	ld.ca.u32 %r1161, [%rd57];
	// end inline asm
$L__BB8_86:
	setp.ge.u32 	%p68, %r87, %r3;
	mov.u32 	%r1162, %r1175;
	@%p68 bra 	$L__BB8_88;
	add.s64 	%rd58, %rd12, 768;
	// begin inline asm
	ld.ca.u32 %r1162, [%rd58];
	// end inline asm
$L__BB8_88:
	setp.ge.u32 	%p69, %r90, %r3;
	mov.u32 	%r1163, %r1175;
	@%p69 bra 	$L__BB8_90;
	add.s64 	%rd59, %rd12, 896;
	// begin inline asm
	ld.ca.u32 %r1163, [%rd59];
	// end inline asm
$L__BB8_90:
	setp.ge.u32 	%p70, %r93, %r3;
	mov.u32 	%r1164, %r1175;
	@%p70 bra 	$L__BB8_92;
	add.s64 	%rd60, %rd12, 1024;
	// begin inline asm
	ld.ca.u32 %r1164, [%rd60];
	// end inline asm
$L__BB8_92:
	setp.ge.u32 	%p71, %r96, %r3;
	mov.u32 	%r1165, %r1175;
	@%p71 bra 	$L__BB8_94;
	add.s64 	%rd61, %rd12, 1152;
	// begin inline asm
	ld.ca.u32 %r1165, [%rd61];
	// end inline asm
$L__BB8_94:
	setp.ge.u32 	%p72, %r99, %r3;
	mov.u32 	%r1166, %r1175;
	@%p72 bra 	$L__BB8_96;
	add.s64 	%rd62, %rd12, 1280;
	// begin inline asm
	ld.ca.u32 %r1166, [%rd62];
	// end inline asm
$L__BB8_96:
	setp.ge.u32 	%p73, %r102, %r3;
	mov.u32 	%r1167, %r1175;
	@%p73 bra 	$L__BB8_98;
	add.s64 	%rd63, %rd12, 1408;
	// begin inline asm
	ld.ca.u32 %r1167, [%rd63];
	// end inline asm
$L__BB8_98:
	setp.ge.u32 	%p74, %r105, %r3;
	mov.u32 	%r1168, %r1175;
	@%p74 bra 	$L__BB8_100;
	add.s64 	%rd64, %rd12, 1536;
	// begin inline asm
	ld.ca.u32 %r1168, [%rd64];
	// end inline asm
$L__BB8_100:
	setp.ge.u32 	%p75, %r108, %r3;
	mov.u32 	%r1169, %r1175;
	@%p75 bra 	$L__BB8_102;
	add.s64 	%rd65, %rd12, 1664;
	// begin inline asm
	ld.ca.u32 %r1169, [%rd65];
	// end inline asm
$L__BB8_102:
	setp.ge.u32 	%p76, %r111, %r3;
	mov.u32 	%r1170, %r1175;
	@%p76 bra 	$L__BB8_104;
	add.s64 	%rd66, %rd12, 1792;
	// begin inline asm
	ld.ca.u32 %r1170, [%rd66];
	// end inline asm
$L__BB8_104:
	mov.u32 	%r1171, %r1175;
	@%p57 bra 	$L__BB8_106;
	add.s64 	%rd67, %rd12, 1920;
	// begin inline asm
	ld.ca.u32 %r1171, [%rd67];
	// end inline asm
$L__BB8_106:
	mov.u32 	%r1172, %r1175;
	@%p58 bra 	$L__BB8_108;
	add.s64 	%rd68, %rd12, 2048;
	// begin inline asm
	ld.ca.u32 %r1172, [%rd68];
	// end inline asm
$L__BB8_108:
	add.s32 	%r280, %r68, 544;
	setp.ge.u32 	%p79, %r280, %r3;
	mov.u32 	%r1173, %r1175;
	@%p79 bra 	$L__BB8_110;
	add.s64 	%rd69, %rd12, 2176;
	// begin inline asm
	ld.ca.u32 %r1173, [%rd69];
	// end inline asm
$L__BB8_110:
	add.s32 	%r282, %r68, 576;
	setp.ge.u32 	%p80, %r282, %r3;
	mov.u32 	%r1174, %r1175;
	@%p80 bra 	$L__BB8_112;
	add.s64 	%rd70, %rd12, 2304;
	// begin inline asm
	ld.ca.u32 %r1174, [%rd70];
	// end inline asm
$L__BB8_112:
	@%p61 bra 	$L__BB8_114;
	add.s64 	%rd71, %rd12, 2432;
	// begin inline asm
	ld.ca.u32 %r1175, [%rd71];
	// end inline asm
$L__BB8_114:
	st.shared.u32 	[%r128], %r1156;
	st.shared.u32 	[%r128+128], %r1157;
	st.shared.u32 	[%r128+256], %r1158;
	st.shared.u32 	[%r128+384], %r1159;
	st.shared.u32 	[%r128+512], %r1160;
	st.shared.u32 	[%r128+640], %r1161;
	st.shared.u32 	[%r128+768], %r1162;
	st.shared.u32 	[%r128+896], %r1163;
	st.shared.u32 	[%r128+1024], %r1164;
	st.shared.u32 	[%r128+1152], %r1165;
	st.shared.u32 	[%r128+1280], %r1166;
	st.shared.u32 	[%r128+1408], %r1167;
	st.shared.u32 	[%r128+1536], %r1168;
	st.shared.u32 	[%r128+1664], %r1169;
	st.shared.u32 	[%r128+1792], %r1170;
	st.shared.u32 	[%r128+1920], %r1171;
	st.shared.u32 	[%r128+2048], %r1172;
	st.shared.u32 	[%r128+2176], %r1173;
	st.shared.u32 	[%r128+2304], %r1174;
	st.shared.u32 	[%r128+2432], %r1175;
	bar.warp.sync 	-1;
	ld.shared.v4.f32 	{%f96, %f97, %f98, %f99}, [%r129];
	ld.shared.v4.f32 	{%f100, %f101, %f102, %f103}, [%r129+16];
	ld.shared.v4.f32 	{%f104, %f105, %f106, %f107}, [%r129+32];
	ld.shared.v4.f32 	{%f108, %f109, %f110, %f111}, [%r129+48];
	ld.shared.v4.f32 	{%f112, %f113, %f114, %f115}, [%r129+64];
	bar.sync 	0;
	setp.ne.s32 	%p82, %r1, 0;
	@%p82 bra 	$L__BB8_122;
	shl.b32 	%r561, %r67, 2;
	mov.u32 	%r562, _ZZN3cub18CUB_300001_SM_10006detail11scan_by_key21DeviceScanByKeyKernelINS2_10policy_hubIPiffN4cuda3std3__44plusIvEEE10Policy1000ES5_PfSD_NS0_24ReduceByKeyScanTileStateIfiLb1EEENS8_8equal_toIvEESA_NS0_8NullTypeEjfiEEvT0_PT9_T1_T2_T3_iT4_T5_T6_T7_E12temp_storage;
	add.s32 	%r563, %r562, %r561;
	add.s32 	%r191, %r563, 1020;
	st.shared.u32 	[%r563+1020], %r149;
	bar.sync 	0;
	setp.eq.s32 	%p207, %r67, 0;
	mov.b32 	%r1176, 1;
	@%p207 bra 	$L__BB8_117;
	ld.shared.u32 	%r564, [%r191+-4];
	setp.ne.s32 	%p208, %r564, %r130;
	selp.u32 	%r1176, 1, 0, %p208;
$L__BB8_117:
	shr.u32 	%r194, %r67, 5;
	setp.ne.s32 	%p209, %r130, %r131;
	setp.ne.s32 	%p210, %r131, %r132;
	setp.ne.s32 	%p211, %r132, %r133;
	setp.ne.s32 	%p212, %r133, %r134;
	setp.ne.s32 	%p213, %r134, %r135;
	setp.ne.s32 	%p214, %r135, %r136;
	setp.ne.s32 	%p215, %r136, %r137;
	setp.ne.s32 	%p216, %r137, %r138;
	setp.ne.s32 	%p217, %r138, %r139;
	setp.ne.s32 	%p218, %r139, %r140;
	setp.ne.s32 	%p219, %r140, %r141;
	setp.ne.s32 	%p220, %r141, %r142;
	setp.ne.s32 	%p221, %r142, %r143;
	setp.ne.s32 	%p222, %r143, %r144;
	setp.ne.s32 	%p223, %r144, %r145;
	setp.ne.s32 	%p224, %r145, %r146;
	setp.ne.s32 	%p225, %r146, %r147;
	setp.ne.s32 	%p226, %r147, %r148;
	setp.ne.s32 	%p227, %r148, %r149;
	mul.lo.s32 	%r625, %r67, 20;
	setp.eq.s32 	%p228, %r625, %r3;
	selp.b32 	%r195, 1, %r1176, %p228;
	or.b32  	%r626, %r625, 1;
	setp.eq.s32 	%p229, %r626, %r3;
	or.pred  	%p1, %p229, %p209;
	or.b32  	%r627, %r625, 2;
	setp.eq.s32 	%p230, %r627, %r3;
	or.pred  	%p2, %p230, %p210;
	or.b32  	%r628, %r625, 3;
	setp.eq.s32 	%p231, %r628, %r3;
	or.pred  	%p3, %p231, %p211;
	add.s32 	%r629, %r625, 4;
	setp.eq.s32 	%p232, %r629, %r3;
	or.pred  	%p4, %p232, %p212;
	add.s32 	%r630, %r625, 5;
	setp.eq.s32 	%p233, %r630, %r3;
	or.pred  	%p5, %p233, %p213;
	add.s32 	%r631, %r625, 6;
	setp.eq.s32 	%p234, %r631, %r3;
	or.pred  	%p6, %p234, %p214;
	add.s32 	%r632, %r625, 7;
	setp.eq.s32 	%p235, %r632, %r3;
	or.pred  	%p7, %p235, %p215;
	add.s32 	%r633, %r625, 8;
	setp.eq.s32 	%p236, %r633, %r3;
	or.pred  	%p8, %p236, %p216;
	add.s32 	%r634, %r625, 9;
	setp.eq.s32 	%p237, %r634, %r3;
	or.pred  	%p9, %p237, %p217;
	add.s32 	%r635, %r625, 10;
	setp.eq.s32 	%p238, %r635, %r3;
	or.pred  	%p10, %p238, %p218;
	add.s32 	%r636, %r625, 11;
	setp.eq.s32 	%p239, %r636, %r3;
	or.pred  	%p11, %p239, %p219;
	add.s32 	%r637, %r625, 12;
	setp.eq.s32 	%p240, %r637, %r3;
	or.pred  	%p12, %p240, %p220;
	add.s32 	%r638, %r625, 13;
	setp.eq.s32 	%p241, %r638, %r3;
	or.pred  	%p13, %p241, %p221;
	add.s32 	%r639, %r625, 14;
	setp.eq.s32 	%p242, %r639, %r3;
	or.pred  	%p14, %p242, %p222;
	add.s32 	%r640, %r625, 15;
	setp.eq.s32 	%p243, %r640, %r3;
	or.pred  	%p15, %p243, %p223;
	add.s32 	%r641, %r625, 16;
	setp.eq.s32 	%p244, %r641, %r3;
	or.pred  	%p16, %p244, %p224;
	add.s32 	%r642, %r625, 17;
	setp.eq.s32 	%p245, %r642, %r3;
	or.pred  	%p17, %p245, %p225;
	add.s32 	%r643, %r625, 18;
	setp.eq.s32 	%p246, %r643, %r3;
	or.pred  	%p18, %p246, %p226;
	add.s32 	%r644, %r625, 19;
	setp.eq.s32 	%p247, %r644, %r3;
	or.pred  	%p19, %p247, %p227;
	add.f32 	%f358, %f96, %f97;
	selp.f32 	%f359, %f97, %f358, %p1;
	or.pred  	%p248, %p1, %p2;
	add.f32 	%f360, %f359, %f98;
	selp.f32 	%f361, %f98, %f360, %p2;
	or.pred  	%p249, %p248, %p3;
	add.f32 	%f362, %f361, %f99;
	selp.f32 	%f363, %f99, %f362, %p3;
	or.pred  	%p250, %p249, %p4;
	add.f32 	%f364, %f363, %f100;
	selp.f32 	%f365, %f100, %f364, %p4;
	or.pred  	%p251, %p250, %p5;
	add.f32 	%f366, %f365, %f101;
	selp.f32 	%f367, %f101, %f366, %p5;
	or.pred  	%p252, %p251, %p6;
	add.f32 	%f368, %f367, %f102;
	selp.f32 	%f369, %f102, %f368, %p6;
	or.pred  	%p253, %p252, %p7;
	add.f32 	%f370, %f369, %f103;
	selp.f32 	%f371, %f103, %f370, %p7;
	or.pred  	%p254, %p253, %p8;
	add.f32 	%f372, %f371, %f104;
	selp.f32 	%f373, %f104, %f372, %p8;
	or.pred  	%p255, %p254, %p9;
	add.f32 	%f374, %f373, %f105;
	selp.f32 	%f375, %f105, %f374, %p9;
	or.pred  	%p256, %p255, %p10;
	add.f32 	%f376, %f375, %f106;
	selp.f32 	%f377, %f106, %f376, %p10;
	or.pred  	%p257, %p256, %p11;
	add.f32 	%f378, %f377, %f107;
	selp.f32 	%f379, %f107, %f378, %p11;
	or.pred  	%p258, %p257, %p12;
	add.f32 	%f380, %f379, %f108;
	selp.f32 	%f381, %f108, %f380, %p12;
	or.pred  	%p259, %p258, %p13;
	add.f32 	%f382, %f381, %f109;
	selp.f32 	%f383, %f109, %f382, %p13;
	or.pred  	%p260, %p259, %p14;
	add.f32 	%f384, %f383, %f110;
	selp.f32 	%f385, %f110, %f384, %p14;
	or.pred  	%p261, %p260, %p15;
	add.f32 	%f386, %f385, %f111;
	selp.f32 	%f387, %f111, %f386, %p15;
	or.pred  	%p262, %p261, %p16;
	add.f32 	%f388, %f387, %f112;
	selp.f32 	%f389, %f112, %f388, %p16;
	or.pred  	%p263, %p262, %p17;
	add.f32 	%f390, %f389, %f113;
	selp.f32 	%f391, %f113, %f390, %p17;
	or.pred  	%p264, %p263, %p18;
	add.f32 	%f392, %f391, %f114;
	selp.f32 	%f393, %f114, %f392, %p18;
	or.pred  	%p265, %p264, %p19;
	selp.u32 	%r645, 1, 0, %p265;
	or.b32  	%r566, %r195, %r645;
	add.f32 	%f394, %f393, %f115;
	selp.f32 	%f395, %f115, %f394, %p19;
	mov.b32 	%r622, 1;
	mov.b32 	%r623, 0;
	mov.b32 	%r624, -1;
	// begin inline asm
	shfl.sync.up.b32 %r565, %r566, %r622, %r623, %r624;
	// end inline asm
	mov.b32 	%r571, %f395;
	// begin inline asm
	shfl.sync.up.b32 %r570, %r571, %r622, %r623, %r624;
	// end inline asm
	mov.b32 	%f396, %r570;
	setp.eq.s32 	%p266, %r566, 0;
	add.f32 	%f397, %f395, %f396;
	selp.f32 	%f398, %f397, %f395, %p266;
	setp.lt.s32 	%p267, %r257, 1;
	selp.b32 	%r646, 0, %r565, %p267;
	or.b32  	%r576, %r646, %r566;
	selp.f32 	%f399, %f395, %f398, %p267;
	mov.b32 	%r582, 2;
	// begin inline asm
	shfl.sync.up.b32 %r575, %r576, %r582, %r623, %r624;
	// end inline asm
	mov.b32 	%r581, %f399;
	// begin inline asm
	shfl.sync.up.b32 %r580, %r581, %r582, %r623, %r624;
	// end inline asm
	mov.b32 	%f400, %r580;
	setp.eq.s32 	%p268, %r576, 0;
	add.f32 	%f401, %f399, %f400;
	selp.f32 	%f402, %f401, %f399, %p268;
	setp.lt.s32 	%p269, %r257, 2;
	selp.b32 	%r647, 0, %r575, %p269;
	or.b32  	%r586, %r647, %r576;
	selp.f32 	%f403, %f399, %f402, %p269;
	mov.b32 	%r592, 4;
	// begin inline asm
	shfl.sync.up.b32 %r585, %r586, %r592, %r623, %r624;
	// end inline asm
	mov.b32 	%r591, %f403;
	// begin inline asm
	shfl.sync.up.b32 %r590, %r591, %r592, %r623, %r624;
	// end inline asm
	mov.b32 	%f404, %r590;
	setp.eq.s32 	%p270, %r586, 0;
	add.f32 	%f405, %f403, %f404;
	selp.f32 	%f406, %f405, %f403, %p270;
	setp.lt.s32 	%p271, %r257, 4;
	selp.b32 	%r648, 0, %r585, %p271;
	or.b32  	%r596, %r648, %r586;
	selp.f32 	%f407, %f403, %f406, %p271;
	mov.b32 	%r602, 8;
	// begin inline asm
	shfl.sync.up.b32 %r595, %r596, %r602, %r623, %r624;
	// end inline asm
	mov.b32 	%r601, %f407;
	// begin inline asm
	shfl.sync.up.b32 %r600, %r601, %r602, %r623, %r624;
	// end inline asm
	mov.b32 	%f408, %r600;
	setp.eq.s32 	%p272, %r596, 0;
	add.f32 	%f409, %f407, %f408;
	selp.f32 	%f410, %f409, %f407, %p272;
	setp.lt.s32 	%p273, %r257, 8;
	selp.b32 	%r649, 0, %r595, %p273;
	or.b32  	%r606, %r649, %r596;
	selp.f32 	%f411, %f407, %f410, %p273;
	mov.b32 	%r612, 16;
	// begin inline asm
	shfl.sync.up.b32 %r605, %r606, %r612, %r623, %r624;
	// end inline asm
	mov.b32 	%r611, %f411;
	// begin inline asm
	shfl.sync.up.b32 %r610, %r611, %r612, %r623, %r624;
	// end inline asm
	mov.b32 	%f412, %r610;
	setp.eq.s32 	%p274, %r606, 0;
	add.f32 	%f413, %f411, %f412;
	selp.f32 	%f116, %f413, %f411, %p274;
	setp.lt.s32 	%p275, %r257, 16;
	selp.b32 	%r650, 0, %r605, %p275;
	or.b32  	%r616, %r650, %r606;
	selp.f32 	%f414, %f411, %f116, %p275;
	// begin inline asm
	shfl.sync.up.b32 %r615, %r616, %r622, %r623, %r624;
	// end inline asm
	mov.b32 	%r621, %f414;
	// begin inline asm
	shfl.sync.up.b32 %r620, %r621, %r622, %r623, %r624;
	// end inline asm
	mov.b32 	%f753, %r620;
	setp.ne.s32 	%p276, %r257, 31;
	@%p276 bra 	$L__BB8_119;
	shl.b32 	%r651, %r194, 3;
	mov.u32 	%r652, _ZZN3cub18CUB_300001_SM_10006detail11scan_by_key21DeviceScanByKeyKernelINS2_10policy_hubIPiffN4cuda3std3__44plusIvEEE10Policy1000ES5_PfSD_NS0_24ReduceByKeyScanTileStateIfiLb1EEENS8_8equal_toIvEESA_NS0_8NullTypeEjfiEEvT0_PT9_T1_T2_T3_iT4_T5_T6_T7_E12temp_storage;
	add.s32 	%r653, %r652, %r651;
	mov.b32 	%r654, %f116;
	st.shared.v2.u32 	[%r653], {%r616, %r654};
$L__BB8_119:
	bar.sync 	0;
	setp.lt.u32 	%p277, %r67, 32;
	@%p277 bra 	$L__BB8_121;
	ld.shared.f32 	%f415, [_ZZN3cub18CUB_300001_SM_10006detail11scan_by_key21DeviceScanByKeyKernelINS2_10policy_hubIPiffN4cuda3std3__44plusIvEEE10Policy1000ES5_PfSD_NS0_24ReduceByKeyScanTileStateIfiLb1EEENS8_8equal_toIvEESA_NS0_8NullTypeEjfiEEvT0_PT9_T1_T2_T3_iT4_T5_T6_T7_E12temp_storage+4];
	ld.shared.v2.u32 	{%r655, %r656}, [_ZZN3cub18CUB_300001_SM_10006detail11scan_by_key21DeviceScanByKeyKernelINS2_10policy_hubIPiffN4cuda3std3__44plusIvEEE10Policy1000ES5_PfSD_NS0_24ReduceByKeyScanTileStateIfiLb1EEENS8_8equal_toIvEESA_NS0_8NullTypeEjfiEEvT0_PT9_T1_T2_T3_iT4_T5_T6_T7_E12temp_storage+8];
	mov.b32 	%f416, %r656;
	add.f32 	%f417, %f415, %f416;
	setp.eq.s32 	%p278, %r655, 0;
	selp.f32 	%f418, %f417, %f416, %p278;
	ld.shared.v4.u32 	{%r657, %r658, %r659, %r660}, [_ZZN3cub18CUB_300001_SM_10006detail11scan_by_key21DeviceScanByKeyKernelINS2_10policy_hubIPiffN4cuda3std3__44plusIvEEE10Policy1000ES5_PfSD_NS0_24ReduceByKeyScanTileStateIfiLb1EEENS8_8equal_toIvEESA_NS0_8NullTypeEjfiEEvT0_PT9_T1_T2_T3_iT4_T5_T6_T7_E12temp_storage+16];
	mov.b32 	%f419, %r660;
	mov.b32 	%f420, %r658;
	add.f32 	%f421, %f418, %f420;
	setp.eq.s32 	%p279, %r657, 0;
	selp.f32 	%f422, %f421, %f420, %p279;
	add.f32 	%f423, %f422, %f419;
	setp.eq.s32 	%p280, %r659, 0;
	selp.f32 	%f424, %f423, %f419, %p280;
	ld.shared.v4.u32 	{%r661, %r662, %r663, %r664}, [_ZZN3cub18CUB_300001_SM_10006detail11scan_by_key21DeviceScanByKeyKernelINS2_10policy_hubIPiffN4cuda3std3__44plusIvEEE10Policy1000ES5_PfSD_NS0_24ReduceByKeyScanTileStateIfiLb1EEENS8_8equal_toIvEESA_NS0_8NullTypeEjfiEEvT0_PT9_T1_T2_T3_iT4_T5_T6_T7_E12temp_storage+32];
	mov.b32 	%f425, %r664;
	mov.b32 	%f426, %r662;
	add.f32 	%f427, %f424, %f426;
	setp.eq.s32 	%p281, %r661, 0;
	selp.f32 	%f428, %f427, %f426, %p281;
	setp.eq.s32 	%p282, %r194, 6;
	add.f32 	%f429, %f428, %f425;
	setp.eq.s32 	%p283, %r663, 0;
	selp.f32 	%f430, %f429, %f425, %p283;
	setp.eq.s32 	%p284, %r194, 5;
	setp.eq.s32 	%p285, %r194, 4;
	setp.eq.s32 	%p286, %r194, 3;
	setp.eq.s32 	%p287, %r194, 2;
	selp.f32 	%f431, %f418, %f415, %p287;
	selp.f32 	%f432, %f422, %f431, %p286;
	selp.f32 	%f433, %f424, %f432, %p285;
	selp.f32 	%f434, %f428, %f433, %p284;
	selp.f32 	%f435, %f430, %f434, %p282;
	setp.eq.s32 	%p288, %r615, 0;
	add.f32 	%f436, %f435, %f753;
	selp.f32 	%f437, %f436, %f753, %p288;
	setp.eq.s32 	%p289, %r257, 0;
	selp.f32 	%f753, %f435, %f437, %p289;
$L__BB8_121:
	setp.eq.s32 	%p290, %r67, 0;
	setp.eq.s32 	%p291, %r195, 0;
	add.f32 	%f438, %f753, %f96;
	selp.f32 	%f439, %f438, %f96, %p291;
	selp.f32 	%f775, %f96, %f439, %p290;
	add.f32 	%f440, %f775, %f97;
	selp.f32 	%f774, %f97, %f440, %p1;
	add.f32 	%f441, %f774, %f98;
	selp.f32 	%f773, %f98, %f441, %p2;
	add.f32 	%f442, %f773, %f99;
	selp.f32 	%f772, %f99, %f442, %p3;
	add.f32 	%f443, %f772, %f100;
	selp.f32 	%f771, %f100, %f443, %p4;
	add.f32 	%f444, %f771, %f101;
	selp.f32 	%f770, %f101, %f444, %p5;
	add.f32 	%f445, %f770, %f102;
	selp.f32 	%f769, %f102, %f445, %p6;
	add.f32 	%f446, %f769, %f103;
	selp.f32 	%f768, %f103, %f446, %p7;
	add.f32 	%f447, %f768, %f104;
	selp.f32 	%f767, %f104, %f447, %p8;
	add.f32 	%f448, %f767, %f105;
	selp.f32 	%f766, %f105, %f448, %p9;
	add.f32 	%f449, %f766, %f106;
	selp.f32 	%f765, %f106, %f449, %p10;
	add.f32 	%f450, %f765, %f107;
	selp.f32 	%f764, %f107, %f450, %p11;
	add.f32 	%f451, %f764, %f108;
	selp.f32 	%f763, %f108, %f451, %p12;
	add.f32 	%f452, %f763, %f109;
	selp.f32 	%f762, %f109, %f452, %p13;
	add.f32 	%f453, %f762, %f110;
	selp.f32 	%f761, %f110, %f453, %p14;
	add.f32 	%f454, %f761, %f111;
	selp.f32 	%f760, %f111, %f454, %p15;
	add.f32 	%f455, %f760, %f112;
	selp.f32 	%f759, %f112, %f455, %p16;
	add.f32 	%f456, %f759, %f113;
	selp.f32 	%f758, %f113, %f456, %p17;
	add.f32 	%f457, %f758, %f114;
	selp.f32 	%f757, %f114, %f457, %p18;
	add.f32 	%f458, %f757, %f115;
	selp.f32 	%f756, %f115, %f458, %p19;
	bra.uni 	$L__BB8_144;
$L__BB8_122:
	setp.ne.s32 	%p83, %r67, 0;
	mov.b32 	%r1178, 0;
	@%p83 bra 	$L__BB8_124;
	ld.param.u64 	%rd174, [_ZN3cub18CUB_300001_SM_10006detail11scan_by_key21DeviceScanByKeyKernelINS2_10policy_hubIPiffN4cuda3std3__44plusIvEEE10Policy1000ES5_PfSD_NS0_24ReduceByKeyScanTileStateIfiLb1EEENS8_8equal_toIvEESA_NS0_8NullTypeEjfiEEvT0_PT9_T1_T2_T3_iT4_T5_T6_T7__param_1];
	cvta.to.global.u64 	%rd72, %rd174;
	mul.wide.u32 	%rd73, %r1, 4;
	add.s64 	%rd74, %rd72, %rd73;
	ld.global.u32 	%r1178, [%rd74];
$L__BB8_124:
	setp.eq.s32 	%p84, %r67, 0;
	shl.b32 	%r286, %r67, 2;
	mov.u32 	%r287, _ZZN3cub18CUB_300001_SM_10006detail11scan_by_key21DeviceScanByKeyKernelINS2_10policy_hubIPiffN4cuda3std3__44plusIvEEE10Policy1000ES5_PfSD_NS0_24ReduceByKeyScanTileStateIfiLb1EEENS8_8equal_toIvEESA_NS0_8NullTypeEjfiEEvT0_PT9_T1_T2_T3_iT4_T5_T6_T7_E12temp_storage;
	add.s32 	%r288, %r287, %r286;
	add.s32 	%r200, %r288, 1020;
	st.shared.u32 	[%r288+1020], %r149;
	bar.sync 	0;
	@%p84 bra 	$L__BB8_126;
	ld.shared.u32 	%r1178, [%r200+-4];
$L__BB8_126:
	shr.u32 	%r203, %r67, 5;
	setp.ne.s32 	%p85, %r1178, %r130;
	setp.ne.s32 	%p86, %r130, %r131;
	setp.ne.s32 	%p87, %r131, %r132;
	setp.ne.s32 	%p88, %r132, %r133;
	setp.ne.s32 	%p89, %r133, %r134;
	setp.ne.s32 	%p90, %r134, %r135;
	setp.ne.s32 	%p91, %r135, %r136;
	setp.ne.s32 	%p92, %r136, %r137;
	setp.ne.s32 	%p93, %r137, %r138;
	setp.ne.s32 	%p94, %r138, %r139;
	setp.ne.s32 	%p95, %r139, %r140;
	setp.ne.s32 	%p96, %r140, %r141;
	setp.ne.s32 	%p97, %r141, %r142;
	setp.ne.s32 	%p98, %r142, %r143;
	setp.ne.s32 	%p99, %r143, %r144;
	setp.ne.s32 	%p100, %r144, %r145;
	setp.ne.s32 	%p101, %r145, %r146;
	setp.ne.s32 	%p102, %r146, %r147;
	setp.ne.s32 	%p103, %r147, %r148;
	setp.ne.s32 	%p104, %r148, %r149;
	mul.lo.s32 	%r349, %r67, 20;
	setp.eq.s32 	%p105, %r349, %r3;
	or.pred  	%p20, %p105, %p85;
	or.b32  	%r350, %r349, 1;
	setp.eq.s32 	%p106, %r350, %r3;
	or.pred  	%p21, %p106, %p86;
	or.b32  	%r351, %r349, 2;
	setp.eq.s32 	%p107, %r351, %r3;
	or.pred  	%p22, %p107, %p87;
	or.b32  	%r352, %r349, 3;
	setp.eq.s32 	%p108, %r352, %r3;
	or.pred  	%p23, %p108, %p88;
	add.s32 	%r353, %r349, 4;
	setp.eq.s32 	%p109, %r353, %r3;
	or.pred  	%p24, %p109, %p89;
	add.s32 	%r354, %r349, 5;
	setp.eq.s32 	%p110, %r354, %r3;
	or.pred  	%p25, %p110, %p90;
	add.s32 	%r355, %r349, 6;
	setp.eq.s32 	%p111, %r355, %r3;
	or.pred  	%p26, %p111, %p91;
	add.s32 	%r356, %r349, 7;
	setp.eq.s32 	%p112, %r356, %r3;
	or.pred  	%p27, %p112, %p92;
	add.s32 	%r357, %r349, 8;
	setp.eq.s32 	%p113, %r357, %r3;
	or.pred  	%p28, %p113, %p93;
	add.s32 	%r358, %r349, 9;
	setp.eq.s32 	%p114, %r358, %r3;
	or.pred  	%p29, %p114, %p94;
	add.s32 	%r359, %r349, 10;
	setp.eq.s32 	%p115, %r359, %r3;
	or.pred  	%p30, %p115, %p95;
	add.s32 	%r360, %r349, 11;
	setp.eq.s32 	%p116, %r360, %r3;
	or.pred  	%p31, %p116, %p96;
	add.s32 	%r361, %r349, 12;
	setp.eq.s32 	%p117, %r361, %r3;
	or.pred  	%p32, %p117, %p97;
	add.s32 	%r362, %r349, 13;
	setp.eq.s32 	%p118, %r362, %r3;
	or.pred  	%p33, %p118, %p98;
	add.s32 	%r363, %r349, 14;
	setp.eq.s32 	%p119, %r363, %r3;
	or.pred  	%p34, %p119, %p99;
	add.s32 	%r364, %r349, 15;
	setp.eq.s32 	%p120, %r364, %r3;
	or.pred  	%p35, %p120, %p100;
	add.s32 	%r365, %r349, 16;
	setp.eq.s32 	%p121, %r365, %r3;
	or.pred  	%p36, %p121, %p101;
	add.s32 	%r366, %r349, 17;
	setp.eq.s32 	%p122, %r366, %r3;
	or.pred  	%p37, %p122, %p102;
	add.s32 	%r367, %r349, 18;
	setp.eq.s32 	%p123, %r367, %r3;
	or.pred  	%p38, %p123, %p103;
	add.s32 	%r368, %r349, 19;
	setp.eq.s32 	%p124, %r368, %r3;
	or.pred  	%p39, %p124, %p104;
	or.pred  	%p125, %p21, %p20;
	add.f32 	%f209, %f96, %f97;
	selp.f32 	%f210, %f97, %f209, %p21;
	or.pred  	%p126, %p22, %p125;
	add.f32 	%f211, %f210, %f98;
	selp.f32 	%f212, %f98, %f211, %p22;
	or.pred  	%p127, %p23, %p126;
	add.f32 	%f213, %f212, %f99;
	selp.f32 	%f214, %f99, %f213, %p23;
	or.pred  	%p128, %p24, %p127;
	add.f32 	%f215, %f214, %f100;
	selp.f32 	%f216, %f100, %f215, %p24;
	or.pred  	%p129, %p25, %p128;
	add.f32 	%f217, %f216, %f101;
	selp.f32 	%f218, %f101, %f217, %p25;
	or.pred  	%p130, %p26, %p129;
	add.f32 	%f219, %f218, %f102;
	selp.f32 	%f220, %f102, %f219, %p26;
	or.pred  	%p131, %p27, %p130;
	add.f32 	%f221, %f220, %f103;
	selp.f32 	%f222, %f103, %f221, %p27;
	or.pred  	%p132, %p28, %p131;
	add.f32 	%f223, %f222, %f104;
	selp.f32 	%f224, %f104, %f223, %p28;
	or.pred  	%p133, %p29, %p132;
	add.f32 	%f225, %f224, %f105;
	selp.f32 	%f226, %f105, %f225, %p29;
	or.pred  	%p134, %p30, %p133;
	add.f32 	%f227, %f226, %f106;
	selp.f32 	%f228, %f106, %f227, %p30;
	or.pred  	%p135, %p31, %p134;
	add.f32 	%f229, %f228, %f107;
	selp.f32 	%f230, %f107, %f229, %p31;
	or.pred  	%p136, %p32, %p135;
	add.f32 	%f231, %f230, %f108;
	selp.f32 	%f232, %f108, %f231, %p32;
	or.pred  	%p137, %p33, %p136;
	add.f32 	%f233, %f232, %f109;
	selp.f32 	%f234, %f109, %f233, %p33;
	or.pred  	%p138, %p34, %p137;
	add.f32 	%f235, %f234, %f110;
	selp.f32 	%f236, %f110, %f235, %p34;
	or.pred  	%p139, %p35, %p138;
	add.f32 	%f237, %f236, %f111;
	selp.f32 	%f238, %f111, %f237, %p35;
	or.pred  	%p140, %p36, %p139;
	add.f32 	%f239, %f238, %f112;
	selp.f32 	%f240, %f112, %f239, %p36;
	or.pred  	%p141, %p37, %p140;
	add.f32 	%f241, %f240, %f113;
	selp.f32 	%f242, %f113, %f241, %p37;
	or.pred  	%p142, %p38, %p141;
	add.f32 	%f243, %f242, %f114;
	selp.f32 	%f244, %f114, %f243, %p38;
	or.pred  	%p143, %p39, %p142;
	selp.u32 	%r290, 1, 0, %p143;
	add.f32 	%f245, %f244, %f115;
	selp.f32 	%f246, %f115, %f245, %p39;
	mov.b32 	%r346, 1;
	mov.b32 	%r347, 0;
	mov.b32 	%r348, -1;
	// begin inline asm
	shfl.sync.up.b32 %r289, %r290, %r346, %r347, %r348;
	// end inline asm
	mov.b32 	%r295, %f246;
	// begin inline asm
	shfl.sync.up.b32 %r294, %r295, %r346, %r347, %r348;
	// end inline asm
	mov.b32 	%f247, %r294;
	add.f32 	%f248, %f246, %f247;
	setp.lt.s32 	%p145, %r257, 1;
	selp.b32 	%r369, 0, %r289, %p145;
	or.b32  	%r300, %r369, %r290;
	selp.f32 	%f249, %f246, %f248, %p143;
	selp.f32 	%f250, %f246, %f249, %p145;
	mov.b32 	%r306, 2;
	// begin inline asm
	shfl.sync.up.b32 %r299, %r300, %r306, %r347, %r348;
	// end inline asm
	mov.b32 	%r305, %f250;
	// begin inline asm
	shfl.sync.up.b32 %r304, %r305, %r306, %r347, %r348;
	// end inline asm
	mov.b32 	%f251, %r304;
	setp.eq.s32 	%p146, %r300, 0;
	add.f32 	%f252, %f250, %f251;
	selp.f32 	%f253, %f252, %f250, %p146;
	setp.lt.s32 	%p147, %r257, 2;
	selp.b32 	%r370, 0, %r299, %p147;
	or.b32  	%r310, %r370, %r300;
	selp.f32 	%f254, %f250, %f253, %p147;
	mov.b32 	%r316, 4;
	// begin inline asm
	shfl.sync.up.b32 %r309, %r310, %r316, %r347, %r348;
	// end inline asm
	mov.b32 	%r315, %f254;
	// begin inline asm
	shfl.sync.up.b32 %r314, %r315, %r316, %r347, %r348;
	// end inline asm
	mov.b32 	%f255, %r314;
	setp.eq.s32 	%p148, %r310, 0;
	add.f32 	%f256, %f254, %f255;
	selp.f32 	%f257, %f256, %f254, %p148;
	setp.lt.s32 	%p149, %r257, 4;
	selp.b32 	%r371, 0, %r309, %p149;
	or.b32  	%r320, %r371, %r310;
	selp.f32 	%f258, %f254, %f257, %p149;
	mov.b32 	%r326, 8;
	// begin inline asm
	shfl.sync.up.b32 %r319, %r320, %r326, %r347, %r348;
	// end inline asm
	mov.b32 	%r325, %f258;
	// begin inline asm
	shfl.sync.up.b32 %r324, %r325, %r326, %r347, %r348;
	// end inline asm
	mov.b32 	%f259, %r324;
	setp.eq.s32 	%p150, %r320, 0;
	add.f32 	%f260, %f258, %f259;
	selp.f32 	%f261, %f260, %f258, %p150;
	setp.lt.s32 	%p151, %r257, 8;
	selp.b32 	%r372, 0, %r319, %p151;
	or.b32  	%r330, %r372, %r320;
	selp.f32 	%f262, %f258, %f261, %p151;
	mov.b32 	%r336, 16;
	// begin inline asm
	shfl.sync.up.b32 %r329, %r330, %r336, %r347, %r348;
	// end inline asm
	mov.b32 	%r335, %f262;
	// begin inline asm
	shfl.sync.up.b32 %r334, %r335, %r336, %r347, %r348;
	// end inline asm
	mov.b32 	%f263, %r334;
	setp.eq.s32 	%p152, %r330, 0;
	add.f32 	%f264, %f262, %f263;
	selp.f32 	%f140, %f264, %f262, %p152;
	setp.lt.s32 	%p153, %r257, 16;
	selp.b32 	%r373, 0, %r329, %p153;
	or.b32  	%r340, %r373, %r330;
	selp.f32 	%f265, %f262, %f140, %p153;
	// begin inline asm
	shfl.sync.up.b32 %r1187, %r340, %r346, %r347, %r348;
	// end inline asm
	mov.b32 	%r345, %f265;
	// begin inline asm
	shfl.sync.up.b32 %r344, %r345, %r346, %r347, %r348;
	// end inline asm
	mov.b32 	%f755, %r344;
	setp.ne.s32 	%p154, %r257, 31;
	@%p154 bra 	$L__BB8_128;
	shl.b32 	%r374, %r203, 3;
	mov.u32 	%r375, _ZZN3cub18CUB_300001_SM_10006detail11scan_by_key21DeviceScanByKeyKernelINS2_10policy_hubIPiffN4cuda3std3__44plusIvEEE10Policy1000ES5_PfSD_NS0_24ReduceByKeyScanTileStateIfiLb1EEENS8_8equal_toIvEESA_NS0_8NullTypeEjfiEEvT0_PT9_T1_T2_T3_iT4_T5_T6_T7_E12temp_storage;
	add.s32 	%r376, %r375, %r374;
	mov.b32 	%r377, %f140;
	st.shared.v2.u32 	[%r376], {%r340, %r377};
$L__BB8_128:
	bar.sync 	0;
	ld.shared.v4.u32 	{%r378, %r379, %r380, %r381}, [_ZZN3cub18CUB_300001_SM_10006detail11scan_by_key21DeviceScanByKeyKernelINS2_10policy_hubIPiffN4cuda3std3__44plusIvEEE10Policy1000ES5_PfSD_NS0_24ReduceByKeyScanTileStateIfiLb1EEENS8_8equal_toIvEESA_NS0_8NullTypeEjfiEEvT0_PT9_T1_T2_T3_iT4_T5_T6_T7_E12temp_storage];
	mov.b32 	%f266, %r381;
	mov.b32 	%f267, %r379;
	or.b32  	%r382, %r380, %r378;
	setp.eq.s32 	%p155, %r380, 0;
	add.f32 	%f268, %f267, %f266;
	selp.f32 	%f269, %f268, %f266, %p155;
	setp.eq.s32 	%p156, %r203, 2;
	selp.b32 	%r383, %r382, %r378, %p156;
	selp.f32 	%f270, %f269, %f267, %p156;
	ld.shared.v4.u32 	{%r384, %r385, %r386, %r387}, [_ZZN3cub18CUB_300001_SM_10006detail11scan_by_key21DeviceScanByKeyKernelINS2_10policy_hubIPiffN4cuda3std3__44plusIvEEE10Policy1000ES5_PfSD_NS0_24ReduceByKeyScanTileStateIfiLb1EEENS8_8equal_toIvEESA_NS0_8NullTypeEjfiEEvT0_PT9_T1_T2_T3_iT4_T5_T6_T7_E12temp_storage+16];
	mov.b32 	%f271, %r387;
	mov.b32 	%f272, %r385;
	or.b32  	%r388, %r384, %r382;
	setp.eq.s32 	%p157, %r384, 0;
	add.f32 	%f273, %f269, %f272;
	selp.f32 	%f274, %f273, %f272, %p157;
	setp.eq.s32 	%p158, %r203, 3;
	selp.b32 	%r389, %r388, %r383, %p158;
	selp.f32 	%f275, %f274, %f270, %p158;
	or.b32  	%r390, %r386, %r388;
	setp.eq.s32 	%p159, %r386, 0;
	add.f32 	%f276, %f274, %f271;
	selp.f32 	%f277, %f276, %f271, %p159;
	setp.eq.s32 	%p160, %r203, 4;
	selp.b32 	%r391, %r390, %r389, %p160;
	selp.f32 	%f278, %f277, %f275, %p160;
	ld.shared.v4.u32 	{%r392, %r393, %r394, %r395}, [_ZZN3cub18CUB_300001_SM_10006detail11scan_by_key21DeviceScanByKeyKernelINS2_10policy_hubIPiffN4cuda3std3__44plusIvEEE10Policy1000ES5_PfSD_NS0_24ReduceByKeyScanTileStateIfiLb1EEENS8_8equal_toIvEESA_NS0_8NullTypeEjfiEEvT0_PT9_T1_T2_T3_iT4_T5_T6_T7_E12temp_storage+32];
	mov.b32 	%f279, %r395;
	mov.b32 	%f280, %r393;
	or.b32  	%r396, %r392, %r390;
	setp.eq.s32 	%p161, %r392, 0;
	add.f32 	%f281, %f277, %f280;
	selp.f32 	%f282, %f281, %f280, %p161;
	setp.eq.s32 	%p162, %r203, 5;
	selp.b32 	%r397, %r396, %r391, %p162;
	selp.f32 	%f283, %f282, %f278, %p162;
	or.b32  	%r398, %r394, %r396;
	setp.eq.s32 	%p163, %r394, 0;
	add.f32 	%f284, %f282, %f279;
	selp.f32 	%f285, %f284, %f279, %p163;
	setp.eq.s32 	%p164, %r203, 6;
	selp.b32 	%r206, %r398, %r397, %p164;
	selp.f32 	%f142, %f285, %f283, %p164;
	ld.shared.v2.u32 	{%r399, %r400}, [_ZZN3cub18CUB_300001_SM_10006detail11scan_by_key21DeviceScanByKeyKernelINS2_10policy_hubIPiffN4cuda3std3__44plusIvEEE10Policy1000ES5_PfSD_NS0_24ReduceByKeyScanTileStateIfiLb1EEENS8_8equal_toIvEESA_NS0_8NullTypeEjfiEEvT0_PT9_T1_T2_T3_iT4_T5_T6_T7_E12temp_storage+48];
	mov.b32 	%f286, %r400;
	or.b32  	%r207, %r399, %r398;
	setp.eq.s32 	%p165, %r399, 0;
	add.f32 	%f287, %f285, %f286;
	selp.f32 	%f143, %f287, %f286, %p165;
	setp.lt.u32 	%p166, %r67, 32;
	@%p166 bra 	$L__BB8_130;
	setp.eq.s32 	%p167, %r1187, 0;
	add.f32 	%f288, %f142, %f755;
	selp.f32 	%f289, %f288, %f755, %p167;
	setp.eq.s32 	%p168, %r257, 0;
	selp.b32 	%r401, 0, %r1187, %p168;
	or.b32  	%r1187, %r206, %r401;
	selp.f32 	%f755, %f142, %f289, %p168;
	bra.uni 	$L__BB8_143;
$L__BB8_130:
	setp.ne.s32 	%p169, %r67, 0;
	mul.wide.u32 	%rd75, %r1, 16;
	add.s64 	%rd13, %rd1, %rd75;
	@%p169 bra 	$L__BB8_132;
	st.shared.u32 	[_ZZN3cub18CUB_300001_SM_10006detail11scan_by_key21DeviceScanByKeyKernelINS2_10policy_hubIPiffN4cuda3std3__44plusIvEEE10Policy1000ES5_PfSD_NS0_24ReduceByKeyScanTileStateIfiLb1EEENS8_8equal_toIvEESA_NS0_8NullTypeEjfiEEvT0_PT9_T1_T2_T3_iT4_T5_T6_T7_E12temp_storage+116], %r207;
	st.shared.f32 	[_ZZN3cub18CUB_300001_SM_10006detail11scan_by_key21DeviceScanByKeyKernelINS2_10policy_hubIPiffN4cuda3std3__44plusIvEEE10Policy1000ES5_PfSD_NS0_24ReduceByKeyScanTileStateIfiLb1EEENS8_8equal_toIvEESA_NS0_8NullTypeEjfiEEvT0_PT9_T1_T2_T3_iT4_T5_T6_T7_E12temp_storage+120], %f143;
	add.s64 	%rd76, %rd13, 512;
	mov.b32 	%r402, %f143;
	mov.b64 	%rd77, {%r207, %r402};
	mov.b64 	%rd78, 100;
	// begin inline asm
	st.relaxed.gpu.v2.u64 [%rd76], {%rd77, %rd78};
	// end inline asm
$L__BB8_132:
	not.b32 	%r209, %r67;
	mov.b32 	%r403, 280;
	// begin inline asm
	nanosleep.u32 %r403;
	// end inline asm
	mul.wide.u32 	%rd79, %r67, 16;
	xor.b64  	%rd80, %rd79, -16;
	add.s64 	%rd81, %rd13, %rd80;
	add.s64 	%rd14, %rd81, 512;
	mov.b32 	%r1180, 928;
	mov.u32 	%r1185, %r1;
$L__BB8_133:
	shr.u32 	%r212, %r1180, 1;
	mul.lo.s32 	%r406, %r1185, 16807;
	and.b32  	%r1185, %r406, 2147483647;
	sub.s32 	%r407, %r1180, %r212;
	add.s32 	%r408, %r407, 1;
	rem.u32 	%r409, %r1185, %r408;
	add.s32 	%r405, %r409, %r212;
	// begin inline asm
	nanosleep.u32 %r405;
	// end inline asm
	// begin inline asm
	ld.relaxed.gpu.v2.u64 {%rd82, %rd181}, [%rd14];
	// end inline asm
	setp.eq.s64 	%p170, %rd181, 99;
	mov.b32 	%r410, -1;
	vote.sync.any.pred 	%p171, %p170, %r410;
	mov.u32 	%r1180, %r212;
	@%p171 bra 	$L__BB8_133;
	mov.b64 	{%r464, %r419}, %rd82;
	mov.b32 	%f290, %r419;
	cvt.u32.u64 	%r414, %rd82;
	setp.eq.s64 	%p172, %rd181, 101;
	mov.b32 	%r462, -1;
	vote.sync.ballot.b32 	%r465, %p172, %r462;
	// begin inline asm
	mov.u32 %r412, %lanemask_ge;
	// end inline asm
	and.b32  	%r466, %r465, %r412;
	or.b32  	%r467, %r466, -2147483648;
	add.s32 	%r468, %r467, -1;
	not.b32 	%r469, %r467;
	and.b32  	%r470, %r469, %r468;
	popc.b32 	%r416, %r470;
	mov.b32 	%r420, 1;
	// begin inline asm
	shfl.sync.down.b32 %r413, %r414, %r420, %r416, %r462;
	// end inline asm
	// begin inline asm
	shfl.sync.down.b32 %r418, %r419, %r420, %r416, %r462;
	// end inline asm
	mov.b32 	%f291, %r418;
	setp.lt.s32 	%p174, %r257, %r416;
	setp.eq.s32 	%p175, %r414, 0;
	add.f32 	%f292, %f290, %f291;
	selp.b32 	%r471, %r413, 0, %p174;
	or.b32  	%r424, %r471, %r414;
	selp.f32 	%f293, %f292, %f290, %p175;
	selp.f32 	%f294, %f293, %f290, %p174;
	mov.b32 	%r430, 2;
	// begin inline asm
	shfl.sync.down.b32 %r423, %r424, %r430, %r416, %r462;
	// end inline asm
	mov.b32 	%r429, %f294;
	// begin inline asm
	shfl.sync.down.b32 %r428, %r429, %r430, %r416, %r462;
	// end inline asm
	mov.b32 	%f295, %r428;
	add.s32 	%r472, %r257, 2;
	setp.gt.s32 	%p176, %r472, %r416;
	setp.eq.s32 	%p177, %r424, 0;
	add.f32 	%f296, %f294, %f295;
	selp.f32 	%f297, %f296, %f294, %p177;
	selp.b32 	%r473, 0, %r423, %p176;
	or.b32  	%r434, %r424, %r473;
	selp.f32 	%f298, %f294, %f297, %p176;
	mov.b32 	%r440, 4;
	// begin inline asm
	shfl.sync.down.b32 %r433, %r434, %r440, %r416, %r462;
	// end inline asm
	mov.b32 	%r439, %f298;
	// begin inline asm
	shfl.sync.down.b32 %r438, %r439, %r440, %r416, %r462;
	// end inline asm
	mov.b32 	%f299, %r438;
	add.s32 	%r474, %r257, 4;
	setp.gt.s32 	%p178, %r474, %r416;
	setp.eq.s32 	%p179, %r434, 0;
	add.f32 	%f300, %f298, %f299;
	selp.f32 	%f301, %f300, %f298, %p179;
	selp.b32 	%r475, 0, %r433, %p178;
	or.b32  	%r444, %r434, %r475;
	selp.f32 	%f302, %f298, %f301, %p178;
	mov.b32 	%r450, 8;
	// begin inline asm
	shfl.sync.down.b32 %r443, %r444, %r450, %r416, %r462;
	// end inline asm
	mov.b32 	%r449, %f302;
	// begin inline asm
	shfl.sync.down.b32 %r448, %r449, %r450, %r416, %r462;
	// end inline asm
	mov.b32 	%f303, %r448;
	add.s32 	%r476, %r257, 8;
	setp.gt.s32 	%p180, %r476, %r416;
	setp.eq.s32 	%p181, %r444, 0;
	add.f32 	%f304, %f302, %f303;
	selp.f32 	%f305, %f304, %f302, %p181;
	selp.b32 	%r477, 0, %r443, %p180;
	or.b32  	%r454, %r444, %r477;
	selp.f32 	%f306, %f302, %f305, %p180;
	mov.b32 	%r460, 16;
	// begin inline asm
	shfl.sync.down.b32 %r453, %r454, %r460, %r416, %r462;
	// end inline asm
	mov.b32 	%r459, %f306;
	// begin inline asm
	shfl.sync.down.b32 %r458, %r459, %r460, %r416, %r462;
	// end inline asm
	mov.b32 	%f307, %r458;
	add.s32 	%r478, %r257, 16;
	setp.gt.s32 	%p182, %r478, %r416;
	setp.eq.s32 	%p183, %r454, 0;
	add.f32 	%f308, %f306, %f307;
	selp.f32 	%f309, %f308, %f306, %p183;
	selp.b32 	%r479, 0, %r453, %p182;
	or.b32  	%r1183, %r479, %r454;
	selp.f32 	%f754, %f306, %f309, %p182;
	add.s64 	%rd17, %rd1, 512;
	add.s32 	%r1184, %r1, %r209;
	mov.b32 	%r1182, 928;
$L__BB8_135:
	setp.ne.s64 	%p184, %rd181, 101;
	mov.b32 	%r480, -1;
	vote.sync.all.pred 	%p185, %p184, %r480;
	not.pred 	%p186, %p185;
	@%p186 bra 	$L__BB8_139;
	shr.u32 	%r1182, %r1182, 1;
	mul.wide.s32 	%rd91, %r1184, 16;
	add.s64 	%rd92, %rd17, %rd91;
	add.s64 	%rd90, %rd92, -512;
	mov.u32 	%r1186, %r1182;
$L__BB8_137:
	shr.u32 	%r224, %r1186, 1;
	mul.lo.s32 	%r487, %r1185, 16807;
	and.b32  	%r1185, %r487, 2147483647;
	sub.s32 	%r488, %r1186, %r224;
	add.s32 	%r489, %r488, 1;
	rem.u32 	%r490, %r1185, %r489;
	add.s32 	%r486, %r490, %r224;
	// begin inline asm
	nanosleep.u32 %r486;
	// end inline asm
	// begin inline asm
	ld.relaxed.gpu.v2.u64 {%rd88, %rd181}, [%rd90];
	// end inline asm
	setp.eq.s64 	%p192, %rd181, 99;
	mov.b32 	%r491, -1;
	vote.sync.any.pred 	%p193, %p192, %r491;
	mov.u32 	%r1186, %r224;
	@%p193 bra 	$L__BB8_137;
	mov.b64 	{%r543, %r499}, %rd88;
	mov.b32 	%f336, %r499;
	cvt.u32.u64 	%r494, %rd88;
	setp.eq.s64 	%p194, %rd181, 101;
	mov.b32 	%r542, -1;
	vote.sync.ballot.b32 	%r544, %p194, %r542;
	and.b32  	%r545, %r544, %r412;
	or.b32  	%r546, %r545, -2147483648;
	add.s32 	%r547, %r546, -1;
	not.b32 	%r548, %r546;
	and.b32  	%r549, %r548, %r547;
	popc.b32 	%r496, %r549;
	mov.b32 	%r500, 1;
	// begin inline asm
	shfl.sync.down.b32 %r493, %r494, %r500, %r496, %r542;
	// end inline asm
	// begin inline asm
	shfl.sync.down.b32 %r498, %r499, %r500, %r496, %r542;
	// end inline asm
	mov.b32 	%f337, %r498;
	setp.lt.s32 	%p196, %r257, %r496;
	setp.eq.s32 	%p197, %r494, 0;
	add.f32 	%f338, %f336, %f337;
	selp.b32 	%r550, %r493, 0, %p196;
	or.b32  	%r504, %r550, %r494;
	selp.f32 	%f339, %f338, %f336, %p197;
	selp.f32 	%f340, %f339, %f336, %p196;
	mov.b32 	%r510, 2;
	// begin inline asm
	shfl.sync.down.b32 %r503, %r504, %r510, %r496, %r542;
	// end inline asm
	mov.b32 	%r509, %f340;
	// begin inline asm
	shfl.sync.down.b32 %r508, %r509, %r510, %r496, %r542;
	// end inline asm
	mov.b32 	%f341, %r508;
	add.s32 	%r551, %r257, 2;
	setp.gt.s32 	%p198, %r551, %r496;
	setp.eq.s32 	%p199, %r504, 0;
	add.f32 	%f342, %f340, %f341;
	selp.f32 	%f343, %f342, %f340, %p199;
	selp.b32 	%r552, 0, %r503, %p198;
	or.b32  	%r514, %r504, %r552;
	selp.f32 	%f344, %f340, %f343, %p198;
	mov.b32 	%r520, 4;
	// begin inline asm
	shfl.sync.down.b32 %r513, %r514, %r520, %r496, %r542;
	// end inline asm
	mov.b32 	%r519, %f344;
	// begin inline asm
	shfl.sync.down.b32 %r518, %r519, %r520, %r496, %r542;
	// end inline asm
	mov.b32 	%f345, %r518;
	add.s32 	%r553, %r257, 4;
	setp.gt.s32 	%p200, %r553, %r496;
	setp.eq.s32 	%p201, %r514, 0;
	add.f32 	%f346, %f344, %f345;
	selp.f32 	%f347, %f346, %f344, %p201;
	selp.b32 	%r554, 0, %r513, %p200;
	or.b32  	%r524, %r514, %r554;
	selp.f32 	%f348, %f344, %f347, %p200;
	mov.b32 	%r530, 8;
	// begin inline asm
	shfl.sync.down.b32 %r523, %r524, %r530, %r496, %r542;
	// end inline asm
	mov.b32 	%r529, %f348;
	// begin inline asm
	shfl.sync.down.b32 %r528, %r529, %r530, %r496, %r542;
	// end inline asm
	mov.b32 	%f349, %r528;
	add.s32 	%r555, %r257, 8;
	setp.gt.s32 	%p202, %r555, %r496;
	setp.eq.s32 	%p203, %r524, 0;
	add.f32 	%f350, %f348, %f349;
	selp.f32 	%f351, %f350, %f348, %p203;
	selp.b32 	%r556, 0, %r523, %p202;
	or.b32  	%r534, %r524, %r556;
	selp.f32 	%f352, %f348, %f351, %p202;
	mov.b32 	%r540, 16;
	// begin inline asm
	shfl.sync.down.b32 %r533, %r534, %r540, %r496, %r542;
	// end inline asm
	mov.b32 	%r539, %f352;
	// begin inline asm
	shfl.sync.down.b32 %r538, %r539, %r540, %r496, %r542;
	// end inline asm
	mov.b32 	%f353, %r538;
	add.s32 	%r557, %r257, 16;
	setp.gt.s32 	%p204, %r557, %r496;
	setp.eq.s32 	%p205, %r534, 0;
	add.f32 	%f354, %f352, %f353;
	selp.f32 	%f355, %f354, %f352, %p205;
	selp.b32 	%r558, 0, %r533, %p204;
	selp.f32 	%f356, %f352, %f355, %p204;
	or.b32  	%r559, %r558, %r1183;
	or.b32  	%r226, %r559, %r534;
	setp.eq.s32 	%p206, %r1183, 0;
	add.f32 	%f357, %f754, %f356;
	selp.f32 	%f754, %f357, %f754, %p206;
	add.s32 	%r1184, %r1184, -32;
	mov.u32 	%r1183, %r226;
	bra.uni 	$L__BB8_135;
$L__BB8_139:
	setp.ne.s32 	%p187, %r67, 0;
	@%p187 bra 	$L__BB8_141;
	or.b32  	%r482, %r1183, %r207;
	setp.eq.s32 	%p188, %r207, 0;
	add.f32 	%f310, %f143, %f754;
	selp.f32 	%f311, %f310, %f143, %p188;
	add.s64 	%rd85, %rd13, 512;
	mov.b32 	%r483, %f311;
	mov.b64 	%rd86, {%r482, %r483};
	mov.b64 	%rd87, 101;
	// begin inline asm
	st.relaxed.gpu.v2.u64 [%rd85], {%rd86, %rd87};
	// end inline asm
	st.shared.u32 	[_ZZN3cub18CUB_300001_SM_10006detail11scan_by_key21DeviceScanByKeyKernelINS2_10policy_hubIPiffN4cuda3std3__44plusIvEEE10Policy1000ES5_PfSD_NS0_24ReduceByKeyScanTileStateIfiLb1EEENS8_8equal_toIvEESA_NS0_8NullTypeEjfiEEvT0_PT9_T1_T2_T3_iT4_T5_T6_T7_E12temp_storage+100], %r1183;
	mov.b32 	%r484, %f754;
	st.shared.v2.u32 	[_ZZN3cub18CUB_300001_SM_10006detail11scan_by_key21DeviceScanByKeyKernelINS2_10policy_hubIPiffN4cuda3std3__44plusIvEEE10Policy1000ES5_PfSD_NS0_24ReduceByKeyScanTileStateIfiLb1EEENS8_8equal_toIvEESA_NS0_8NullTypeEjfiEEvT0_PT9_T1_T2_T3_iT4_T5_T6_T7_E12temp_storage+104], {%r484, %r482};
	st.shared.f32 	[_ZZN3cub18CUB_300001_SM_10006detail11scan_by_key21DeviceScanByKeyKernelINS2_10policy_hubIPiffN4cuda3std3__44plusIvEEE10Policy1000ES5_PfSD_NS0_24ReduceByKeyScanTileStateIfiLb1EEENS8_8equal_toIvEESA_NS0_8NullTypeEjfiEEvT0_PT9_T1_T2_T3_iT4_T5_T6_T7_E12temp_storage+112], %f311;
$L__BB8_141:
	setp.ne.s32 	%p189, %r257, 0;
	@%p189 bra 	$L__BB8_143;
	mov.b32 	%r485, %f754;
	st.shared.v2.u32 	[_ZZN3cub18CUB_300001_SM_10006detail11scan_by_key21DeviceScanByKeyKernelINS2_10policy_hubIPiffN4cuda3std3__44plusIvEEE10Policy1000ES5_PfSD_NS0_24ReduceByKeyScanTileStateIfiLb1EEENS8_8equal_toIvEESA_NS0_8NullTypeEjfiEEvT0_PT9_T1_T2_T3_iT4_T5_T6_T7_E12temp_storage+64], {%r1183, %r485};
	mov.u32 	%r1187, %r1183;
	mov.f32 	%f755, %f754;
$L__BB8_143:
	setp.eq.s32 	%p190, %r67, 0;
	bar.sync 	0;
	ld.shared.f32 	%f312, [_ZZN3cub18CUB_300001_SM_10006detail11scan_by_key21DeviceScanByKeyKernelINS2_10policy_hubIPiffN4cuda3std3__44plusIvEEE10Policy1000ES5_PfSD_NS0_24ReduceByKeyScanTileStateIfiLb1EEENS8_8equal_toIvEESA_NS0_8NullTypeEjfiEEvT0_PT9_T1_T2_T3_iT4_T5_T6_T7_E12temp_storage+68];
	setp.eq.s32 	%p191, %r1187, 0;
	add.f32 	%f313, %f755, %f312;
	selp.f32 	%f314, %f313, %f755, %p191;
	selp.f32 	%f315, %f755, %f314, %p190;
	add.f32 	%f316, %f315, %f96;
	selp.f32 	%f775, %f96, %f316, %p20;
	add.f32 	%f317, %f775, %f97;
	selp.f32 	%f774, %f97, %f317, %p21;
	add.f32 	%f318, %f774, %f98;
	selp.f32 	%f773, %f98, %f318, %p22;
	add.f32 	%f319, %f773, %f99;
	selp.f32 	%f772, %f99, %f319, %p23;
	add.f32 	%f320, %f772, %f100;
	selp.f32 	%f771, %f100, %f320, %p24;
	add.f32 	%f321, %f771, %f101;
	selp.f32 	%f770, %f101, %f321, %p25;
	add.f32 	%f322, %f770, %f102;
	selp.f32 	%f769, %f102, %f322, %p26;
	add.f32 	%f323, %f769, %f103;
	selp.f32 	%f768, %f103, %f323, %p27;
	add.f32 	%f324, %f768, %f104;
	selp.f32 	%f767, %f104, %f324, %p28;
	add.f32 	%f325, %f767, %f105;
	selp.f32 	%f766, %f105, %f325, %p29;
	add.f32 	%f326, %f766, %f106;
	selp.f32 	%f765, %f106, %f326, %p30;
	add.f32 	%f327, %f765, %f107;
	selp.f32 	%f764, %f107, %f327, %p31;
	add.f32 	%f328, %f764, %f108;
	selp.f32 	%f763, %f108, %f328, %p32;
	add.f32 	%f329, %f763, %f109;
	selp.f32 	%f762, %f109, %f329, %p33;
	add.f32 	%f330, %f762, %f110;
	selp.f32 	%f761, %f110, %f330, %p34;
	add.f32 	%f331, %f761, %f111;
	selp.f32 	%f760, %f111, %f331, %p35;
	add.f32 	%f332, %f760, %f112;
	selp.f32 	%f759, %f112, %f332, %p36;
	add.f32 	%f333, %f759, %f113;
	selp.f32 	%f758, %f113, %f333, %p37;
	add.f32 	%f334, %f758, %f114;
	selp.f32 	%f757, %f114, %f334, %p38;
	add.f32 	%f335, %f757, %f115;
	selp.f32 	%f756, %f115, %f335, %p39;
$L__BB8_144:
	bar.sync 	0;
	st.shared.v4.f32 	[%r129], {%f775, %f774, %f773, %f772};
	st.shared.v4.f32 	[%r129+16], {%f771, %f770, %f769, %f768};
	st.shared.v4.f32 	[%r129+32], {%f767, %f766, %f765, %f764};
	st.shared.v4.f32 	[%r129+48], {%f763, %f762, %f761, %f760};
	st.shared.v4.f32 	[%r129+64], {%f759, %f758, %f757, %f756};
	bar.warp.sync 	-1;
	ld.shared.f32 	%f189, [%r128];
	ld.shared.f32 	%f190, [%r128+128];
	ld.shared.f32 	%f191, [%r128+256];
	ld.shared.f32 	%f192, [%r128+384];
	ld.shared.f32 	%f193, [%r128+512];
	ld.shared.f32 	%f194, [%r128+640];
	ld.shared.f32 	%f195, [%r128+768];
	ld.shared.f32 	%f196, [%r128+896];
	ld.shared.f32 	%f197, [%r128+1024];
	ld.shared.f32 	%f198, [%r128+1152];
	ld.shared.f32 	%f199, [%r128+1280];
	ld.shared.f32 	%f200, [%r128+1408];
	ld.shared.f32 	%f201, [%r128+1536];
	ld.shared.f32 	%f202, [%r128+1664];
	ld.shared.f32 	%f203, [%r128+1792];
	ld.shared.f32 	%f204, [%r128+1920];
	ld.shared.f32 	%f205, [%r128+2048];
	ld.shared.f32 	%f206, [%r128+2176];
	ld.shared.f32 	%f207, [%r128+2304];
	ld.shared.f32 	%f208, [%r128+2432];
	setp.ne.s32 	%p292, %r67, 0;
	@%p292 bra 	$L__BB8_146;
	st.volatile.shared.u32 	[_ZZN3cub18CUB_300001_SM_10006detail11scan_by_key21DeviceScanByKeyKernelINS2_10policy_hubIPiffN4cuda3std3__44plusIvEEE10Policy1000ES5_PfSD_NS0_24ReduceByKeyScanTileStateIfiLb1EEENS8_8equal_toIvEESA_NS0_8NullTypeEjfiEEvT0_PT9_T1_T2_T3_iT4_T5_T6_T7_E12temp_storage+17920], %r3;
$L__BB8_146:
	ld.param.u64 	%rd178, [_ZN3cub18CUB_300001_SM_10006detail11scan_by_key21DeviceScanByKeyKernelINS2_10policy_hubIPiffN4cuda3std3__44plusIvEEE10Policy1000ES5_PfSD_NS0_24ReduceByKeyScanTileStateIfiLb1EEENS8_8equal_toIvEESA_NS0_8NullTypeEjfiEEvT0_PT9_T1_T2_T3_iT4_T5_T6_T7__param_3];
	bar.sync 	0;
	ld.volatile.shared.u32 	%r229, [_ZZN3cub18CUB_300001_SM_10006detail11scan_by_key21DeviceScanByKeyKernelINS2_10policy_hubIPiffN4cuda3std3__44plusIvEEE10Policy1000ES5_PfSD_NS0_24ReduceByKeyScanTileStateIfiLb1EEENS8_8equal_toIvEESA_NS0_8NullTypeEjfiEEvT0_PT9_T1_T2_T3_iT4_T5_T6_T7_E12temp_storage+17920];
	setp.ge.s32 	%p293, %r68, %r229;
	cvt.u64.u32 	%rd93, %r68;
	mov.u32 	%r665, %ctaid.x;
	mul.lo.s32 	%r666, %r665, 4480;
	cvt.u64.u32 	%rd94, %r666;
	add.s64 	%rd95, %rd93, %rd94;
	cvta.to.global.u64 	%rd96, %rd178;
	shl.b64 	%rd97, %rd95, 2;
	add.s64 	%rd21, %rd96, %rd97;
	@%p293 bra 	$L__BB8_148;
	st.global.f32 	[%rd21], %f189;
$L__BB8_148:
	setp.ge.s32 	%p294, %r72, %r229;
	@%p294 bra 	$L__BB8_150;
	st.global.f32 	[%rd21+128], %f190;
$L__BB8_150:
	mov.u32 	%r667, %tid.x;
	and.b32  	%r668, %r667, 992;
	mul.lo.s32 	%r669, %r668, 20;
	and.b32  	%r670, %r667, 31;
	or.b32  	%r671, %r669, %r670;
	or.b32  	%r672, %r671, 64;
	setp.ge.s32 	%p295, %r672, %r229;
	@%p295 bra 	$L__BB8_152;
	st.global.f32 	[%rd21+256], %f191;
$L__BB8_152:
	setp.ge.s32 	%p296, %r78, %r229;
	@%p296 bra 	$L__BB8_154;
	st.global.f32 	[%rd21+384], %f192;
$L__BB8_154:
	setp.ge.s32 	%p297, %r81, %r229;
	@%p297 bra 	$L__BB8_156;
	st.global.f32 	[%rd21+512], %f193;
$L__BB8_156:
	add.s32 	%r678, %r671, 160;
	setp.ge.s32 	%p298, %r678, %r229;
	@%p298 bra 	$L__BB8_158;
	st.global.f32 	[%rd21+640], %f194;
$L__BB8_158:
	add.s32 	%r684, %r671, 192;
	setp.ge.s32 	%p299, %r684, %r229;
	@%p299 bra 	$L__BB8_160;
	st.global.f32 	[%rd21+768], %f195;
$L__BB8_160:
	setp.ge.s32 	%p300, %r90, %r229;
	@%p300 bra 	$L__BB8_162;
	st.global.f32 	[%rd21+896], %f196;
$L__BB8_162:
	setp.ge.s32 	%p301, %r93, %r229;
	@%p301 bra 	$L__BB8_164;
	st.global.f32 	[%rd21+1024], %f197;
$L__BB8_164:
	add.s32 	%r690, %r671, 288;
	setp.ge.s32 	%p302, %r690, %r229;
	@%p302 bra 	$L__BB8_166;
	st.global.f32 	[%rd21+1152], %f198;
$L__BB8_166:
	add.s32 	%r696, %r671, 320;
	setp.ge.s32 	%p303, %r696, %r229;
	@%p303 bra 	$L__BB8_168;
	st.global.f32 	[%rd21+1280], %f199;
$L__BB8_168:
	add.s32 	%r702, %r671, 352;
	setp.ge.s32 	%p304, %r702, %r229;
	@%p304 bra 	$L__BB8_170;
	st.global.f32 	[%rd21+1408], %f200;
$L__BB8_170:
	setp.ge.s32 	%p305, %r105, %r229;
	@%p305 bra 	$L__BB8_172;
	st.global.f32 	[%rd21+1536], %f201;
$L__BB8_172:
	setp.ge.s32 	%p306, %r108, %r229;
	@%p306 bra 	$L__BB8_174;
	st.global.f32 	[%rd21+1664], %f202;
$L__BB8_174:
	setp.ge.s32 	%p307, %r111, %r229;
	@%p307 bra 	$L__BB8_176;
	st.global.f32 	[%rd21+1792], %f203;
$L__BB8_176:
	setp.ge.s32 	%p308, %r114, %r229;
	@%p308 bra 	$L__BB8_178;
	st.global.f32 	[%rd21+1920], %f204;
$L__BB8_178:
	setp.ge.s32 	%p309, %r117, %r229;
	@%p309 bra 	$L__BB8_180;
	st.global.f32 	[%rd21+2048], %f205;
$L__BB8_180:
	add.s32 	%r708, %r671, 544;
	setp.ge.s32 	%p310, %r708, %r229;
	@%p310 bra 	$L__BB8_182;
	st.global.f32 	[%rd21+2176], %f206;
$L__BB8_182:
	add.s32 	%r714, %r671, 576;
	setp.ge.s32 	%p311, %r714, %r229;
	@%p311 bra 	$L__BB8_184;
	st.global.f32 	[%rd21+2304], %f207;
$L__BB8_184:
	setp.ge.s32 	%p312, %r124, %r229;
	@%p312 bra 	$L__BB8_186;
	st.global.f32 	[%rd21+2432], %f208;
$L__BB8_186:
	ret;

}
	// .globl	_ZN3cub18CUB_300001_SM_10006detail11scan_by_key25DeviceScanByKeyInitKernelINS0_24ReduceByKeyScanTileStateIfiLb1EEEPimEEvT_T0_PN4cuda3std3__415iterator_traitsIS8_vE10value_typeET1_i
.visible .entry _ZN3cub18CUB_300001_SM_10006detail11scan_by_key25DeviceScanByKeyInitKernelINS0_24ReduceByKeyScanTileStateIfiLb1EEEPimEEvT_T0_PN4cuda3std3__415iterator_traitsIS8_vE10value_typeET1_i(
	.param .align 8 .b8 _ZN3cub18CUB_300001_SM_10006detail11scan_by_key25DeviceScanByKeyInitKernelINS0_24ReduceByKeyScanTileStateIfiLb1EEEPimEEvT_T0_PN4cuda3std3__415iterator_traitsIS8_vE10value_typeET1_i_param_0[8],
	.param .u64 .ptr .align 1 _ZN3cub18CUB_300001_SM_10006detail11scan_by_key25DeviceScanByKeyInitKernelINS0_24ReduceByKeyScanTileStateIfiLb1EEEPimEEvT_T0_PN4cuda3std3__415iterator_traitsIS8_vE10value_typeET1_i_param_1,
	.param .u64 .ptr .align 1 _ZN3cub18CUB_300001_SM_10006detail11scan_by_key25DeviceScanByKeyInitKernelINS0_24ReduceByKeyScanTileStateIfiLb1EEEPimEEvT_T0_PN4cuda3std3__415iterator_traitsIS8_vE10value_typeET1_i_param_2,
	.param .u64 _ZN3cub18CUB_300001_SM_10006detail11scan_by_key25DeviceScanByKeyInitKernelINS0_24ReduceByKeyScanTileStateIfiLb1EEEPimEEvT_T0_PN4cuda3std3__415iterator_traitsIS8_vE10value_typeET1_i_param_3,
	.param .u32 _ZN3cub18CUB_300001_SM_10006detail11scan_by_key25DeviceScanByKeyInitKernelINS0_24ReduceByKeyScanTileStateIfiLb1EEEPimEEvT_T0_PN4cuda3std3__415iterator_traitsIS8_vE10value_typeET1_i_param_4
)
{
	.reg .pred 	%p<8>;
	.reg .b32 	%r<8>;
	.reg .b64 	%rd<21>;

	ld.param.u64 	%rd5, [_ZN3cub18CUB_300001_SM_10006detail11scan_by_key25DeviceScanByKeyInitKernelINS0_24ReduceByKeyScanTileStateIfiLb1EEEPimEEvT_T0_PN4cuda3std3__415iterator_traitsIS8_vE10value_typeET1_i_param_0];
	ld.param.u64 	%rd2, [_ZN3cub18CUB_300001_SM_10006detail11scan_by_key25DeviceScanByKeyInitKernelINS0_24ReduceByKeyScanTileStateIfiLb1EEEPimEEvT_T0_PN4cuda3std3__415iterator_traitsIS8_vE10value_typeET1_i_param_1];
	ld.param.u64 	%rd3, [_ZN3cub18CUB_300001_SM_10006detail11scan_by_key25DeviceScanByKeyInitKernelINS0_24ReduceByKeyScanTileStateIfiLb1EEEPimEEvT_T0_PN4cuda3std3__415iterator_traitsIS8_vE10value_typeET1_i_param_2];
	ld.param.u64 	%rd4, [_ZN3cub18CUB_300001_SM_10006detail11scan_by_key25DeviceScanByKeyInitKernelINS0_24ReduceByKeyScanTileStateIfiLb1EEEPimEEvT_T0_PN4cuda3std3__415iterator_traitsIS8_vE10value_typeET1_i_param_3];
	ld.param.u32 	%r4, [_ZN3cub18CUB_300001_SM_10006detail11scan_by_key25DeviceScanByKeyInitKernelINS0_24ReduceByKeyScanTileStateIfiLb1EEEPimEEvT_T0_PN4cuda3std3__415iterator_traitsIS8_vE10value_typeET1_i_param_4];
	cvta.to.global.u64 	%rd1, %rd5;
	mov.u32 	%r1, %ctaid.x;
	mov.u32 	%r5, %ntid.x;
	mov.u32 	%r2, %tid.x;
	mad.lo.s32 	%r3, %r1, %r5, %r2;
	setp.ge.s32 	%p1, %r3, %r4;
	@%p1 bra 	$L__BB9_2;
	mul.wide.s32 	%rd6, %r3, 16;
	add.s64 	%rd7, %rd1, %rd6;
	mov.b64 	%rd8, 99;
	mov.b64 	%rd9, 0;
	st.global.v2.u64 	[%rd7+512], {%rd9, %rd8};
$L__BB9_2:
	setp.ne.s32 	%p2, %r1, 0;
	setp.gt.u32 	%p3, %r2, 31;
	or.pred  	%p4, %p2, %p3;
	@%p4 bra 	$L__BB9_4;
	mul.wide.u32 	%rd10, %r2, 16;
	add.s64 	%rd11, %rd1, %rd10;
	mov.b64 	%rd12, 0;
	st.global.v2.u64 	[%rd11], {%rd12, %rd12};
$L__BB9_4:
	setp.eq.s32 	%p5, %r3, 0;
	setp.ge.u32 	%p6, %r3, %r4;
	or.pred  	%p7, %p5, %p6;
	@%p7 bra 	$L__BB9_6;
	cvt.u64.u32 	%rd13, %r3;
	cvta.to.global.u64 	%rd14, %rd2;
	mul.lo.s64 	%rd15, %rd4, %rd13;
	shl.b64 	%rd16, %rd15, 2;
	add.s64 	%rd17, %rd14, %rd16;
	ld.global.u32 	%r7, [%rd17+-4];
	cvta.to.global.u64 	%rd18, %rd3;
	mul.wide.u32 	%rd19, %r3, 4;
	add.s64 	%rd20, %rd18, %rd19;
	st.global.u32 	[%rd20], %r7;
$L__BB9_6:
	ret;

}
	// .globl	_ZN3cub18CUB_300001_SM_10006detail11scan_by_key21DeviceScanByKeyKernelINS2_10policy_hubIPiffN4cuda3std3__44plusIvEEE10Policy1000ES5_PfSD_NS0_24ReduceByKeyScanTileStateIfiLb1EEENS8_8equal_toIvEESA_NS0_8NullTypeEmfiEEvT0_PT9_T1_T2_T3_iT4_T5_T6_T7_
.visible .entry _ZN3cub18CUB_300001_SM_10006detail11scan_by_key21DeviceScanByKeyKernelINS2_10policy_hubIPiffN4cuda3std3__44plusIvEEE10Policy1000ES5_PfSD_NS0_24ReduceByKeyScanTileStateIfiLb1EEENS8_8equal_toIvEESA_NS0_8NullTypeEmfiEEvT0_PT9_T1_T2_T3_iT4_T5_T6_T7_(
	.param .u64 .ptr .align 1 _ZN3cub18CUB_300001_SM_10006detail11scan_by_key21DeviceScanByKeyKernelINS2_10policy_hubIPiffN4cuda3std3__44plusIvEEE10Policy1000ES5_PfSD_NS0_24ReduceByKeyScanTileStateIfiLb1EEENS8_8equal_toIvEESA_NS0_8NullTypeEmfiEEvT0_PT9_T1_T2_T3_iT4_T5_T6_T7__param_0,
	.param .u64 .ptr .align 1 _ZN3cub18CUB_300001_SM_10006detail11scan_by_key21DeviceScanByKeyKernelINS2_10policy_hubIPiffN4cuda3std3__44plusIvEEE10Policy1000ES5_PfSD_NS0_24ReduceByKeyScanTileStateIfiLb1EEENS8_8equal_toIvEESA_NS0_8NullTypeEmfiEEvT0_PT9_T1_T2_T3_iT4_T5_T6_T7__param_1,
	.param .u64 .ptr .align 1 _ZN3cub18CUB_300001_SM_10006detail11scan_by_key21DeviceScanByKeyKernelINS2_10policy_hubIPiffN4cuda3std3__44plusIvEEE10Policy1000ES5_PfSD_NS0_24ReduceByKeyScanTileStateIfiLb1EEENS8_8equal_toIvEESA_NS0_8NullTypeEmfiEEvT0_PT9_T1_T2_T3_iT4_T5_T6_T7__param_2,
	.param .u64 .ptr .align 1 _ZN3cub18CUB_300001_SM_10006detail11scan_by_key21DeviceScanByKeyKernelINS2_10policy_hubIPiffN4cuda3std3__44plusIvEEE10Policy1000ES5_PfSD_NS0_24ReduceByKeyScanTileStateIfiLb1EEENS8_8equal_toIvEESA_NS0_8NullTypeEmfiEEvT0_PT9_T1_T2_T3_iT4_T5_T6_T7__param_3,
	.param .align 8 .b8 _ZN3cub18CUB_300001_SM_10006detail11scan_by_key21DeviceScanByKeyKernelINS2_10policy_hubIPiffN4cuda3std3__44plusIvEEE10Policy1000ES5_PfSD_NS0_24ReduceByKeyScanTileStateIfiLb1EEENS8_8equal_toIvEESA_NS0_8NullTypeEmfiEEvT0_PT9_T1_T2_T3_iT4_T5_T6_T7__param_4[8],
	.param .u32 _ZN3cub18CUB_300001_SM_10006detail11scan_by_key21DeviceScanByKeyKernelINS2_10policy_hubIPiffN4cuda3std3__44plusIvEEE10Policy1000ES5_PfSD_NS0_24ReduceByKeyScanTileStateIfiLb1EEENS8_8equal_toIvEESA_NS0_8NullTypeEmfiEEvT0_PT9_T1_T2_T3_iT4_T5_T6_T7__param_5,
	.param .align 1 .b8 _ZN3cub18CUB_300001_SM_10006detail11scan_by_key21DeviceScanByKeyKernelINS2_10policy_hubIPiffN4cuda3std3__44plusIvEEE10Policy1000ES5_PfSD_NS0_24ReduceByKeyScanTileStateIfiLb1EEENS8_8equal_toIvEESA_NS0_8NullTypeEmfiEEvT0_PT9_T1_T2_T3_iT4_T5_T6_T7__param_6[1],
	.param .align 1 .b8 _ZN3cub18CUB_300001_SM_10006detail11scan_by_key21DeviceScanByKeyKernelINS2_10policy_hubIPiffN4cuda3std3__44plusIvEEE10Policy1000ES5_PfSD_NS0_24ReduceByKeyScanTileStateIfiLb1EEENS8_8equal_toIvEESA_NS0_8NullTypeEmfiEEvT0_PT9_T1_T2_T3_iT4_T5_T6_T7__param_7[1],
	.param .align 1 .b8 _ZN3cub18CUB_300001_SM_10006detail11scan_by_key21DeviceScanByKeyKernelINS2_10policy_hubIPiffN4cuda3std3__44plusIvEEE10Policy1000ES5_PfSD_NS0_24ReduceByKeyScanTileStateIfiLb1EEENS8_8equal_toIvEESA_NS0_8NullTypeEmfiEEvT0_PT9_T1_T2_T3_iT4_T5_T6_T7__param_8[1],
	.param .u64 _ZN3cub18CUB_300001_SM_10006detail11scan_by_key21DeviceScanByKeyKernelINS2_10policy_hubIPiffN4cuda3std3__44plusIvEEE10Policy1000ES5_PfSD_NS0_24ReduceByKeyScanTileStateIfiLb1EEENS8_8equal_toIvEESA_NS0_8NullTypeEmfiEEvT0_PT9_T1_T2_T3_iT4_T5_T6_T7__param_9
)
.maxntid 224
{
	.reg .pred 	%p<524>;
	.reg .b32 	%r<1196>;
	.reg .b32 	%f<776>;
	.reg .b64 	%rd<224>;
	// demoted variable
	.shared .align 16 .b8 _ZZN3cub18CUB_300001_SM_10006detail11scan_by_key21DeviceScanByKeyKernelINS2_10policy_hubIPiffN4cuda3std3__44plusIvEEE10Policy1000ES5_PfSD_NS0_24ReduceByKeyScanTileStateIfiLb1EEENS8_8equal_toIvEESA_NS0_8NullTypeEmfiEEvT0_PT9_T1_T2_T3_iT4_T5_T6_T7_E12temp_storage[17936];
	ld.param.u64 	%rd1, [_ZN3cub18CUB_300001_SM_10006detail11scan_by_key21DeviceScanByKeyKernelINS2_10policy_hubIPiffN4cuda3std3__44plusIvEEE10Policy1000ES5_PfSD_NS0_24ReduceByKeyScanTileStateIfiLb1EEENS8_8equal_toIvEESA_NS0_8NullTypeEmfiEEvT0_PT9_T1_T2_T3_iT4_T5_T6_T7__param_4];
	ld.param.u64 	%rd27, [_ZN3cub18CUB_300001_SM_10006detail11scan_by_key21DeviceScanByKeyKernelINS2_10policy_hubIPiffN4cuda3std3__44plusIvEEE10Policy1000ES5_PfSD_NS0_24ReduceByKeyScanTileStateIfiLb1EEENS8_8equal_toIvEESA_NS0_8NullTypeEmfiEEvT0_PT9_T1_T2_T3_iT4_T5_T6_T7__param_9];
	mov.u32 	%r1, %ctaid.x;
	mul.wide.u32 	%rd2, %r1, 4480;
	sub.s64 	%rd3, %rd27, %rd2;
	setp.lt.u64 	%p40, %rd3, 4481;
	@%p40 bra 	$L__BB10_33;
	ld.param.u64 	%rd219, [_ZN3cub18CUB_300001_SM_10006detail11scan_by_key21DeviceScanByKeyKernelINS2_10policy_hubIPiffN4cuda3std3__44plusIvEEE10Policy1000ES5_PfSD_NS0_24ReduceByKeyScanTileStateIfiLb1EEENS8_8equal_toIvEESA_NS0_8NullTypeEmfiEEvT0_PT9_T1_T2_T3_iT4_T5_T6_T7__param_2];
	ld.param.u64 	%rd215, [_ZN3cub18CUB_300001_SM_10006detail11scan_by_key21DeviceScanByKeyKernelINS2_10policy_hubIPiffN4cuda3std3__44plusIvEEE10Policy1000ES5_PfSD_NS0_24ReduceByKeyScanTileStateIfiLb1EEENS8_8equal_toIvEESA_NS0_8NullTypeEmfiEEvT0_PT9_T1_T2_T3_iT4_T5_T6_T7__param_0];
	mov.u32 	%r2, %tid.x;
	and.b32  	%r766, %r2, 31;
	and.b32  	%r767, %r2, 992;
	mul.lo.s32 	%r768, %r767, 20;
	or.b32  	%r769, %r768, %r766;
	cvt.u64.u32 	%rd180, %r769;
	mov.u32 	%r1135, %ctaid.x;
	mul.wide.u32 	%rd181, %r1135, 4480;
	add.s64 	%rd182, %rd181, %rd180;
	shl.b64 	%rd183, %rd182, 2;
	add.s64 	%rd140, %rd215, %rd183;
	// begin inline asm
	ld.ca.u32 %r725, [%rd140];
	// end inline asm
	add.s64 	%rd141, %rd140, 128;
	// begin inline asm
	ld.ca.u32 %r726, [%rd141];
	// end inline asm
	add.s64 	%rd142, %rd140, 256;
	// begin inline asm
	ld.ca.u32 %r727, [%rd142];
	// end inline asm
	add.s64 	%rd143, %rd140, 384;
	// begin inline asm
	ld.ca.u32 %r728, [%rd143];
	// end inline asm
	add.s64 	%rd144, %rd140, 512;
	// begin inline asm
	ld.ca.u32 %r729, [%rd144];
	// end inline asm
	add.s64 	%rd145, %rd140, 640;
	// begin inline asm
	ld.ca.u32 %r730, [%rd145];
	// end inline asm
	add.s64 	%rd146, %rd140, 768;
	// begin inline asm
	ld.ca.u32 %r731, [%rd146];
	// end inline asm
	add.s64 	%rd147, %rd140, 896;
	// begin inline asm
	ld.ca.u32 %r732, [%rd147];
	// end inline asm
	add.s64 	%rd148, %rd140, 1024;
	// begin inline asm
	ld.ca.u32 %r733, [%rd148];
	// end inline asm
	add.s64 	%rd149, %rd140, 1152;
	// begin inline asm
	ld.ca.u32 %r734, [%rd149];
	// end inline asm
	add.s64 	%rd150, %rd140, 1280;
	// begin inline asm
	ld.ca.u32 %r735, [%rd150];
	// end inline asm
	add.s64 	%rd151, %rd140, 1408;
	// begin inline asm
	ld.ca.u32 %r736, [%rd151];
	// end inline asm
	add.s64 	%rd152, %rd140, 1536;
	// begin inline asm
	ld.ca.u32 %r737, [%rd152];
	// end inline asm
	add.s64 	%rd153, %rd140, 1664;
	// begin inline asm
	ld.ca.u32 %r738, [%rd153];
	// end inline asm
	add.s64 	%rd154, %rd140, 1792;
	// begin inline asm
	ld.ca.u32 %r739, [%rd154];
	// end inline asm
	add.s64 	%rd155, %rd140, 1920;
	// begin inline asm
	ld.ca.u32 %r740, [%rd155];
	// end inline asm
	add.s64 	%rd156, %rd140, 2048;
	// begin inline asm
	ld.ca.u32 %r741, [%rd156];
	// end inline asm
	add.s64 	%rd157, %rd140, 2176;
	// begin inline asm
	ld.ca.u32 %r742, [%rd157];
	// end inline asm
	add.s64 	%rd158, %rd140, 2304;
	// begin inline asm
	ld.ca.u32 %r743, [%rd158];
	// end inline asm
	add.s64 	%rd159, %rd140, 2432;
	// begin inline asm
	ld.ca.u32 %r744, [%rd159];
	// end inline asm
	// begin inline asm
	mov.u32 %r745, %laneid;
	// end inline asm
	shr.u32 	%r5, %r2, 5;
	mad.lo.s32 	%r770, %r5, 640, %r745;
	shl.b32 	%r771, %r770, 2;
	mov.u32 	%r772, _ZZN3cub18CUB_300001_SM_10006detail11scan_by_key21DeviceScanByKeyKernelINS2_10policy_hubIPiffN4cuda3std3__44plusIvEEE10Policy1000ES5_PfSD_NS0_24ReduceByKeyScanTileStateIfiLb1EEENS8_8equal_toIvEESA_NS0_8NullTypeEmfiEEvT0_PT9_T1_T2_T3_iT4_T5_T6_T7_E12temp_storage;
	add.s32 	%r6, %r772, %r771;
	st.shared.u32 	[%r6], %r725;
	st.shared.u32 	[%r6+128], %r726;
	st.shared.u32 	[%r6+256], %r727;
	st.shared.u32 	[%r6+384], %r728;
	st.shared.u32 	[%r6+512], %r729;
	st.shared.u32 	[%r6+640], %r730;
	st.shared.u32 	[%r6+768], %r731;
	st.shared.u32 	[%r6+896], %r732;
	st.shared.u32 	[%r6+1024], %r733;
	st.shared.u32 	[%r6+1152], %r734;
	st.shared.u32 	[%r6+1280], %r735;
	st.shared.u32 	[%r6+1408], %r736;
	st.shared.u32 	[%r6+1536], %r737;
	st.shared.u32 	[%r6+1664], %r738;
	st.shared.u32 	[%r6+1792], %r739;
	st.shared.u32 	[%r6+1920], %r740;
	st.shared.u32 	[%r6+2048], %r741;
	st.shared.u32 	[%r6+2176], %r742;
	st.shared.u32 	[%r6+2304], %r743;
	st.shared.u32 	[%r6+2432], %r744;
	bar.warp.sync 	-1;
	mad.lo.s32 	%r7, %r745, 76, %r6;
	ld.shared.v4.u32 	{%r8, %r9, %r10, %r11}, [%r7];
	ld.shared.v4.u32 	{%r12, %r13, %r14, %r15}, [%r7+16];
	ld.shared.v4.u32 	{%r16, %r17, %r18, %r19}, [%r7+32];
	ld.shared.v4.u32 	{%r20, %r21, %r22, %r23}, [%r7+48];
	ld.shared.v4.u32 	{%r24, %r25, %r26, %r27}, [%r7+64];
	bar.sync 	0;
	add.s64 	%rd160, %rd219, %rd183;
	// begin inline asm
	ld.ca.u32 %r746, [%rd160];
	// end inline asm
	add.s64 	%rd161, %rd160, 128;
	// begin inline asm
	ld.ca.u32 %r747, [%rd161];
	// end inline asm
	add.s64 	%rd162, %rd160, 256;
	// begin inline asm
	ld.ca.u32 %r748, [%rd162];
	// end inline asm
	add.s64 	%rd163, %rd160, 384;
	// begin inline asm
	ld.ca.u32 %r749, [%rd163];
	// end inline asm
	add.s64 	%rd164, %rd160, 512;
	// begin inline asm
	ld.ca.u32 %r750, [%rd164];
	// end inline asm
	add.s64 	%rd165, %rd160, 640;
	// begin inline asm
	ld.ca.u32 %r751, [%rd165];
	// end inline asm
	add.s64 	%rd166, %rd160, 768;
	// begin inline asm
	ld.ca.u32 %r752, [%rd166];
	// end inline asm
	add.s64 	%rd167, %rd160, 896;
	// begin inline asm
	ld.ca.u32 %r753, [%rd167];
	// end inline asm
	add.s64 	%rd168, %rd160, 1024;
	// begin inline asm
	ld.ca.u32 %r754, [%rd168];
	// end inline asm
	add.s64 	%rd169, %rd160, 1152;
	// begin inline asm
	ld.ca.u32 %r755, [%rd169];
	// end inline asm
	add.s64 	%rd170, %rd160, 1280;
	// begin inline asm
	ld.ca.u32 %r756, [%rd170];
	// end inline asm
	add.s64 	%rd171, %rd160, 1408;
	// begin inline asm
	ld.ca.u32 %r757, [%rd171];
	// end inline asm
	add.s64 	%rd172, %rd160, 1536;
	// begin inline asm
	ld.ca.u32 %r758, [%rd172];
	// end inline asm
	add.s64 	%rd173, %rd160, 1664;
	// begin inline asm
	ld.ca.u32 %r759, [%rd173];
	// end inline asm
	add.s64 	%rd174, %rd160, 1792;
	// begin inline asm
	ld.ca.u32 %r760, [%rd174];
	// end inline asm
	add.s64 	%rd175, %rd160, 1920;
	// begin inline asm
	ld.ca.u32 %r761, [%rd175];
	// end inline asm
	add.s64 	%rd176, %rd160, 2048;
	// begin inline asm
	ld.ca.u32 %r762, [%rd176];
	// end inline asm
	add.s64 	%rd177, %rd160, 2176;
	// begin inline asm
	ld.ca.u32 %r763, [%rd177];
	// end inline asm
	add.s64 	%rd178, %rd160, 2304;
	// begin inline asm
	ld.ca.u32 %r764, [%rd178];
	// end inline asm
	add.s64 	%rd179, %rd160, 2432;
	// begin inline asm
	ld.ca.u32 %r765, [%rd179];
	// end inline asm
	st.shared.u32 	[%r6], %r746;
	st.shared.u32 	[%r6+128], %r747;
	st.shared.u32 	[%r6+256], %r748;
	st.shared.u32 	[%r6+384], %r749;
	st.shared.u32 	[%r6+512], %r750;
	st.shared.u32 	[%r6+640], %r751;
	st.shared.u32 	[%r6+768], %r752;
	st.shared.u32 	[%r6+896], %r753;
	st.shared.u32 	[%r6+1024], %r754;
	st.shared.u32 	[%r6+1152], %r755;
	st.shared.u32 	[%r6+1280], %r756;
	st.shared.u32 	[%r6+1408], %r757;
	st.shared.u32 	[%r6+1536], %r758;
	st.shared.u32 	[%r6+1664], %r759;
	st.shared.u32 	[%r6+1792], %r760;
	st.shared.u32 	[%r6+1920], %r761;
	st.shared.u32 	[%r6+2048], %r762;
	st.shared.u32 	[%r6+2176], %r763;
	st.shared.u32 	[%r6+2304], %r764;
	st.shared.u32 	[%r6+2432], %r765;
	bar.warp.sync 	-1;
	ld.shared.v4.f32 	{%f1, %f2, %f3, %f4}, [%r7];
	ld.shared.v4.f32 	{%f5, %f6, %f7, %f8}, [%r7+16];
	ld.shared.v4.f32 	{%f9, %f10, %f11, %f12}, [%r7+32];
	ld.shared.v4.f32 	{%f13, %f14, %f15, %f16}, [%r7+48];
	ld.shared.v4.f32 	{%f17, %f18, %f19, %f20}, [%r7+64];
	bar.sync 	0;
	setp.ne.s32 	%p313, %r1135, 0;
	@%p313 bra 	$L__BB10_10;
	shl.b32 	%r1032, %r2, 2;
	add.s32 	%r1034, %r772, %r1032;
	add.s32 	%r28, %r1034, 1020;
	st.shared.u32 	[%r1034+1020], %r27;
	bar.sync 	0;
	setp.eq.s32 	%p438, %r2, 0;
	mov.b32 	%r1132, 1;
	@%p438 bra 	$L__BB10_4;
	ld.shared.u32 	%r1035, [%r28+-4];
	setp.ne.s32 	%p439, %r1035, %r8;
	selp.u32 	%r1132, 1, 0, %p439;
$L__BB10_4:
	setp.ne.s32 	%p440, %r8, %r9;
	setp.ne.s32 	%p441, %r9, %r10;
	setp.ne.s32 	%p442, %r10, %r11;
	setp.ne.s32 	%p443, %r11, %r12;
	setp.ne.s32 	%p444, %r12, %r13;
	setp.ne.s32 	%p445, %r13, %r14;
	setp.ne.s32 	%p446, %r14, %r15;
	setp.ne.s32 	%p447, %r15, %r16;
	setp.ne.s32 	%p448, %r16, %r17;
	setp.ne.s32 	%p449, %r17, %r18;
	setp.ne.s32 	%p450, %r18, %r19;
	setp.ne.s32 	%p451, %r19, %r20;
	setp.ne.s32 	%p452, %r20, %r21;
	setp.ne.s32 	%p453, %r21, %r22;
	setp.ne.s32 	%p454, %r22, %r23;
	setp.ne.s32 	%p455, %r23, %r24;
	setp.ne.s32 	%p456, %r24, %r25;
	setp.ne.s32 	%p457, %r25, %r26;
	setp.ne.s32 	%p458, %r26, %r27;
	add.f32 	%f608, %f1, %f2;
	selp.f32 	%f609, %f2, %f608, %p440;
	or.pred  	%p459, %p440, %p441;
	add.f32 	%f610, %f609, %f3;
	selp.f32 	%f611, %f3, %f610, %p441;
	or.pred  	%p460, %p459, %p442;
	add.f32 	%f612, %f611, %f4;
	selp.f32 	%f613, %f4, %f612, %p442;
	or.pred  	%p461, %p460, %p443;
	add.f32 	%f614, %f613, %f5;
	selp.f32 	%f615, %f5, %f614, %p443;
	or.pred  	%p462, %p461, %p444;
	add.f32 	%f616, %f615, %f6;
	selp.f32 	%f617, %f6, %f616, %p444;
	or.pred  	%p463, %p462, %p445;
	add.f32 	%f618, %f617, %f7;
	selp.f32 	%f619, %f7, %f618, %p445;
	or.pred  	%p464, %p463, %p446;
	add.f32 	%f620, %f619, %f8;
	selp.f32 	%f621, %f8, %f620, %p446;
	or.pred  	%p465, %p464, %p447;
	add.f32 	%f622, %f621, %f9;
	selp.f32 	%f623, %f9, %f622, %p447;
	or.pred  	%p466, %p465, %p448;
	add.f32 	%f624, %f623, %f10;
	selp.f32 	%f625, %f10, %f624, %p448;
	or.pred  	%p467, %p466, %p449;
	add.f32 	%f626, %f625, %f11;
	selp.f32 	%f627, %f11, %f626, %p449;
	or.pred  	%p468, %p467, %p450;
	add.f32 	%f628, %f627, %f12;
	selp.f32 	%f629, %f12, %f628, %p450;
	or.pred  	%p469, %p468, %p451;
	add.f32 	%f630, %f629, %f13;
	selp.f32 	%f631, %f13, %f630, %p451;
	or.pred  	%p470, %p469, %p452;
	add.f32 	%f632, %f631, %f14;
	selp.f32 	%f633, %f14, %f632, %p452;
	or.pred  	%p471, %p470, %p453;
	add.f32 	%f634, %f633, %f15;
	selp.f32 	%f635, %f15, %f634, %p453;
	or.pred  	%p472, %p471, %p454;
	add.f32 	%f636, %f635, %f16;
	selp.f32 	%f637, %f16, %f636, %p454;
	or.pred  	%p473, %p472, %p455;
	add.f32 	%f638, %f637, %f17;
	selp.f32 	%f639, %f17, %f638, %p455;
	or.pred  	%p474, %p473, %p456;
	add.f32 	%f640, %f639, %f18;
	selp.f32 	%f641, %f18, %f640, %p456;
	or.pred  	%p475, %p474, %p457;
	add.f32 	%f642, %f641, %f19;
	selp.f32 	%f643, %f19, %f642, %p457;
	or.pred  	%p476, %p475, %p458;
	selp.u32 	%r1096, 1, 0, %p476;
	or.b32  	%r1037, %r1132, %r1096;
	add.f32 	%f644, %f643, %f20;
	selp.f32 	%f645, %f20, %f644, %p458;
	mov.b32 	%r1093, 1;
	mov.b32 	%r1094, 0;
	mov.b32 	%r1095, -1;
	// begin inline asm
	shfl.sync.up.b32 %r1036, %r1037, %r1093, %r1094, %r1095;
	// end inline asm
	mov.b32 	%r1042, %f645;
	// begin inline asm
	shfl.sync.up.b32 %r1041, %r1042, %r1093, %r1094, %r1095;
	// end inline asm
	mov.b32 	%f646, %r1041;
	setp.eq.s32 	%p477, %r1037, 0;
	add.f32 	%f647, %f645, %f646;
	selp.f32 	%f648, %f647, %f645, %p477;
	setp.lt.s32 	%p478, %r745, 1;
	selp.f32 	%f649, %f645, %f648, %p478;
	selp.b32 	%r1097, 0, %r1036, %p478;
	or.b32  	%r1047, %r1097, %r1037;
	mov.b32 	%r1053, 2;
	// begin inline asm
	shfl.sync.up.b32 %r1046, %r1047, %r1053, %r1094, %r1095;
	// end inline asm
	mov.b32 	%r1052, %f649;
	// begin inline asm
	shfl.sync.up.b32 %r1051, %r1052, %r1053, %r1094, %r1095;
	// end inline asm
	mov.b32 	%f650, %r1051;
	setp.eq.s32 	%p479, %r1047, 0;
	add.f32 	%f651, %f649, %f650;
	selp.f32 	%f652, %f651, %f649, %p479;
	setp.lt.s32 	%p480, %r745, 2;
	selp.f32 	%f653, %f649, %f652, %p480;
	selp.b32 	%r1098, 0, %r1046, %p480;
	or.b32  	%r1057, %r1098, %r1047;
	mov.b32 	%r1063, 4;
	// begin inline asm
	shfl.sync.up.b32 %r1056, %r1057, %r1063, %r1094, %r1095;
	// end inline asm
	mov.b32 	%r1062, %f653;
	// begin inline asm
	shfl.sync.up.b32 %r1061, %r1062, %r1063, %r1094, %r1095;
	// end inline asm
	mov.b32 	%f654, %r1061;
	setp.eq.s32 	%p481, %r1057, 0;
	add.f32 	%f655, %f653, %f654;
	selp.f32 	%f656, %f655, %f653, %p481;
	setp.lt.s32 	%p482, %r745, 4;
	selp.f32 	%f657, %f653, %f656, %p482;
	selp.b32 	%r1099, 0, %r1056, %p482;
	or.b32  	%r1067, %r1099, %r1057;
	mov.b32 	%r1073, 8;
	// begin inline asm
	shfl.sync.up.b32 %r1066, %r1067, %r1073, %r1094, %r1095;
	// end inline asm
	mov.b32 	%r1072, %f657;
	// begin inline asm
	shfl.sync.up.b32 %r1071, %r1072, %r1073, %r1094, %r1095;
	// end inline asm
	mov.b32 	%f658, %r1071;
	setp.eq.s32 	%p483, %r1067, 0;
	add.f32 	%f659, %f657, %f658;
	selp.f32 	%f660, %f659, %f657, %p483;
	setp.lt.s32 	%p484, %r745, 8;
	selp.f32 	%f661, %f657, %f660, %p484;
	selp.b32 	%r1100, 0, %r1066, %p484;
	or.b32  	%r1077, %r1100, %r1067;
	mov.b32 	%r1083, 16;
	// begin inline asm
	shfl.sync.up.b32 %r1076, %r1077, %r1083, %r1094, %r1095;
	// end inline asm
	mov.b32 	%r1082, %f661;
	// begin inline asm
	shfl.sync.up.b32 %r1081, %r1082, %r1083, %r1094, %r1095;
	// end inline asm
	mov.b32 	%f662, %r1081;
	setp.eq.s32 	%p485, %r1077, 0;
	add.f32 	%f663, %f661, %f662;
	selp.f32 	%f21, %f663, %f661, %p485;
	setp.lt.s32 	%p486, %r745, 16;
	selp.f32 	%f664, %f661, %f21, %p486;
	selp.b32 	%r1101, 0, %r1076, %p486;
	or.b32  	%r1087, %r1101, %r1077;
	// begin inline asm
	shfl.sync.up.b32 %r1086, %r1087, %r1093, %r1094, %r1095;
	// end inline asm
	mov.b32 	%r1092, %f664;
	// begin inline asm
	shfl.sync.up.b32 %r1091, %r1092, %r1093, %r1094, %r1095;
	// end inline asm
	mov.b32 	%f730, %r1091;
	setp.ne.s32 	%p487, %r745, 31;
	@%p487 bra 	$L__BB10_6;
	shl.b32 	%r1102, %r5, 3;
	mov.u32 	%r1103, _ZZN3cub18CUB_300001_SM_10006detail11scan_by_key21DeviceScanByKeyKernelINS2_10policy_hubIPiffN4cuda3std3__44plusIvEEE10Policy1000ES5_PfSD_NS0_24ReduceByKeyScanTileStateIfiLb1EEENS8_8equal_toIvEESA_NS0_8NullTypeEmfiEEvT0_PT9_T1_T2_T3_iT4_T5_T6_T7_E12temp_storage;
	add.s32 	%r1104, %r1103, %r1102;
	mov.b32 	%r1105, %f21;
	st.shared.v2.u32 	[%r1104], {%r1087, %r1105};
$L__BB10_6:
	bar.sync 	0;
	ld.shared.v4.u32 	{%r1106, %r1107, %r1108, %r1109}, [_ZZN3cub18CUB_300001_SM_10006detail11scan_by_key21DeviceScanByKeyKernelINS2_10policy_hubIPiffN4cuda3std3__44plusIvEEE10Policy1000ES5_PfSD_NS0_24ReduceByKeyScanTileStateIfiLb1EEENS8_8equal_toIvEESA_NS0_8NullTypeEmfiEEvT0_PT9_T1_T2_T3_iT4_T5_T6_T7_E12temp_storage];
	mov.b32 	%f665, %r1109;
	mov.b32 	%f666, %r1107;
	or.b32  	%r1110, %r1108, %r1106;
	setp.eq.s32 	%p488, %r1108, 0;
	add.f32 	%f667, %f666, %f665;
	selp.f32 	%f668, %f667, %f665, %p488;
	setp.eq.s32 	%p489, %r5, 2;
	selp.f32 	%f669, %f668, %f666, %p489;
	ld.shared.v4.u32 	{%r1111, %r1112, %r1113, %r1114}, [_ZZN3cub18CUB_300001_SM_10006detail11scan_by_key21DeviceScanByKeyKernelINS2_10policy_hubIPiffN4cuda3std3__44plusIvEEE10Policy1000ES5_PfSD_NS0_24ReduceByKeyScanTileStateIfiLb1EEENS8_8equal_toIvEESA_NS0_8NullTypeEmfiEEvT0_PT9_T1_T2_T3_iT4_T5_T6_T7_E12temp_storage+16];
	mov.b32 	%f670, %r1114;
	mov.b32 	%f671, %r1112;
	or.b32  	%r1115, %r1111, %r1110;
	setp.eq.s32 	%p490, %r1111, 0;
	add.f32 	%f672, %f668, %f671;
	selp.f32 	%f673, %f672, %f671, %p490;
	setp.eq.s32 	%p491, %r5, 3;
	selp.f32 	%f674, %f673, %f669, %p491;
	or.b32  	%r1116, %r1113, %r1115;
	setp.eq.s32 	%p492, %r1113, 0;
	add.f32 	%f675, %f673, %f670;
	selp.f32 	%f676, %f675, %f670, %p492;
	setp.eq.s32 	%p493, %r5, 4;
	selp.f32 	%f677, %f676, %f674, %p493;
	ld.shared.v4.u32 	{%r1117, %r1118, %r1119, %r1120}, [_ZZN3cub18CUB_300001_SM_10006detail11scan_by_key21DeviceScanByKeyKernelINS2_10policy_hubIPiffN4cuda3std3__44plusIvEEE10Policy1000ES5_PfSD_NS0_24ReduceByKeyScanTileStateIfiLb1EEENS8_8equal_toIvEESA_NS0_8NullTypeEmfiEEvT0_PT9_T1_T2_T3_iT4_T5_T6_T7_E12temp_storage+32];
	mov.b32 	%f678, %r1120;
	mov.b32 	%f679, %r1118;
	or.b32  	%r1121, %r1117, %r1116;
	setp.eq.s32 	%p494, %r1117, 0;
	add.f32 	%f680, %f676, %f679;
	selp.f32 	%f681, %f680, %f679, %p494;
	setp.eq.s32 	%p495, %r5, 5;
	selp.f32 	%f682, %f681, %f677, %p495;
	or.b32  	%r1122, %r1119, %r1121;
	setp.eq.s32 	%p496, %r1119, 0;
	add.f32 	%f683, %f681, %f678;
	selp.f32 	%f684, %f683, %f678, %p496;
	setp.eq.s32 	%p497, %r5, 6;
	selp.f32 	%f23, %f684, %f682, %p497;
	ld.shared.v2.u32 	{%r1123, %r1124}, [_ZZN3cub18CUB_300001_SM_10006detail11scan_by_key21DeviceScanByKeyKernelINS2_10policy_hubIPiffN4cuda3std3__44plusIvEEE10Policy1000ES5_PfSD_NS0_24ReduceByKeyScanTileStateIfiLb1EEENS8_8equal_toIvEESA_NS0_8NullTypeEmfiEEvT0_PT9_T1_T2_T3_iT4_T5_T6_T7_E12temp_storage+48];
	mov.b32 	%f685, %r1124;
	or.b32  	%r33, %r1123, %r1122;
	setp.eq.s32 	%p498, %r1123, 0;
	add.f32 	%f686, %f684, %f685;
	selp.f32 	%f24, %f686, %f685, %p498;
	setp.lt.u32 	%p499, %r2, 32;
	@%p499 bra 	$L__BB10_8;
	setp.eq.s32 	%p500, %r1086, 0;
	add.f32 	%f687, %f23, %f730;
	selp.f32 	%f688, %f687, %f730, %p500;
	setp.eq.s32 	%p501, %r745, 0;
	selp.f32 	%f730, %f23, %f688, %p501;
$L__BB10_8:
	setp.ne.s32 	%p502, %r26, %r27;
	setp.ne.s32 	%p503, %r25, %r26;
	setp.ne.s32 	%p504, %r24, %r25;
	setp.ne.s32 	%p505, %r23, %r24;
	setp.ne.s32 	%p506, %r22, %r23;
	setp.ne.s32 	%p507, %r21, %r22;
	setp.ne.s32 	%p508, %r20, %r21;
	setp.ne.s32 	%p509, %r19, %r20;
	setp.ne.s32 	%p510, %r18, %r19;
	setp.ne.s32 	%p511, %r17, %r18;
	setp.ne.s32 	%p512, %r16, %r17;
	setp.ne.s32 	%p513, %r15, %r16;
	setp.ne.s32 	%p514, %r14, %r15;
	setp.ne.s32 	%p515, %r13, %r14;
	setp.ne.s32 	%p516, %r12, %r13;
	setp.ne.s32 	%p517, %r11, %r12;
	setp.ne.s32 	%p518, %r10, %r11;
	setp.ne.s32 	%p519, %r9, %r10;
	setp.ne.s32 	%p520, %r8, %r9;
	setp.ne.s32 	%p521, %r2, 0;
	setp.eq.s32 	%p522, %r2, 0;
	setp.eq.s32 	%p523, %r1132, 0;
	add.f32 	%f689, %f730, %f1;
	selp.f32 	%f752, %f689, %f1, %p523;
	selp.f32 	%f690, %f1, %f752, %p522;
	add.f32 	%f691, %f690, %f2;
	selp.f32 	%f751, %f2, %f691, %p520;
	add.f32 	%f692, %f751, %f3;
	selp.f32 	%f750, %f3, %f692, %p519;
	add.f32 	%f693, %f750, %f4;
	selp.f32 	%f749, %f4, %f693, %p518;
	add.f32 	%f694, %f749, %f5;
	selp.f32 	%f748, %f5, %f694, %p517;
	add.f32 	%f695, %f748, %f6;
	selp.f32 	%f747, %f6, %f695, %p516;
	add.f32 	%f696, %f747, %f7;
	selp.f32 	%f746, %f7, %f696, %p515;
	add.f32 	%f697, %f746, %f8;
	selp.f32 	%f745, %f8, %f697, %p514;
	add.f32 	%f698, %f745, %f9;
	selp.f32 	%f744, %f9, %f698, %p513;
	add.f32 	%f699, %f744, %f10;
	selp.f32 	%f743, %f10, %f699, %p512;
	add.f32 	%f700, %f743, %f11;
	selp.f32 	%f742, %f11, %f700, %p511;
	add.f32 	%f701, %f742, %f12;
	selp.f32 	%f741, %f12, %f701, %p510;
	add.f32 	%f702, %f741, %f13;
	selp.f32 	%f740, %f13, %f702, %p509;
	add.f32 	%f703, %f740, %f14;
	selp.f32 	%f739, %f14, %f703, %p508;
	add.f32 	%f704, %f739, %f15;
	selp.f32 	%f738, %f15, %f704, %p507;
	add.f32 	%f705, %f738, %f16;
	selp.f32 	%f737, %f16, %f705, %p506;
	add.f32 	%f706, %f737, %f17;
	selp.f32 	%f736, %f17, %f706, %p505;
	add.f32 	%f707, %f736, %f18;
	selp.f32 	%f735, %f18, %f707, %p504;
	add.f32 	%f708, %f735, %f19;
	selp.f32 	%f734, %f19, %f708, %p503;
	add.f32 	%f709, %f734, %f20;
	selp.f32 	%f733, %f20, %f709, %p502;
	@%p521 bra 	$L__BB10_32;
	add.s64 	%rd205, %rd1, 512;
	mov.b32 	%r1125, %f24;
	mov.b64 	%rd206, {%r33, %r1125};
	mov.b64 	%rd207, 101;
	// begin inline asm
	st.relaxed.gpu.v2.u64 [%rd205], {%rd206, %rd207};
	// end inline asm
	mov.f32 	%f752, %f1;
	bra.uni 	$L__BB10_32;
$L__BB10_10:
	setp.ne.s32 	%p314, %r2, 0;
	mov.b32 	%r1134, 0;
	@%p314 bra 	$L__BB10_12;
	ld.param.u64 	%rd217, [_ZN3cub18CUB_300001_SM_10006detail11scan_by_key21DeviceScanByKeyKernelINS2_10policy_hubIPiffN4cuda3std3__44plusIvEEE10Policy1000ES5_PfSD_NS0_24ReduceByKeyScanTileStateIfiLb1EEENS8_8equal_toIvEESA_NS0_8NullTypeEmfiEEvT0_PT9_T1_T2_T3_iT4_T5_T6_T7__param_1];
	cvta.to.global.u64 	%rd184, %rd217;
	mul.wide.u32 	%rd185, %r1135, 4;
	add.s64 	%rd186, %rd184, %rd185;
	ld.global.u32 	%r1134, [%rd186];
$L__BB10_12:
	setp.eq.s32 	%p315, %r2, 0;
	shl.b32 	%r774, %r2, 2;
	add.s32 	%r776, %r772, %r774;
	add.s32 	%r36, %r776, 1020;
	st.shared.u32 	[%r776+1020], %r27;
	bar.sync 	0;
	@%p315 bra 	$L__BB10_14;
	ld.shared.u32 	%r1134, [%r36+-4];
$L__BB10_14:
	setp.ne.s32 	%p316, %r1134, %r8;
	setp.ne.s32 	%p317, %r8, %r9;
	setp.ne.s32 	%p318, %r9, %r10;
	setp.ne.s32 	%p319, %r10, %r11;
	setp.ne.s32 	%p320, %r11, %r12;
	setp.ne.s32 	%p321, %r12, %r13;
	setp.ne.s32 	%p322, %r13, %r14;
	setp.ne.s32 	%p323, %r14, %r15;
	setp.ne.s32 	%p324, %r15, %r16;
	setp.ne.s32 	%p325, %r16, %r17;
	setp.ne.s32 	%p326, %r17, %r18;
	setp.ne.s32 	%p327, %r18, %r19;
	setp.ne.s32 	%p328, %r19, %r20;
	setp.ne.s32 	%p329, %r20, %r21;
	setp.ne.s32 	%p330, %r21, %r22;
	setp.ne.s32 	%p331, %r22, %r23;
	setp.ne.s32 	%p332, %r23, %r24;
	setp.ne.s32 	%p333, %r24, %r25;
	setp.ne.s32 	%p334, %r25, %r26;
	setp.ne.s32 	%p335, %r26, %r27;
	or.pred  	%p336, %p317, %p316;
	add.f32 	%f459, %f1, %f2;
	selp.f32 	%f460, %f2, %f459, %p317;
	or.pred  	%p337, %p336, %p318;
	add.f32 	%f461, %f460, %f3;
	selp.f32 	%f462, %f3, %f461, %p318;
	or.pred  	%p338, %p337, %p319;
	add.f32 	%f463, %f462, %f4;
	selp.f32 	%f464, %f4, %f463, %p319;
	or.pred  	%p339, %p338, %p320;
	add.f32 	%f465, %f464, %f5;
	selp.f32 	%f466, %f5, %f465, %p320;
	or.pred  	%p340, %p339, %p321;
	add.f32 	%f467, %f466, %f6;
	selp.f32 	%f468, %f6, %f467, %p321;
	or.pred  	%p341, %p340, %p322;
	add.f32 	%f469, %f468, %f7;
	selp.f32 	%f470, %f7, %f469, %p322;
	or.pred  	%p342, %p341, %p323;
	add.f32 	%f471, %f470, %f8;
	selp.f32 	%f472, %f8, %f471, %p323;
	or.pred  	%p343, %p342, %p324;
	add.f32 	%f473, %f472, %f9;
	selp.f32 	%f474, %f9, %f473, %p324;
	or.pred  	%p344, %p343, %p325;
	add.f32 	%f475, %f474, %f10;
	selp.f32 	%f476, %f10, %f475, %p325;
	or.pred  	%p345, %p344, %p326;
	add.f32 	%f477, %f476, %f11;
	selp.f32 	%f478, %f11, %f477, %p326;
	or.pred  	%p346, %p345, %p327;
	add.f32 	%f479, %f478, %f12;
	selp.f32 	%f480, %f12, %f479, %p327;
	or.pred  	%p347, %p346, %p328;
	add.f32 	%f481, %f480, %f13;
	selp.f32 	%f482, %f13, %f481, %p328;
	or.pred  	%p348, %p347, %p329;
	add.f32 	%f483, %f482, %f14;
	selp.f32 	%f484, %f14, %f483, %p329;
	or.pred  	%p349, %p348, %p330;
	add.f32 	%f485, %f484, %f15;
	selp.f32 	%f486, %f15, %f485, %p330;
	or.pred  	%p350, %p349, %p331;
	add.f32 	%f487, %f486, %f16;
	selp.f32 	%f488, %f16, %f487, %p331;
	or.pred  	%p351, %p350, %p332;
	add.f32 	%f489, %f488, %f17;
	selp.f32 	%f490, %f17, %f489, %p332;
	or.pred  	%p352, %p351, %p333;
	add.f32 	%f491, %f490, %f18;
	selp.f32 	%f492, %f18, %f491, %p333;
	or.pred  	%p353, %p352, %p334;
	add.f32 	%f493, %f492, %f19;
	selp.f32 	%f494, %f19, %f493, %p334;
	or.pred  	%p354, %p353, %p335;
	selp.u32 	%r778, 1, 0, %p354;
	add.f32 	%f495, %f494, %f20;
	selp.f32 	%f496, %f20, %f495, %p335;
	mov.b32 	%r834, 1;
	mov.b32 	%r835, 0;
	mov.b32 	%r836, -1;
	// begin inline asm
	shfl.sync.up.b32 %r777, %r778, %r834, %r835, %r836;
	// end inline asm
	mov.b32 	%r783, %f496;
	// begin inline asm
	shfl.sync.up.b32 %r782, %r783, %r834, %r835, %r836;
	// end inline asm
	mov.b32 	%f497, %r782;
	add.f32 	%f498, %f496, %f497;
	setp.lt.s32 	%p356, %r745, 1;
	selp.b32 	%r837, 0, %r777, %p356;
	or.b32  	%r788, %r837, %r778;
	selp.f32 	%f499, %f496, %f498, %p354;
	selp.f32 	%f500, %f496, %f499, %p356;
	mov.b32 	%r794, 2;
	// begin inline asm
	shfl.sync.up.b32 %r787, %r788, %r794, %r835, %r836;
	// end inline asm
	mov.b32 	%r793, %f500;
	// begin inline asm
	shfl.sync.up.b32 %r792, %r793, %r794, %r835, %r836;
	// end inline asm
	mov.b32 	%f501, %r792;
	setp.eq.s32 	%p357, %r788, 0;
	add.f32 	%f502, %f500, %f501;
	selp.f32 	%f503, %f502, %f500, %p357;
	setp.lt.s32 	%p358, %r745, 2;
	selp.b32 	%r838, 0, %r787, %p358;
	or.b32  	%r798, %r838, %r788;
	selp.f32 	%f504, %f500, %f503, %p358;
	mov.b32 	%r804, 4;
	// begin inline asm
	shfl.sync.up.b32 %r797, %r798, %r804, %r835, %r836;
	// end inline asm
	mov.b32 	%r803, %f504;
	// begin inline asm
	shfl.sync.up.b32 %r802, %r803, %r804, %r835, %r836;
	// end inline asm
	mov.b32 	%f505, %r802;
	setp.eq.s32 	%p359, %r798, 0;
	add.f32 	%f506, %f504, %f505;
	selp.f32 	%f507, %f506, %f504, %p359;
	setp.lt.s32 	%p360, %r745, 4;
	selp.b32 	%r839, 0, %r797, %p360;
	or.b32  	%r808, %r839, %r798;
	selp.f32 	%f508, %f504, %f507, %p360;
	mov.b32 	%r814, 8;
	// begin inline asm
	shfl.sync.up.b32 %r807, %r808, %r814, %r835, %r836;
	// end inline asm
	mov.b32 	%r813, %f508;
	// begin inline asm
	shfl.sync.up.b32 %r812, %r813, %r814, %r835, %r836;
	// end inline asm
	mov.b32 	%f509, %r812;
	setp.eq.s32 	%p361, %r808, 0;
	add.f32 	%f510, %f508, %f509;
	selp.f32 	%f511, %f510, %f508, %p361;
	setp.lt.s32 	%p362, %r745, 8;
	selp.b32 	%r840, 0, %r807, %p362;
	or.b32  	%r818, %r840, %r808;
	selp.f32 	%f512, %f508, %f511, %p362;
	mov.b32 	%r824, 16;
	// begin inline asm
	shfl.sync.up.b32 %r817, %r818, %r824, %r835, %r836;
	// end inline asm
	mov.b32 	%r823, %f512;
	// begin inline asm
	shfl.sync.up.b32 %r822, %r823, %r824, %r835, %r836;
	// end inline asm
	mov.b32 	%f513, %r822;
	setp.eq.s32 	%p363, %r818, 0;
	add.f32 	%f514, %f512, %f513;
	selp.f32 	%f47, %f514, %f512, %p363;
	setp.lt.s32 	%p364, %r745, 16;
	selp.b32 	%r841, 0, %r817, %p364;
	or.b32  	%r828, %r841, %r818;
	selp.f32 	%f515, %f512, %f47, %p364;
	// begin inline asm
	shfl.sync.up.b32 %r1143, %r828, %r834, %r835, %r836;
	// end inline asm
	mov.b32 	%r833, %f515;
	// begin inline asm
	shfl.sync.up.b32 %r832, %r833, %r834, %r835, %r836;
	// end inline asm
	mov.b32 	%f732, %r832;
	setp.ne.s32 	%p365, %r745, 31;
	@%p365 bra 	$L__BB10_16;
	shl.b32 	%r842, %r5, 3;
	mov.u32 	%r843, _ZZN3cub18CUB_300001_SM_10006detail11scan_by_key21DeviceScanByKeyKernelINS2_10policy_hubIPiffN4cuda3std3__44plusIvEEE10Policy1000ES5_PfSD_NS0_24ReduceByKeyScanTileStateIfiLb1EEENS8_8equal_toIvEESA_NS0_8NullTypeEmfiEEvT0_PT9_T1_T2_T3_iT4_T5_T6_T7_E12temp_storage;
	add.s32 	%r844, %r843, %r842;
	mov.b32 	%r845, %f47;
	st.shared.v2.u32 	[%r844], {%r828, %r845};
$L__BB10_16:
	bar.sync 	0;
	ld.shared.v4.u32 	{%r846, %r847, %r848, %r849}, [_ZZN3cub18CUB_300001_SM_10006detail11scan_by_key21DeviceScanByKeyKernelINS2_10policy_hubIPiffN4cuda3std3__44plusIvEEE10Policy1000ES5_PfSD_NS0_24ReduceByKeyScanTileStateIfiLb1EEENS8_8equal_toIvEESA_NS0_8NullTypeEmfiEEvT0_PT9_T1_T2_T3_iT4_T5_T6_T7_E12temp_storage];
	mov.b32 	%f516, %r849;
	mov.b32 	%f517, %r847;
	or.b32  	%r850, %r848, %r846;
	setp.eq.s32 	%p366, %r848, 0;
	add.f32 	%f518, %f517, %f516;
	selp.f32 	%f519, %f518, %f516, %p366;
	setp.eq.s32 	%p367, %r5, 2;
	selp.b32 	%r851, %r850, %r846, %p367;
	selp.f32 	%f520, %f519, %f517, %p367;
	ld.shared.v4.u32 	{%r852, %r853, %r854, %r855}, [_ZZN3cub18CUB_300001_SM_10006detail11scan_by_key21DeviceScanByKeyKernelINS2_10policy_hubIPiffN4cuda3std3__44plusIvEEE10Policy1000ES5_PfSD_NS0_24ReduceByKeyScanTileStateIfiLb1EEENS8_8equal_toIvEESA_NS0_8NullTypeEmfiEEvT0_PT9_T1_T2_T3_iT4_T5_T6_T7_E12temp_storage+16];
	mov.b32 	%f521, %r855;
	mov.b32 	%f522, %r853;
	or.b32  	%r856, %r852, %r850;
	setp.eq.s32 	%p368, %r852, 0;
	add.f32 	%f523, %f519, %f522;
	selp.f32 	%f524, %f523, %f522, %p368;
	setp.eq.s32 	%p369, %r5, 3;
	selp.b32 	%r857, %r856, %r851, %p369;
	selp.f32 	%f525, %f524, %f520, %p369;
	or.b32  	%r858, %r854, %r856;
	setp.eq.s32 	%p370, %r854, 0;
	add.f32 	%f526, %f524, %f521;
	selp.f32 	%f527, %f526, %f521, %p370;
	setp.eq.s32 	%p371, %r5, 4;
	selp.b32 	%r859, %r858, %r857, %p371;
	selp.f32 	%f528, %f527, %f525, %p371;
	ld.shared.v4.u32 	{%r860, %r861, %r862, %r863}, [_ZZN3cub18CUB_300001_SM_10006detail11scan_by_key21DeviceScanByKeyKernelINS2_10policy_hubIPiffN4cuda3std3__44plusIvEEE10Policy1000ES5_PfSD_NS0_24ReduceByKeyScanTileStateIfiLb1EEENS8_8equal_toIvEESA_NS0_8NullTypeEmfiEEvT0_PT9_T1_T2_T3_iT4_T5_T6_T7_E12temp_storage+32];
	mov.b32 	%f529, %r863;
	mov.b32 	%f530, %r861;
	or.b32  	%r864, %r860, %r858;
	setp.eq.s32 	%p372, %r860, 0;
	add.f32 	%f531, %f527, %f530;
	selp.f32 	%f532, %f531, %f530, %p372;
	setp.eq.s32 	%p373, %r5, 5;
	selp.b32 	%r865, %r864, %r859, %p373;
	selp.f32 	%f533, %f532, %f528, %p373;
	or.b32  	%r866, %r862, %r864;
	setp.eq.s32 	%p374, %r862, 0;
	add.f32 	%f534, %f532, %f529;
	selp.f32 	%f535, %f534, %f529, %p374;
	setp.eq.s32 	%p375, %r5, 6;
	selp.b32 	%r41, %r866, %r865, %p375;
	selp.f32 	%f49, %f535, %f533, %p375;
	ld.shared.v2.u32 	{%r867, %r868}, [_ZZN3cub18CUB_300001_SM_10006detail11scan_by_key21DeviceScanByKeyKernelINS2_10policy_hubIPiffN4cuda3std3__44plusIvEEE10Policy1000ES5_PfSD_NS0_24ReduceByKeyScanTileStateIfiLb1EEENS8_8equal_toIvEESA_NS0_8NullTypeEmfiEEvT0_PT9_T1_T2_T3_iT4_T5_T6_T7_E12temp_storage+48];
	mov.b32 	%f536, %r868;
	or.b32  	%r42, %r867, %r866;
	setp.eq.s32 	%p376, %r867, 0;
	add.f32 	%f537, %f535, %f536;
	selp.f32 	%f50, %f537, %f536, %p376;
	setp.lt.u32 	%p377, %r2, 32;
	@%p377 bra 	$L__BB10_18;
	setp.eq.s32 	%p378, %r1143, 0;
	add.f32 	%f538, %f49, %f732;
	selp.f32 	%f539, %f538, %f732, %p378;
	setp.eq.s32 	%p379, %r745, 0;
	selp.b32 	%r869, 0, %r1143, %p379;
	or.b32  	%r1143, %r41, %r869;
	selp.f32 	%f732, %f49, %f539, %p379;
	bra.uni 	$L__BB10_31;
$L__BB10_18:
	setp.ne.s32 	%p380, %r2, 0;
	mul.wide.u32 	%rd187, %r1135, 16;
	add.s64 	%rd4, %rd1, %rd187;
	@%p380 bra 	$L__BB10_20;
	st.shared.u32 	[_ZZN3cub18CUB_300001_SM_10006detail11scan_by_key21DeviceScanByKeyKernelINS2_10policy_hubIPiffN4cuda3std3__44plusIvEEE10Policy1000ES5_PfSD_NS0_24ReduceByKeyScanTileStateIfiLb1EEENS8_8equal_toIvEESA_NS0_8NullTypeEmfiEEvT0_PT9_T1_T2_T3_iT4_T5_T6_T7_E12temp_storage+116], %r42;
	st.shared.f32 	[_ZZN3cub18CUB_300001_SM_10006detail11scan_by_key21DeviceScanByKeyKernelINS2_10policy_hubIPiffN4cuda3std3__44plusIvEEE10Policy1000ES5_PfSD_NS0_24ReduceByKeyScanTileStateIfiLb1EEENS8_8equal_toIvEESA_NS0_8NullTypeEmfiEEvT0_PT9_T1_T2_T3_iT4_T5_T6_T7_E12temp_storage+120], %f50;
	add.s64 	%rd188, %rd4, 512;
	mov.b32 	%r870, %f50;
	mov.b64 	%rd189, {%r42, %r870};
	mov.b64 	%rd190, 100;
	// begin inline asm
	st.relaxed.gpu.v2.u64 [%rd188], {%rd189, %rd190};
	// end inline asm
$L__BB10_20:
	not.b32 	%r44, %r2;
	mov.b32 	%r871, 280;
	// begin inline asm
	nanosleep.u32 %r871;
	// end inline asm
	mul.wide.u32 	%rd191, %r2, 16;
	xor.b64  	%rd192, %rd191, -16;
	add.s64 	%rd193, %rd4, %rd192;
	add.s64 	%rd5, %rd193, 512;
	mov.b32 	%r1136, 928;
$L__BB10_21:
	shr.u32 	%r47, %r1136, 1;
	mul.lo.s32 	%r874, %r1135, 16807;
	and.b32  	%r1135, %r874, 2147483647;
	sub.s32 	%r875, %r1136, %r47;
	add.s32 	%r876, %r875, 1;
	rem.u32 	%r877, %r1135, %r876;
	add.s32 	%r873, %r877, %r47;
	// begin inline asm
	nanosleep.u32 %r873;
	// end inline asm
	// begin inline asm
	ld.relaxed.gpu.v2.u64 {%rd194, %rd222}, [%rd5];
	// end inline asm
	setp.eq.s64 	%p381, %rd222, 99;
	mov.b32 	%r878, -1;
	vote.sync.any.pred 	%p382, %p381, %r878;
	mov.u32 	%r1136, %r47;
	@%p382 bra 	$L__BB10_21;
	mov.b64 	{%r932, %r887}, %rd194;
	mov.b32 	%f540, %r887;
	cvt.u32.u64 	%r882, %rd194;
	setp.eq.s64 	%p383, %rd222, 101;
	mov.b32 	%r930, -1;
	vote.sync.ballot.b32 	%r933, %p383, %r930;
	// begin inline asm
	mov.u32 %r880, %lanemask_ge;
	// end inline asm
	and.b32  	%r934, %r933, %r880;
	or.b32  	%r935, %r934, -2147483648;
	add.s32 	%r936, %r935, -1;
	not.b32 	%r937, %r935;
	and.b32  	%r938, %r937, %r936;
	popc.b32 	%r884, %r938;
	mov.b32 	%r888, 1;
	// begin inline asm
	shfl.sync.down.b32 %r881, %r882, %r888, %r884, %r930;
	// end inline asm
	// begin inline asm
	shfl.sync.down.b32 %r886, %r887, %r888, %r884, %r930;
	// end inline asm
	mov.b32 	%f541, %r886;
	setp.lt.s32 	%p385, %r745, %r884;
	setp.eq.s32 	%p386, %r882, 0;
	add.f32 	%f542, %f540, %f541;
	selp.b32 	%r939, %r881, 0, %p385;
	or.b32  	%r892, %r939, %r882;
	selp.f32 	%f543, %f542, %f540, %p386;
	selp.f32 	%f544, %f543, %f540, %p385;
	mov.b32 	%r898, 2;
	// begin inline asm
	shfl.sync.down.b32 %r891, %r892, %r898, %r884, %r930;
	// end inline asm
	mov.b32 	%r897, %f544;
	// begin inline asm
	shfl.sync.down.b32 %r896, %r897, %r898, %r884, %r930;
	// end inline asm
	mov.b32 	%f545, %r896;
	add.s32 	%r940, %r745, 2;
	setp.gt.s32 	%p387, %r940, %r884;
	setp.eq.s32 	%p388, %r892, 0;
	add.f32 	%f546, %f544, %f545;
	selp.f32 	%f547, %f546, %f544, %p388;
	selp.b32 	%r941, 0, %r891, %p387;
	or.b32  	%r902, %r892, %r941;
	selp.f32 	%f548, %f544, %f547, %p387;
	mov.b32 	%r908, 4;
	// begin inline asm
	shfl.sync.down.b32 %r901, %r902, %r908, %r884, %r930;
	// end inline asm
	mov.b32 	%r907, %f548;
	// begin inline asm
	shfl.sync.down.b32 %r906, %r907, %r908, %r884, %r930;
	// end inline asm
	mov.b32 	%f549, %r906;
	add.s32 	%r942, %r745, 4;
	setp.gt.s32 	%p389, %r942, %r884;
	setp.eq.s32 	%p390, %r902, 0;
	add.f32 	%f550, %f548, %f549;
	selp.f32 	%f551, %f550, %f548, %p390;
	selp.b32 	%r943, 0, %r901, %p389;
	or.b32  	%r912, %r902, %r943;
	selp.f32 	%f552, %f548, %f551, %p389;
	mov.b32 	%r918, 8;
	// begin inline asm
	shfl.sync.down.b32 %r911, %r912, %r918, %r884, %r930;
	// end inline asm
	mov.b32 	%r917, %f552;
	// begin inline asm
	shfl.sync.down.b32 %r916, %r917, %r918, %r884, %r930;
	// end inline asm
	mov.b32 	%f553, %r916;
	add.s32 	%r944, %r745, 8;
	setp.gt.s32 	%p391, %r944, %r884;
	setp.eq.s32 	%p392, %r912, 0;
	add.f32 	%f554, %f552, %f553;
	selp.f32 	%f555, %f554, %f552, %p392;
	selp.b32 	%r945, 0, %r911, %p391;
	or.b32  	%r922, %r912, %r945;
	selp.f32 	%f556, %f552, %f555, %p391;
	mov.b32 	%r928, 16;
	// begin inline asm
	shfl.sync.down.b32 %r921, %r922, %r928, %r884, %r930;
	// end inline asm
	mov.b32 	%r927, %f556;
	// begin inline asm
	shfl.sync.down.b32 %r926, %r927, %r928, %r884, %r930;
	// end inline asm
	mov.b32 	%f557, %r926;
	add.s32 	%r946, %r745, 16;
	setp.gt.s32 	%p393, %r946, %r884;
	setp.eq.s32 	%p394, %r922, 0;
	add.f32 	%f558, %f556, %f557;
	selp.f32 	%f559, %f558, %f556, %p394;
	selp.b32 	%r947, 0, %r921, %p393;
	or.b32  	%r1139, %r947, %r922;
	selp.f32 	%f731, %f556, %f559, %p393;
	add.s64 	%rd8, %rd1, 512;
	mov.u32 	%r948, %ctaid.x;
	add.s32 	%r1140, %r948, %r44;
	mov.b32 	%r1138, 928;
$L__BB10_23:
	setp.ne.s64 	%p395, %rd222, 101;
	mov.b32 	%r949, -1;
	vote.sync.all.pred 	%p396, %p395, %r949;
	not.pred 	%p397, %p396;
	@%p397 bra 	$L__BB10_27;
	shr.u32 	%r1138, %r1138, 1;
	mul.wide.s32 	%rd203, %r1140, 16;
	add.s64 	%rd204, %rd8, %rd203;
	add.s64 	%rd202, %rd204, -512;
	mov.u32 	%r1142, %r1138;
$L__BB10_25:
	shr.u32 	%r59, %r1142, 1;
	mul.lo.s32 	%r958, %r1135, 16807;
	and.b32  	%r1135, %r958, 2147483647;
	sub.s32 	%r959, %r1142, %r59;
	add.s32 	%r960, %r959, 1;
	rem.u32 	%r961, %r1135, %r960;
	add.s32 	%r957, %r961, %r59;
	// begin inline asm
	nanosleep.u32 %r957;
	// end inline asm
	// begin inline asm
	ld.relaxed.gpu.v2.u64 {%rd200, %rd222}, [%rd202];
	// end inline asm
	setp.eq.s64 	%p423, %rd222, 99;
	mov.b32 	%r962, -1;
	vote.sync.any.pred 	%p424, %p423, %r962;
	mov.u32 	%r1142, %r59;
	@%p424 bra 	$L__BB10_25;
	mov.b64 	{%r1014, %r970}, %rd200;
	mov.b32 	%f586, %r970;
	cvt.u32.u64 	%r965, %rd200;
	setp.eq.s64 	%p425, %rd222, 101;
	mov.b32 	%r1013, -1;
	vote.sync.ballot.b32 	%r1015, %p425, %r1013;
	and.b32  	%r1016, %r1015, %r880;
	or.b32  	%r1017, %r1016, -2147483648;
	add.s32 	%r1018, %r1017, -1;
	not.b32 	%r1019, %r1017;
	and.b32  	%r1020, %r1019, %r1018;
	popc.b32 	%r967, %r1020;
	mov.b32 	%r971, 1;
	// begin inline asm
	shfl.sync.down.b32 %r964, %r965, %r971, %r967, %r1013;
	// end inline asm
	// begin inline asm
	shfl.sync.down.b32 %r969, %r970, %r971, %r967, %r1013;
	// end inline asm
	mov.b32 	%f587, %r969;
	setp.lt.s32 	%p427, %r745, %r967;
	setp.eq.s32 	%p428, %r965, 0;
	add.f32 	%f588, %f586, %f587;
	selp.b32 	%r1021, %r964, 0, %p427;
	or.b32  	%r975, %r1021, %r965;
	selp.f32 	%f589, %f588, %f586, %p428;
	selp.f32 	%f590, %f589, %f586, %p427;
	mov.b32 	%r981, 2;
	// begin inline asm
	shfl.sync.down.b32 %r974, %r975, %r981, %r967, %r1013;
	// end inline asm
	mov.b32 	%r980, %f590;
	// begin inline asm
	shfl.sync.down.b32 %r979, %r980, %r981, %r967, %r1013;
	// end inline asm
	mov.b32 	%f591, %r979;
	add.s32 	%r1022, %r745, 2;
	setp.gt.s32 	%p429, %r1022, %r967;
	setp.eq.s32 	%p430, %r975, 0;
	add.f32 	%f592, %f590, %f591;
	selp.f32 	%f593, %f592, %f590, %p430;
	selp.b32 	%r1023, 0, %r974, %p429;
	or.b32  	%r985, %r975, %r1023;
	selp.f32 	%f594, %f590, %f593, %p429;
	mov.b32 	%r991, 4;
	// begin inline asm
	shfl.sync.down.b32 %r984, %r985, %r991, %r967, %r1013;
	// end inline asm
	mov.b32 	%r990, %f594;
	// begin inline asm
	shfl.sync.down.b32 %r989, %r990, %r991, %r967, %r1013;
	// end inline asm
	mov.b32 	%f595, %r989;
	add.s32 	%r1024, %r745, 4;
	setp.gt.s32 	%p431, %r1024, %r967;
	setp.eq.s32 	%p432, %r985, 0;
	add.f32 	%f596, %f594, %f595;
	selp.f32 	%f597, %f596, %f594, %p432;
	selp.b32 	%r1025, 0, %r984, %p431;
	or.b32  	%r995, %r985, %r1025;
	selp.f32 	%f598, %f594, %f597, %p431;
	mov.b32 	%r1001, 8;
	// begin inline asm
	shfl.sync.down.b32 %r994, %r995, %r1001, %r967, %r1013;
	// end inline asm
	mov.b32 	%r1000, %f598;
	// begin inline asm
	shfl.sync.down.b32 %r999, %r1000, %r1001, %r967, %r1013;
	// end inline asm
	mov.b32 	%f599, %r999;
	add.s32 	%r1026, %r745, 8;
	setp.gt.s32 	%p433, %r1026, %r967;
	setp.eq.s32 	%p434, %r995, 0;
	add.f32 	%f600, %f598, %f599;
	selp.f32 	%f601, %f600, %f598, %p434;
	selp.b32 	%r1027, 0, %r994, %p433;
	or.b32  	%r1005, %r995, %r1027;
	selp.f32 	%f602, %f598, %f601, %p433;
	mov.b32 	%r1011, 16;
	// begin inline asm
	shfl.sync.down.b32 %r1004, %r1005, %r1011, %r967, %r1013;
	// end inline asm
	mov.b32 	%r1010, %f602;
	// begin inline asm
	shfl.sync.down.b32 %r1009, %r1010, %r1011, %r967, %r1013;
	// end inline asm
	mov.b32 	%f603, %r1009;
	add.s32 	%r1028, %r745, 16;
	setp.gt.s32 	%p435, %r1028, %r967;
	setp.eq.s32 	%p436, %r1005, 0;
	add.f32 	%f604, %f602, %f603;
	selp.f32 	%f605, %f604, %f602, %p436;
	selp.b32 	%r1029, 0, %r1004, %p435;
	selp.f32 	%f606, %f602, %f605, %p435;
	or.b32  	%r1030, %r1029, %r1139;
	or.b32  	%r61, %r1030, %r1005;
	setp.eq.s32 	%p437, %r1139, 0;
	add.f32 	%f607, %f731, %f606;
	selp.f32 	%f731, %f607, %f731, %p437;
	add.s32 	%r1140, %r1140, -32;
	mov.u32 	%r1139, %r61;
	bra.uni 	$L__BB10_23;
$L__BB10_27:
	mov.u32 	%r951, %tid.x;
	setp.ne.s32 	%p398, %r951, 0;
	@%p398 bra 	$L__BB10_29;
	or.b32  	%r952, %r1139, %r42;
	setp.eq.s32 	%p399, %r42, 0;
	add.f32 	%f560, %f50, %f731;
	selp.f32 	%f561, %f560, %f50, %p399;
	add.s64 	%rd197, %rd4, 512;
	mov.b32 	%r953, %f561;
	mov.b64 	%rd198, {%r952, %r953};
	mov.b64 	%rd199, 101;
	// begin inline asm
	st.relaxed.gpu.v2.u64 [%rd197], {%rd198, %rd199};
	// end inline asm
	st.shared.u32 	[_ZZN3cub18CUB_300001_SM_10006detail11scan_by_key21DeviceScanByKeyKernelINS2_10policy_hubIPiffN4cuda3std3__44plusIvEEE10Policy1000ES5_PfSD_NS0_24ReduceByKeyScanTileStateIfiLb1EEENS8_8equal_toIvEESA_NS0_8NullTypeEmfiEEvT0_PT9_T1_T2_T3_iT4_T5_T6_T7_E12temp_storage+100], %r1139;
	mov.b32 	%r954, %f731;
	st.shared.v2.u32 	[_ZZN3cub18CUB_300001_SM_10006detail11scan_by_key21DeviceScanByKeyKernelINS2_10policy_hubIPiffN4cuda3std3__44plusIvEEE10Policy1000ES5_PfSD_NS0_24ReduceByKeyScanTileStateIfiLb1EEENS8_8equal_toIvEESA_NS0_8NullTypeEmfiEEvT0_PT9_T1_T2_T3_iT4_T5_T6_T7_E12temp_storage+104], {%r954, %r952};
	st.shared.f32 	[_ZZN3cub18CUB_300001_SM_10006detail11scan_by_key21DeviceScanByKeyKernelINS2_10policy_hubIPiffN4cuda3std3__44plusIvEEE10Policy1000ES5_PfSD_NS0_24ReduceByKeyScanTileStateIfiLb1EEENS8_8equal_toIvEESA_NS0_8NullTypeEmfiEEvT0_PT9_T1_T2_T3_iT4_T5_T6_T7_E12temp_storage+112], %f561;
$L__BB10_29:
	setp.ne.s32 	%p400, %r745, 0;
	@%p400 bra 	$L__BB10_31;
	mov.b32 	%r955, %f731;
	st.shared.v2.u32 	[_ZZN3cub18CUB_300001_SM_10006detail11scan_by_key21DeviceScanByKeyKernelINS2_10policy_hubIPiffN4cuda3std3__44plusIvEEE10Policy1000ES5_PfSD_NS0_24ReduceByKeyScanTileStateIfiLb1EEENS8_8equal_toIvEESA_NS0_8NullTypeEmfiEEvT0_PT9_T1_T2_T3_iT4_T5_T6_T7_E12temp_storage+64], {%r1139, %r955};
	mov.u32 	%r1143, %r1139;
	mov.f32 	%f732, %f731;
$L__BB10_31:
	setp.ne.s32 	%p401, %r26, %r27;
	setp.ne.s32 	%p402, %r25, %r26;
	setp.ne.s32 	%p403, %r24, %r25;
	setp.ne.s32 	%p404, %r23, %r24;
	setp.ne.s32 	%p405, %r22, %r23;
	setp.ne.s32 	%p406, %r21, %r22;
	setp.ne.s32 	%p407, %r20, %r21;
	setp.ne.s32 	%p408, %r19, %r20;
	setp.ne.s32 	%p409, %r18, %r19;
	setp.ne.s32 	%p410, %r17, %r18;
	setp.ne.s32 	%p411, %r16, %r17;
	setp.ne.s32 	%p412, %r15, %r16;
	setp.ne.s32 	%p413, %r14, %r15;
	setp.ne.s32 	%p414, %r13, %r14;
	setp.ne.s32 	%p415, %r12, %r13;
	setp.ne.s32 	%p416, %r11, %r12;
	setp.ne.s32 	%p417, %r10, %r11;
	setp.ne.s32 	%p418, %r9, %r10;
	setp.ne.s32 	%p419, %r8, %r9;
	setp.ne.s32 	%p420, %r1134, %r8;
	mov.u32 	%r956, %tid.x;
	setp.eq.s32 	%p421, %r956, 0;
	bar.sync 	0;
	ld.shared.f32 	%f562, [_ZZN3cub18CUB_300001_SM_10006detail11scan_by_key21DeviceScanByKeyKernelINS2_10policy_hubIPiffN4cuda3std3__44plusIvEEE10Policy1000ES5_PfSD_NS0_24ReduceByKeyScanTileStateIfiLb1EEENS8_8equal_toIvEESA_NS0_8NullTypeEmfiEEvT0_PT9_T1_T2_T3_iT4_T5_T6_T7_E12temp_storage+68];
	setp.eq.s32 	%p422, %r1143, 0;
	add.f32 	%f563, %f732, %f562;
	selp.f32 	%f564, %f563, %f732, %p422;
	selp.f32 	%f565, %f732, %f564, %p421;
	add.f32 	%f566, %f565, %f1;
	selp.f32 	%f752, %f1, %f566, %p420;
	add.f32 	%f567, %f752, %f2;
	selp.f32 	%f751, %f2, %f567, %p419;
	add.f32 	%f568, %f751, %f3;
	selp.f32 	%f750, %f3, %f568, %p418;
	add.f32 	%f569, %f750, %f4;
	selp.f32 	%f749, %f4, %f569, %p417;
	add.f32 	%f570, %f749, %f5;
	selp.f32 	%f748, %f5, %f570, %p416;
	add.f32 	%f571, %f748, %f6;
	selp.f32 	%f747, %f6, %f571, %p415;
	add.f32 	%f572, %f747, %f7;
	selp.f32 	%f746, %f7, %f572, %p414;
	add.f32 	%f573, %f746, %f8;
	selp.f32 	%f745, %f8, %f573, %p413;
	add.f32 	%f574, %f745, %f9;
	selp.f32 	%f744, %f9, %f574, %p412;
	add.f32 	%f575, %f744, %f10;
	selp.f32 	%f743, %f10, %f575, %p411;
	add.f32 	%f576, %f743, %f11;
	selp.f32 	%f742, %f11, %f576, %p410;
	add.f32 	%f577, %f742, %f12;
	selp.f32 	%f741, %f12, %f577, %p409;
	add.f32 	%f578, %f741, %f13;
	selp.f32 	%f740, %f13, %f578, %p408;
	add.f32 	%f579, %f740, %f14;
	selp.f32 	%f739, %f14, %f579, %p407;
	add.f32 	%f580, %f739, %f15;
	selp.f32 	%f738, %f15, %f580, %p406;
	add.f32 	%f581, %f738, %f16;
	selp.f32 	%f737, %f16, %f581, %p405;
	add.f32 	%f582, %f737, %f17;
	selp.f32 	%f736, %f17, %f582, %p404;
	add.f32 	%f583, %f736, %f18;
	selp.f32 	%f735, %f18, %f583, %p403;
	add.f32 	%f584, %f735, %f19;
	selp.f32 	%f734, %f19, %f584, %p402;
	add.f32 	%f585, %f734, %f20;
	selp.f32 	%f733, %f20, %f585, %p401;
$L__BB10_32:
	ld.param.u64 	%rd221, [_ZN3cub18CUB_300001_SM_10006detail11scan_by_key21DeviceScanByKeyKernelINS2_10policy_hubIPiffN4cuda3std3__44plusIvEEE10Policy1000ES5_PfSD_NS0_24ReduceByKeyScanTileStateIfiLb1EEENS8_8equal_toIvEESA_NS0_8NullTypeEmfiEEvT0_PT9_T1_T2_T3_iT4_T5_T6_T7__param_3];
	bar.sync 	0;
	st.shared.v4.f32 	[%r7], {%f752, %f751, %f750, %f749};
	st.shared.v4.f32 	[%r7+16], {%f748, %f747, %f746, %f745};
	st.shared.v4.f32 	[%r7+32], {%f744, %f743, %f742, %f741};
	st.shared.v4.f32 	[%r7+48], {%f740, %f739, %f738, %f737};
	st.shared.v4.f32 	[%r7+64], {%f736, %f735, %f734, %f733};
	bar.warp.sync 	-1;
	ld.shared.f32 	%f710, [%r6];
	ld.shared.f32 	%f711, [%r6+128];
	ld.shared.f32 	%f712, [%r6+256];
	ld.shared.f32 	%f713, [%r6+384];
	ld.shared.f32 	%f714, [%r6+512];
	ld.shared.f32 	%f715, [%r6+640];
	ld.shared.f32 	%f716, [%r6+768];
	ld.shared.f32 	%f717, [%r6+896];
	ld.shared.f32 	%f718, [%r6+1024];
	ld.shared.f32 	%f719, [%r6+1152];
	ld.shared.f32 	%f720, [%r6+1280];
	ld.shared.f32 	%f721, [%r6+1408];
	ld.shared.f32 	%f722, [%r6+1536];
	ld.shared.f32 	%f723, [%r6+1664];
	ld.shared.f32 	%f724, [%r6+1792];
	ld.shared.f32 	%f725, [%r6+1920];
	ld.shared.f32 	%f726, [%r6+2048];
	ld.shared.f32 	%f727, [%r6+2176];
	ld.shared.f32 	%f728, [%r6+2304];
	ld.shared.f32 	%f729, [%r6+2432];
	cvta.to.global.u64 	%rd208, %rd221;
	mov.u32 	%r1126, %ctaid.x;
	mul.wide.u32 	%rd209, %r1126, 4480;
	mov.u32 	%r1127, %tid.x;
	and.b32  	%r1128, %r1127, 992;
	mul.lo.s32 	%r1129, %r1128, 20;
	and.b32  	%r1130, %r1127, 31;
	or.b32  	%r1131, %r1129, %r1130;
	cvt.u64.u32 	%rd210, %r1131;
	add.s64 	%rd211, %rd209, %rd210;
	shl.b64 	%rd212, %rd211, 2;
	add.s64 	%rd213, %rd208, %rd212;
	st.global.f32 	[%rd213], %f710;
	st.global.f32 	[%rd213+128], %f711;
	st.global.f32 	[%rd213+256], %f712;
	st.global.f32 	[%rd213+384], %f713;
	st.global.f32 	[%rd213+512], %f714;
	st.global.f32 	[%rd213+640], %f715;
	st.global.f32 	[%rd213+768], %f716;
	st.global.f32 	[%rd213+896], %f717;
	st.global.f32 	[%rd213+1024], %f718;
	st.global.f32 	[%rd213+1152], %f719;
	st.global.f32 	[%rd213+1280], %f720;
	st.global.f32 	[%rd213+1408], %f721;
	st.global.f32 	[%rd213+1536], %f722;
	st.global.f32 	[%rd213+1664], %f723;
	st.global.f32 	[%rd213+1792], %f724;
	st.global.f32 	[%rd213+1920], %f725;
	st.global.f32 	[%rd213+2048], %f726;
	st.global.f32 	[%rd213+2176], %f727;
	st.global.f32 	[%rd213+2304], %f728;
	st.global.f32 	[%rd213+2432], %f729;
	bra.uni 	$L__BB10_186;
$L__BB10_33:
	setp.eq.s64 	%p41, %rd3, 0;
	@%p41 bra 	$L__BB10_186;
	ld.param.u64 	%rd214, [_ZN3cub18CUB_300001_SM_10006detail11scan_by_key21DeviceScanByKeyKernelINS2_10policy_hubIPiffN4cuda3std3__44plusIvEEE10Policy1000ES5_PfSD_NS0_24ReduceByKeyScanTileStateIfiLb1EEENS8_8equal_toIvEESA_NS0_8NullTypeEmfiEEvT0_PT9_T1_T2_T3_iT4_T5_T6_T7__param_0];
	cvt.u32.u64 	%r64, %rd3;
	shl.b64 	%rd29, %rd2, 2;
	add.s64 	%rd28, %rd214, %rd29;
	// begin inline asm
	ld.ca.u32 %r1163, [%rd28];
	// end inline asm
	mov.u32 	%r66, %tid.x;
	and.b32  	%r229, %r66, 31;
	and.b32  	%r230, %r66, 992;
	mul.lo.s32 	%r231, %r230, 20;
	or.b32  	%r67, %r231, %r229;
	setp.ge.u32 	%p42, %r67, %r64;
	shl.b32 	%r68, %r67, 2;
	cvt.u64.u32 	%rd30, %r68;
	add.s64 	%rd12, %rd28, %rd30;
	mov.u32 	%r1144, %r1163;
	@%p42 bra 	$L__BB10_36;
	// begin inline asm
	ld.ca.u32 %r1144, [%rd12];
	// end inline asm
$L__BB10_36:
	add.s32 	%r71, %r67, 32;
	setp.ge.u32 	%p43, %r71, %r64;
	mov.u32 	%r1145, %r1163;
	@%p43 bra 	$L__BB10_38;
	add.s64 	%rd32, %rd12, 128;
	// begin inline asm
	ld.ca.u32 %r1145, [%rd32];
	// end inline asm
$L__BB10_38:
	add.s32 	%r74, %r67, 64;
	setp.ge.u32 	%p44, %r74, %r64;
	mov.u32 	%r1146, %r1163;
	@%p44 bra 	$L__BB10_40;
	add.s64 	%rd33, %rd12, 256;
	// begin inline asm
	ld.ca.u32 %r1146, [%rd33];
	// end inline asm
$L__BB10_40:
	add.s32 	%r77, %r67, 96;
	setp.ge.u32 	%p45, %r77, %r64;
	mov.u32 	%r1147, %r1163;
	@%p45 bra 	$L__BB10_42;
	add.s64 	%rd34, %rd12, 384;
	// begin inline asm
	ld.ca.u32 %r1147, [%rd34];
	// end inline asm
$L__BB10_42:
	add.s32 	%r80, %r67, 128;
	setp.ge.u32 	%p46, %r80, %r64;
	mov.u32 	%r1148, %r1163;
	@%p46 bra 	$L__BB10_44;
	add.s64 	%rd35, %rd12, 512;
	// begin inline asm
	ld.ca.u32 %r1148, [%rd35];
	// end inline asm
$L__BB10_44:
	add.s32 	%r83, %r67, 160;
	setp.ge.u32 	%p47, %r83, %r64;
	mov.u32 	%r1149, %r1163;
	@%p47 bra 	$L__BB10_46;
	add.s64 	%rd36, %rd12, 640;
	// begin inline asm
	ld.ca.u32 %r1149, [%rd36];
	// end inline asm
$L__BB10_46:
	add.s32 	%r86, %r67, 192;
	setp.ge.u32 	%p48, %r86, %r64;
	mov.u32 	%r1150, %r1163;
	@%p48 bra 	$L__BB10_48;
	add.s64 	%rd37, %rd12, 768;
	// begin inline asm
	ld.ca.u32 %r1150, [%rd37];
	// end inline asm
$L__BB10_48:
	add.s32 	%r89, %r67, 224;
	setp.ge.u32 	%p49, %r89, %r64;
	mov.u32 	%r1151, %r1163;
	@%p49 bra 	$L__BB10_50;
	add.s64 	%rd38, %rd12, 896;
	// begin inline asm
	ld.ca.u32 %r1151, [%rd38];
	// end inline asm
$L__BB10_50:
	add.s32 	%r92, %r67, 256;
	setp.ge.u32 	%p50, %r92, %r64;
	mov.u32 	%r1152, %r1163;
	@%p50 bra 	$L__BB10_52;
	add.s64 	%rd39, %rd12, 1024;
	// begin inline asm
	ld.ca.u32 %r1152, [%rd39];
	// end inline asm
$L__BB10_52:
	add.s32 	%r95, %r67, 288;
	setp.ge.u32 	%p51, %r95, %r64;
	mov.u32 	%r1153, %r1163;
	@%p51 bra 	$L__BB10_54;
	add.s64 	%rd40, %rd12, 1152;
	// begin inline asm
	ld.ca.u32 %r1153, [%rd40];
	// end inline asm
$L__BB10_54:
	add.s32 	%r242, %r67, 320;
	setp.ge.u32 	%p52, %r242, %r64;
	mov.u32 	%r1154, %r1163;
	@%p52 bra 	$L__BB10_56;
	add.s64 	%rd41, %rd12, 1280;
	// begin inline asm
	ld.ca.u32 %r1154, [%rd41];
	// end inline asm
$L__BB10_56:
	add.s32 	%r100, %r67, 352;
	setp.ge.u32 	%p53, %r100, %r64;
	mov.u32 	%r1155, %r1163;
	@%p53 bra 	$L__BB10_58;
	add.s64 	%rd42, %rd12, 1408;
	// begin inline asm
	ld.ca.u32 %r1155, [%rd42];
	// end inline asm
$L__BB10_58:
	add.s32 	%r103, %r67, 384;
	setp.ge.u32 	%p54, %r103, %r64;
	mov.u32 	%r1156, %r1163;
	@%p54 bra 	$L__BB10_60;
	add.s64 	%rd43, %rd12, 1536;
	// begin inline asm
	ld.ca.u32 %r1156, [%rd43];
	// end inline asm
$L__BB10_60:
	add.s32 	%r106, %r67, 416;
	setp.ge.u32 	%p55, %r106, %r64;
	mov.u32 	%r1157, %r1163;
	@%p55 bra 	$L__BB10_62;
	add.s64 	%rd44, %rd12, 1664;
	// begin inline asm
	ld.ca.u32 %r1157, [%rd44];
	// end inline asm
$L__BB10_62:
	add.s32 	%r247, %r67, 448;
	setp.ge.u32 	%p56, %r247, %r64;
	mov.u32 	%r1158, %r1163;
	@%p56 bra 	$L__BB10_64;
	add.s64 	%rd45, %rd12, 1792;
	// begin inline asm
	ld.ca.u32 %r1158, [%rd45];
	// end inline asm
$L__BB10_64:
	add.s32 	%r111, %r67, 480;
	setp.ge.u32 	%p57, %r111, %r64;
	mov.u32 	%r1159, %r1163;
	@%p57 bra 	$L__BB10_66;
	add.s64 	%rd46, %rd12, 1920;
	// begin inline asm
	ld.ca.u32 %r1159, [%rd46];
	// end inline asm
$L__BB10_66:
	add.s32 	%r114, %r67, 512;
	setp.ge.u32 	%p58, %r114, %r64;
	mov.u32 	%r1160, %r1163;
	@%p58 bra 	$L__BB10_68;
	add.s64 	%rd47, %rd12, 2048;
	// begin inline asm
	ld.ca.u32 %r1160, [%rd47];
	// end inline asm
$L__BB10_68:
	add.s32 	%r251, %r67, 544;
	setp.ge.u32 	%p59, %r251, %r64;
	mov.u32 	%r1161, %r1163;
	@%p59 bra 	$L__BB10_70;
	add.s64 	%rd48, %rd12, 2176;
	// begin inline asm
	ld.ca.u32 %r1161, [%rd48];
	// end inline asm
$L__BB10_70:
	add.s32 	%r119, %r67, 576;
	setp.ge.u32 	%p60, %r119, %r64;
	mov.u32 	%r1162, %r1163;
	@%p60 bra 	$L__BB10_72;
	add.s64 	%rd49, %rd12, 2304;
	// begin inline asm
	ld.ca.u32 %r1162, [%rd49];
	// end inline asm
$L__BB10_72:
	add.s32 	%r122, %r67, 608;
	setp.ge.u32 	%p61, %r122, %r64;
	@%p61 bra 	$L__BB10_74;
	add.s64 	%rd50, %rd12, 2432;
	// begin inline asm
	ld.ca.u32 %r1163, [%rd50];
	// end inline asm
$L__BB10_74:
	ld.param.u64 	%rd218, [_ZN3cub18CUB_300001_SM_10006detail11scan_by_key21DeviceScanByKeyKernelINS2_10policy_hubIPiffN4cuda3std3__44plusIvEEE10Policy1000ES5_PfSD_NS0_24ReduceByKeyScanTileStateIfiLb1EEENS8_8equal_toIvEESA_NS0_8NullTypeEmfiEEvT0_PT9_T1_T2_T3_iT4_T5_T6_T7__param_2];
	setp.ge.u32 	%p62, %r67, %r64;
	// begin inline asm
	mov.u32 %r255, %laneid;
	// end inline asm
	shr.u32 	%r257, %r66, 5;
	mad.lo.s32 	%r258, %r257, 640, %r255;
	shl.b32 	%r259, %r258, 2;
	mov.u32 	%r260, _ZZN3cub18CUB_300001_SM_10006detail11scan_by_key21DeviceScanByKeyKernelINS2_10policy_hubIPiffN4cuda3std3__44plusIvEEE10Policy1000ES5_PfSD_NS0_24ReduceByKeyScanTileStateIfiLb1EEENS8_8equal_toIvEESA_NS0_8NullTypeEmfiEEvT0_PT9_T1_T2_T3_iT4_T5_T6_T7_E12temp_storage;
	add.s32 	%r126, %r260, %r259;
	st.shared.u32 	[%r126], %r1144;
	st.shared.u32 	[%r126+128], %r1145;
	st.shared.u32 	[%r126+256], %r1146;
	st.shared.u32 	[%r126+384], %r1147;
	st.shared.u32 	[%r126+512], %r1148;
	st.shared.u32 	[%r126+640], %r1149;
	st.shared.u32 	[%r126+768], %r1150;
	st.shared.u32 	[%r126+896], %r1151;
	st.shared.u32 	[%r126+1024], %r1152;
	st.shared.u32 	[%r126+1152], %r1153;
	st.shared.u32 	[%r126+1280], %r1154;
	st.shared.u32 	[%r126+1408], %r1155;
	st.shared.u32 	[%r126+1536], %r1156;
	st.shared.u32 	[%r126+1664], %r1157;
	st.shared.u32 	[%r126+1792], %r1158;
	st.shared.u32 	[%r126+1920], %r1159;
	st.shared.u32 	[%r126+2048], %r1160;
	st.shared.u32 	[%r126+2176], %r1161;
	st.shared.u32 	[%r126+2304], %r1162;
	st.shared.u32 	[%r126+2432], %r1163;
	bar.warp.sync 	-1;
	mad.lo.s32 	%r127, %r255, 76, %r126;
	ld.shared.v4.u32 	{%r128, %r129, %r130, %r131}, [%r127];
	ld.shared.v4.u32 	{%r132, %r133, %r134, %r135}, [%r127+16];
	ld.shared.v4.u32 	{%r136, %r137, %r138, %r139}, [%r127+32];
	ld.shared.v4.u32 	{%r140, %r141, %r142, %r143}, [%r127+48];
	ld.shared.v4.u32 	{%r144, %r145, %r146, %r147}, [%r127+64];
	bar.sync 	0;
	shl.b64 	%rd53, %rd2, 2;
	add.s64 	%rd51, %rd218, %rd53;
	// begin inline asm
	ld.ca.u32 %r1183, [%rd51];
	// end inline asm
	add.s64 	%rd13, %rd51, %rd30;
	mov.u32 	%r1164, %r1183;
	@%p62 bra 	$L__BB10_76;
	// begin inline asm
	ld.ca.u32 %r1164, [%rd13];
	// end inline asm
$L__BB10_76:
	setp.ge.u32 	%p63, %r71, %r64;
	mov.u32 	%r1165, %r1183;
	@%p63 bra 	$L__BB10_78;
	add.s64 	%rd55, %rd13, 128;
	// begin inline asm
	ld.ca.u32 %r1165, [%rd55];
	// end inline asm
$L__BB10_78:
	setp.ge.u32 	%p64, %r74, %r64;
	mov.u32 	%r1166, %r1183;
	@%p64 bra 	$L__BB10_80;
	add.s64 	%rd56, %rd13, 256;
	// begin inline asm
	ld.ca.u32 %r1166, [%rd56];
	// end inline asm
$L__BB10_80:
	setp.ge.u32 	%p65, %r77, %r64;
	mov.u32 	%r1167, %r1183;
	@%p65 bra 	$L__BB10_82;
	add.s64 	%rd57, %rd13, 384;
	// begin inline asm
	ld.ca.u32 %r1167, [%rd57];
	// end inline asm
$L__BB10_82:
	setp.ge.u32 	%p66, %r80, %r64;
	mov.u32 	%r1168, %r1183;
	@%p66 bra 	$L__BB10_84;
	add.s64 	%rd58, %rd13, 512;
	// begin inline asm
	ld.ca.u32 %r1168, [%rd58];
	// end inline asm
$L__BB10_84:
	setp.ge.u32 	%p67, %r83, %r64;
	mov.u32 	%r1169, %r1183;
	@%p67 bra 	$L__BB10_86;
	add.s64 	%rd59, %rd13, 640;
	// begin inline asm
	ld.ca.u32 %r1169, [%rd59];
	// end inline asm
$L__BB10_86:
	setp.ge.u32 	%p68, %r86, %r64;
	mov.u32 	%r1170, %r1183;
	@%p68 bra 	$L__BB10_88;
	add.s64 	%rd60, %rd13, 768;
	// begin inline asm
	ld.ca.u32 %r1170, [%rd60];
	// end inline asm
$L__BB10_88:
	setp.ge.u32 	%p69, %r89, %r64;
	mov.u32 	%r1171, %r1183;
	@%p69 bra 	$L__BB10_90;
	add.s64 	%rd61, %rd13, 896;
	// begin inline asm
	ld.ca.u32 %r1171, [%rd61];
	// end inline asm
$L__BB10_90:
	setp.ge.u32 	%p70, %r92, %r64;
	mov.u32 	%r1172, %r1183;
	@%p70 bra 	$L__BB10_92;
	add.s64 	%rd62, %rd13, 1024;
	// begin inline asm
	ld.ca.u32 %r1172, [%rd62];
	// end inline asm
$L__BB10_92:
	setp.ge.u32 	%p71, %r95, %r64;
	mov.u32 	%r1173, %r1183;
	@%p71 bra 	$L__BB10_94;
	add.s64 	%rd63, %rd13, 1152;
	// begin inline asm
	ld.ca.u32 %r1173, [%rd63];
	// end inline asm
$L__BB10_94:
	add.s32 	%r271, %r67, 320;
	setp.ge.u32 	%p72, %r271, %r64;
	mov.u32 	%r1174, %r1183;
	@%p72 bra 	$L__BB10_96;
	add.s64 	%rd64, %rd13, 1280;
	// begin inline asm
	ld.ca.u32 %r1174, [%rd64];
	// end inline asm
$L__BB10_96:
	setp.ge.u32 	%p73, %r100, %r64;
	mov.u32 	%r1175, %r1183;
	@%p73 bra 	$L__BB10_98;
	add.s64 	%rd65, %rd13, 1408;
	// begin inline asm
	ld.ca.u32 %r1175, [%rd65];
	// end inline asm
$L__BB10_98:
	setp.ge.u32 	%p74, %r103, %r64;
	mov.u32 	%r1176, %r1183;
	@%p74 bra 	$L__BB10_100;
	add.s64 	%rd66, %rd13, 1536;
	// begin inline asm
	ld.ca.u32 %r1176, [%rd66];
	// end inline asm
$L__BB10_100:
	setp.ge.u32 	%p75, %r106, %r64;
	mov.u32 	%r1177, %r1183;
	@%p75 bra 	$L__BB10_102;
	add.s64 	%rd67, %rd13, 1664;
	// begin inline asm
	ld.ca.u32 %r1177, [%rd67];
	// end inline asm
$L__BB10_102:
	add.s32 	%r276, %r67, 448;
	setp.ge.u32 	%p76, %r276, %r64;
	mov.u32 	%r1178, %r1183;
	@%p76 bra 	$L__BB10_104;
	add.s64 	%rd68, %rd13, 1792;
	// begin inline asm
	ld.ca.u32 %r1178, [%rd68];
	// end inline asm
$L__BB10_104:
	mov.u32 	%r1179, %r1183;
	@%p57 bra 	$L__BB10_106;
	add.s64 	%rd69, %rd13, 1920;
	// begin inline asm
	ld.ca.u32 %r1179, [%rd69];
	// end inline asm
$L__BB10_106:
	mov.u32 	%r1180, %r1183;
	@%p58 bra 	$L__BB10_108;
	add.s64 	%rd70, %rd13, 2048;
	// begin inline asm
	ld.ca.u32 %r1180, [%rd70];
	// end inline asm
$L__BB10_108:
	add.s32 	%r280, %r67, 544;
	setp.ge.u32 	%p79, %r280, %r64;
	mov.u32 	%r1181, %r1183;
	@%p79 bra 	$L__BB10_110;
	add.s64 	%rd71, %rd13, 2176;
	// begin inline asm
	ld.ca.u32 %r1181, [%rd71];
	// end inline asm
$L__BB10_110:
	mov.u32 	%r1182, %r1183;
	@%p60 bra 	$L__BB10_112;
	add.s64 	%rd72, %rd13, 2304;
	// begin inline asm
	ld.ca.u32 %r1182, [%rd72];
	// end inline asm
$L__BB10_112:
	@%p61 bra 	$L__BB10_114;
	add.s64 	%rd73, %rd13, 2432;
	// begin inline asm
	ld.ca.u32 %r1183, [%rd73];
	// end inline asm
$L__BB10_114:
	st.shared.u32 	[%r126], %r1164;
	st.shared.u32 	[%r126+128], %r1165;
	st.shared.u32 	[%r126+256], %r1166;
	st.shared.u32 	[%r126+384], %r1167;
	st.shared.u32 	[%r126+512], %r1168;
	st.shared.u32 	[%r126+640], %r1169;
	st.shared.u32 	[%r126+768], %r1170;
	st.shared.u32 	[%r126+896], %r1171;
	st.shared.u32 	[%r126+1024], %r1172;
	st.shared.u32 	[%r126+1152], %r1173;
	st.shared.u32 	[%r126+1280], %r1174;
	st.shared.u32 	[%r126+1408], %r1175;
	st.shared.u32 	[%r126+1536], %r1176;
	st.shared.u32 	[%r126+1664], %r1177;
	st.shared.u32 	[%r126+1792], %r1178;
	st.shared.u32 	[%r126+1920], %r1179;
	st.shared.u32 	[%r126+2048], %r1180;
	st.shared.u32 	[%r126+2176], %r1181;
	st.shared.u32 	[%r126+2304], %r1182;
	st.shared.u32 	[%r126+2432], %r1183;
	bar.warp.sync 	-1;
	ld.shared.v4.f32 	{%f96, %f97, %f98, %f99}, [%r127];
	ld.shared.v4.f32 	{%f100, %f101, %f102, %f103}, [%r127+16];
	ld.shared.v4.f32 	{%f104, %f105, %f106, %f107}, [%r127+32];
	ld.shared.v4.f32 	{%f108, %f109, %f110, %f111}, [%r127+48];
	ld.shared.v4.f32 	{%f112, %f113, %f114, %f115}, [%r127+64];
	bar.sync 	0;
	setp.ne.s32 	%p82, %r1, 0;
	@%p82 bra 	$L__BB10_122;
	shl.b32 	%r560, %r66, 2;
	mov.u32 	%r561, _ZZN3cub18CUB_300001_SM_10006detail11scan_by_key21DeviceScanByKeyKernelINS2_10policy_hubIPiffN4cuda3std3__44plusIvEEE10Policy1000ES5_PfSD_NS0_24ReduceByKeyScanTileStateIfiLb1EEENS8_8equal_toIvEESA_NS0_8NullTypeEmfiEEvT0_PT9_T1_T2_T3_iT4_T5_T6_T7_E12temp_storage;
	add.s32 	%r562, %r561, %r560;
	add.s32 	%r189, %r562, 1020;
	st.shared.u32 	[%r562+1020], %r147;
	bar.sync 	0;
	setp.eq.s32 	%p207, %r66, 0;
	mov.b32 	%r1184, 1;
	@%p207 bra 	$L__BB10_117;
	ld.shared.u32 	%r563, [%r189+-4];
	setp.ne.s32 	%p208, %r563, %r128;
	selp.u32 	%r1184, 1, 0, %p208;
$L__BB10_117:
	shr.u32 	%r192, %r66, 5;
	setp.ne.s32 	%p209, %r128, %r129;
	setp.ne.s32 	%p210, %r129, %r130;
	setp.ne.s32 	%p211, %r130, %r131;
	setp.ne.s32 	%p212, %r131, %r132;
	setp.ne.s32 	%p213, %r132, %r133;
	setp.ne.s32 	%p214, %r133, %r134;
	setp.ne.s32 	%p215, %r134, %r135;
	setp.ne.s32 	%p216, %r135, %r136;
	setp.ne.s32 	%p217, %r136, %r137;
	setp.ne.s32 	%p218, %r137, %r138;
	setp.ne.s32 	%p219, %r138, %r139;
	setp.ne.s32 	%p220, %r139, %r140;
	setp.ne.s32 	%p221, %r140, %r141;
	setp.ne.s32 	%p222, %r141, %r142;
	setp.ne.s32 	%p223, %r142, %r143;
	setp.ne.s32 	%p224, %r143, %r144;
	setp.ne.s32 	%p225, %r144, %r145;
	setp.ne.s32 	%p226, %r145, %r146;
	setp.ne.s32 	%p227, %r146, %r147;
	mul.lo.s32 	%r624, %r66, 20;
	cvt.u64.u32 	%rd115, %r624;
	setp.eq.s64 	%p228, %rd3, %rd115;
	selp.b32 	%r193, 1, %r1184, %p228;
	or.b32  	%r625, %r624, 1;
	cvt.u64.u32 	%rd116, %r625;
	setp.eq.s64 	%p229, %rd3, %rd116;
	or.pred  	%p1, %p229, %p209;
	or.b32  	%r626, %r624, 2;
	cvt.u64.u32 	%rd117, %r626;
	setp.eq.s64 	%p230, %rd3, %rd117;
	or.pred  	%p2, %p230, %p210;
	or.b32  	%r627, %r624, 3;
	cvt.u64.u32 	%rd118, %r627;
	setp.eq.s64 	%p231, %rd3, %rd118;
	or.pred  	%p3, %p231, %p211;
	add.s32 	%r628, %r624, 4;
	cvt.u64.u32 	%rd119, %r628;
	setp.eq.s64 	%p232, %rd3, %rd119;
	or.pred  	%p4, %p232, %p212;
	add.s32 	%r629, %r624, 5;
	cvt.u64.u32 	%rd120, %r629;
	setp.eq.s64 	%p233, %rd3, %rd120;
	or.pred  	%p5, %p233, %p213;
	add.s32 	%r630, %r624, 6;
	cvt.u64.u32 	%rd121, %r630;
	setp.eq.s64 	%p234, %rd3, %rd121;
	or.pred  	%p6, %p234, %p214;
	add.s32 	%r631, %r624, 7;
	cvt.u64.u32 	%rd122, %r631;
	setp.eq.s64 	%p235, %rd3, %rd122;
	or.pred  	%p7, %p235, %p215;
	add.s32 	%r632, %r624, 8;
	cvt.u64.u32 	%rd123, %r632;
	setp.eq.s64 	%p236, %rd3, %rd123;
	or.pred  	%p8, %p236, %p216;
	add.s32 	%r633, %r624, 9;
	cvt.u64.u32 	%rd124, %r633;
	setp.eq.s64 	%p237, %rd3, %rd124;
	or.pred  	%p9, %p237, %p217;
	add.s32 	%r634, %r624, 10;
	cvt.u64.u32 	%rd125, %r634;
	setp.eq.s64 	%p238, %rd3, %rd125;
	or.pred  	%p10, %p238, %p218;
	add.s32 	%r635, %r624, 11;
	cvt.u64.u32 	%rd126, %r635;
	setp.eq.s64 	%p239, %rd3, %rd126;
	or.pred  	%p11, %p239, %p219;
	add.s32 	%r636, %r624, 12;
	cvt.u64.u32 	%rd127, %r636;
	setp.eq.s64 	%p240, %rd3, %rd127;
	or.pred  	%p12, %p240, %p220;
	add.s32 	%r637, %r624, 13;
	cvt.u64.u32 	%rd128, %r637;
	setp.eq.s64 	%p241, %rd3, %rd128;
	or.pred  	%p13, %p241, %p221;
	add.s32 	%r638, %r624, 14;
	cvt.u64.u32 	%rd129, %r638;
	setp.eq.s64 	%p242, %rd3, %rd129;
	or.pred  	%p14, %p242, %p222;
	add.s32 	%r639, %r624, 15;
	cvt.u64.u32 	%rd130, %r639;
	setp.eq.s64 	%p243, %rd3, %rd130;
	or.pred  	%p15, %p243, %p223;
	add.s32 	%r640, %r624, 16;
	cvt.u64.u32 	%rd131, %r640;
	setp.eq.s64 	%p244, %rd3, %rd131;
	or.pred  	%p16, %p244, %p224;
	add.s32 	%r641, %r624, 17;
	cvt.u64.u32 	%rd132, %r641;
	setp.eq.s64 	%p245, %rd3, %rd132;
	or.pred  	%p17, %p245, %p225;
	add.s32 	%r642, %r624, 18;
	cvt.u64.u32 	%rd133, %r642;
	setp.eq.s64 	%p246, %rd3, %rd133;
	or.pred  	%p18, %p246, %p226;
	add.s32 	%r643, %r624, 19;
	cvt.u64.u32 	%rd134, %r643;
	setp.eq.s64 	%p247, %rd3, %rd134;
	or.pred  	%p19, %p247, %p227;
	add.f32 	%f358, %f96, %f97;
	selp.f32 	%f359, %f97, %f358, %p1;
	or.pred  	%p248, %p1, %p2;
	add.f32 	%f360, %f359, %f98;
	selp.f32 	%f361, %f98, %f360, %p2;
	or.pred  	%p249, %p248, %p3;
	add.f32 	%f362, %f361, %f99;
	selp.f32 	%f363, %f99, %f362, %p3;
	or.pred  	%p250, %p249, %p4;
	add.f32 	%f364, %f363, %f100;
	selp.f32 	%f365, %f100, %f364, %p4;
	or.pred  	%p251, %p250, %p5;
	add.f32 	%f366, %f365, %f101;
	selp.f32 	%f367, %f101, %f366, %p5;
	or.pred  	%p252, %p251, %p6;
	add.f32 	%f368, %f367, %f102;
	selp.f32 	%f369, %f102, %f368, %p6;
	or.pred  	%p253, %p252, %p7;
	add.f32 	%f370, %f369, %f103;
	selp.f32 	%f371, %f103, %f370, %p7;
	or.pred  	%p254, %p253, %p8;
	add.f32 	%f372, %f371, %f104;
	selp.f32 	%f373, %f104, %f372, %p8;
	or.pred  	%p255, %p254, %p9;
	add.f32 	%f374, %f373, %f105;
	selp.f32 	%f375, %f105, %f374, %p9;
	or.pred  	%p256, %p255, %p10;
	add.f32 	%f376, %f375, %f106;
	selp.f32 	%f377, %f106, %f376, %p10;
	or.pred  	%p257, %p256, %p11;
	add.f32 	%f378, %f377, %f107;
	selp.f32 	%f379, %f107, %f378, %p11;
	or.pred  	%p258, %p257, %p12;
	add.f32 	%f380, %f379, %f108;
	selp.f32 	%f381, %f108, %f380, %p12;
	or.pred  	%p259, %p258, %p13;
	add.f32 	%f382, %f381, %f109;
	selp.f32 	%f383, %f109, %f382, %p13;
	or.pred  	%p260, %p259, %p14;
	add.f32 	%f384, %f383, %f110;
	selp.f32 	%f385, %f110, %f384, %p14;
	or.pred  	%p261, %p260, %p15;
	add.f32 	%f386, %f385, %f111;
	selp.f32 	%f387, %f111, %f386, %p15;
	or.pred  	%p262, %p261, %p16;
	add.f32 	%f388, %f387, %f112;
	selp.f32 	%f389, %f112, %f388, %p16;
	or.pred  	%p263, %p262, %p17;
	add.f32 	%f390, %f389, %f113;
	selp.f32 	%f391, %f113, %f390, %p17;
	or.pred  	%p264, %p263, %p18;
	add.f32 	%f392, %f391, %f114;
	selp.f32 	%f393, %f114, %f392, %p18;
	or.pred  	%p265, %p264, %p19;
	selp.u32 	%r644, 1, 0, %p265;
	or.b32  	%r565, %r193, %r644;
	add.f32 	%f394, %f393, %f115;
	selp.f32 	%f395, %f115, %f394, %p19;
	mov.b32 	%r621, 1;
	mov.b32 	%r622, 0;
	mov.b32 	%r623, -1;
	// begin inline asm
	shfl.sync.up.b32 %r564, %r565, %r621, %r622, %r623;
	// end inline asm
	mov.b32 	%r570, %f395;
	// begin inline asm
	shfl.sync.up.b32 %r569, %r570, %r621, %r622, %r623;
	// end inline asm
	mov.b32 	%f396, %r569;
	setp.eq.s32 	%p266, %r565, 0;
	add.f32 	%f397, %f395, %f396;
	selp.f32 	%f398, %f397, %f395, %p266;
	setp.lt.s32 	%p267, %r255, 1;
	selp.b32 	%r645, 0, %r564, %p267;
	or.b32  	%r575, %r645, %r565;
	selp.f32 	%f399, %f395, %f398, %p267;
	mov.b32 	%r581, 2;
	// begin inline asm
	shfl.sync.up.b32 %r574, %r575, %r581, %r622, %r623;
	// end inline asm
	mov.b32 	%r580, %f399;
	// begin inline asm
	shfl.sync.up.b32 %r579, %r580, %r581, %r622, %r623;
	// end inline asm
	mov.b32 	%f400, %r579;
	setp.eq.s32 	%p268, %r575, 0;
	add.f32 	%f401, %f399, %f400;
	selp.f32 	%f402, %f401, %f399, %p268;
	setp.lt.s32 	%p269, %r255, 2;
	selp.b32 	%r646, 0, %r574, %p269;
	or.b32  	%r585, %r646, %r575;
	selp.f32 	%f403, %f399, %f402, %p269;
	mov.b32 	%r591, 4;
	// begin inline asm
	shfl.sync.up.b32 %r584, %r585, %r591, %r622, %r623;
	// end inline asm
	mov.b32 	%r590, %f403;
	// begin inline asm
	shfl.sync.up.b32 %r589, %r590, %r591, %r622, %r623;
	// end inline asm
	mov.b32 	%f404, %r589;
	setp.eq.s32 	%p270, %r585, 0;
	add.f32 	%f405, %f403, %f404;
	selp.f32 	%f406, %f405, %f403, %p270;
	setp.lt.s32 	%p271, %r255, 4;
	selp.b32 	%r647, 0, %r584, %p271;
	or.b32  	%r595, %r647, %r585;
	selp.f32 	%f407, %f403, %f406, %p271;
	mov.b32 	%r601, 8;
	// begin inline asm
	shfl.sync.up.b32 %r594, %r595, %r601, %r622, %r623;
	// end inline asm
	mov.b32 	%r600, %f407;
	// begin inline asm
	shfl.sync.up.b32 %r599, %r600, %r601, %r622, %r623;
	// end inline asm
	mov.b32 	%f408, %r599;
	setp.eq.s32 	%p272, %r595, 0;
	add.f32 	%f409, %f407, %f408;
	selp.f32 	%f410, %f409, %f407, %p272;
	setp.lt.s32 	%p273, %r255, 8;
	selp.b32 	%r648, 0, %r594, %p273;
	or.b32  	%r605, %r648, %r595;
	selp.f32 	%f411, %f407, %f410, %p273;
	mov.b32 	%r611, 16;
	// begin inline asm
	shfl.sync.up.b32 %r604, %r605, %r611, %r622, %r623;
	// end inline asm
	mov.b32 	%r610, %f411;
	// begin inline asm
	shfl.sync.up.b32 %r609, %r610, %r611, %r622, %r623;
	// end inline asm
	mov.b32 	%f412, %r609;
	setp.eq.s32 	%p274, %r605, 0;
	add.f32 	%f413, %f411, %f412;
	selp.f32 	%f116, %f413, %f411, %p274;
	setp.lt.s32 	%p275, %r255, 16;
	selp.b32 	%r649, 0, %r604, %p275;
	or.b32  	%r615, %r649, %r605;
	selp.f32 	%f414, %f411, %f116, %p275;
	// begin inline asm
	shfl.sync.up.b32 %r614, %r615, %r621, %r622, %r623;
	// end inline asm
	mov.b32 	%r620, %f414;
	// begin inline asm
	shfl.sync.up.b32 %r619, %r620, %r621, %r622, %r623;
	// end inline asm
	mov.b32 	%f753, %r619;
	setp.ne.s32 	%p276, %r255, 31;
	@%p276 bra 	$L__BB10_119;
	shl.b32 	%r650, %r192, 3;
	mov.u32 	%r651, _ZZN3cub18CUB_300001_SM_10006detail11scan_by_key21DeviceScanByKeyKernelINS2_10policy_hubIPiffN4cuda3std3__44plusIvEEE10Policy1000ES5_PfSD_NS0_24ReduceByKeyScanTileStateIfiLb1EEENS8_8equal_toIvEESA_NS0_8NullTypeEmfiEEvT0_PT9_T1_T2_T3_iT4_T5_T6_T7_E12temp_storage;
	add.s32 	%r652, %r651, %r650;
	mov.b32 	%r653, %f116;
	st.shared.v2.u32 	[%r652], {%r615, %r653};
$L__BB10_119:
	bar.sync 	0;
	setp.lt.u32 	%p277, %r66, 32;
	@%p277 bra 	$L__BB10_121;
	ld.shared.f32 	%f415, [_ZZN3cub18CUB_300001_SM_10006detail11scan_by_key21DeviceScanByKeyKernelINS2_10policy_hubIPiffN4cuda3std3__44plusIvEEE10Policy1000ES5_PfSD_NS0_24ReduceByKeyScanTileStateIfiLb1EEENS8_8equal_toIvEESA_NS0_8NullTypeEmfiEEvT0_PT9_T1_T2_T3_iT4_T5_T6_T7_E12temp_storage+4];
	ld.shared.v2.u32 	{%r654, %r655}, [_ZZN3cub18CUB_300001_SM_10006detail11scan_by_key21DeviceScanByKeyKernelINS2_10policy_hubIPiffN4cuda3std3__44plusIvEEE10Policy1000ES5_PfSD_NS0_24ReduceByKeyScanTileStateIfiLb1EEENS8_8equal_toIvEESA_NS0_8NullTypeEmfiEEvT0_PT9_T1_T2_T3_iT4_T5_T6_T7_E12temp_storage+8];
	mov.b32 	%f416, %r655;
	add.f32 	%f417, %f415, %f416;
	setp.eq.s32 	%p278, %r654, 0;
	selp.f32 	%f418, %f417, %f416, %p278;
	ld.shared.v4.u32 	{%r656, %r657, %r658, %r659}, [_ZZN3cub18CUB_300001_SM_10006detail11scan_by_key21DeviceScanByKeyKernelINS2_10policy_hubIPiffN4cuda3std3__44plusIvEEE10Policy1000ES5_PfSD_NS0_24ReduceByKeyScanTileStateIfiLb1EEENS8_8equal_toIvEESA_NS0_8NullTypeEmfiEEvT0_PT9_T1_T2_T3_iT4_T5_T6_T7_E12temp_storage+16];
	mov.b32 	%f419, %r659;
	mov.b32 	%f420, %r657;
	add.f32 	%f421, %f418, %f420;
	setp.eq.s32 	%p279, %r656, 0;
	selp.f32 	%f422, %f421, %f420, %p279;
	add.f32 	%f423, %f422, %f419;
	setp.eq.s32 	%p280, %r658, 0;
	selp.f32 	%f424, %f423, %f419, %p280;
	ld.shared.v4.u32 	{%r660, %r661, %r662, %r663}, [_ZZN3cub18CUB_300001_SM_10006detail11scan_by_key21DeviceScanByKeyKernelINS2_10policy_hubIPiffN4cuda3std3__44plusIvEEE10Policy1000ES5_PfSD_NS0_24ReduceByKeyScanTileStateIfiLb1EEENS8_8equal_toIvEESA_NS0_8NullTypeEmfiEEvT0_PT9_T1_T2_T3_iT4_T5_T6_T7_E12temp_storage+32];
	mov.b32 	%f425, %r663;
	mov.b32 	%f426, %r661;
	add.f32 	%f427, %f424, %f426;
	setp.eq.s32 	%p281, %r660, 0;
	selp.f32 	%f428, %f427, %f426, %p281;
	setp.eq.s32 	%p282, %r192, 6;
	add.f32 	%f429, %f428, %f425;
	setp.eq.s32 	%p283, %r662, 0;
	selp.f32 	%f430, %f429, %f425, %p283;
	setp.eq.s32 	%p284, %r192, 5;
	setp.eq.s32 	%p285, %r192, 4;
	setp.eq.s32 	%p286, %r192, 3;
	setp.eq.s32 	%p287, %r192, 2;
	selp.f32 	%f431, %f418, %f415, %p287;
	selp.f32 	%f432, %f422, %f431, %p286;
	selp.f32 	%f433, %f424, %f432, %p285;
	selp.f32 	%f434, %f428, %f433, %p284;
	selp.f32 	%f435, %f430, %f434, %p282;
	setp.eq.s32 	%p288, %r614, 0;
	add.f32 	%f436, %f435, %f753;
	selp.f32 	%f437, %f436, %f753, %p288;
	setp.eq.s32 	%p289, %r255, 0;
	selp.f32 	%f753, %f435, %f437, %p289;
$L__BB10_121:
	setp.eq.s32 	%p290, %r66, 0;
	setp.eq.s32 	%p291, %r193, 0;
	add.f32 	%f438, %f753, %f96;
	selp.f32 	%f439, %f438, %f96, %p291;
	selp.f32 	%f775, %f96, %f439, %p290;
	add.f32 	%f440, %f775, %f97;
	selp.f32 	%f774, %f97, %f440, %p1;
	add.f32 	%f441, %f774, %f98;
	selp.f32 	%f773, %f98, %f441, %p2;
	add.f32 	%f442, %f773, %f99;
	selp.f32 	%f772, %f99, %f442, %p3;
	add.f32 	%f443, %f772, %f100;
	selp.f32 	%f771, %f100, %f443, %p4;
	add.f32 	%f444, %f771, %f101;
	selp.f32 	%f770, %f101, %f444, %p5;
	add.f32 	%f445, %f770, %f102;
	selp.f32 	%f769, %f102, %f445, %p6;
	add.f32 	%f446, %f769, %f103;
	selp.f32 	%f768, %f103, %f446, %p7;
	add.f32 	%f447, %f768, %f104;
	selp.f32 	%f767, %f104, %f447, %p8;
	add.f32 	%f448, %f767, %f105;
	selp.f32 	%f766, %f105, %f448, %p9;
	add.f32 	%f449, %f766, %f106;
	selp.f32 	%f765, %f106, %f449, %p10;
	add.f32 	%f450, %f765, %f107;
	selp.f32 	%f764, %f107, %f450, %p11;
	add.f32 	%f451, %f764, %f108;
	selp.f32 	%f763, %f108, %f451, %p12;
	add.f32 	%f452, %f763, %f109;
	selp.f32 	%f762, %f109, %f452, %p13;
	add.f32 	%f453, %f762, %f110;
	selp.f32 	%f761, %f110, %f453, %p14;
	add.f32 	%f454, %f761, %f111;
	selp.f32 	%f760, %f111, %f454, %p15;
	add.f32 	%f455, %f760, %f112;
	selp.f32 	%f759, %f112, %f455, %p16;
	add.f32 	%f456, %f759, %f113;
	selp.f32 	%f758, %f113, %f456, %p17;
	add.f32 	%f457, %f758, %f114;
	selp.f32 	%f757, %f114, %f457, %p18;
	add.f32 	%f458, %f757, %f115;
	selp.f32 	%f756, %f115, %f458, %p19;
	bra.uni 	$L__BB10_144;
$L__BB10_122:
	setp.ne.s32 	%p83, %r66, 0;
	mov.b32 	%r1186, 0;
	@%p83 bra 	$L__BB10_124;
	ld.param.u64 	%rd216, [_ZN3cub18CUB_300001_SM_10006detail11scan_by_key21DeviceScanByKeyKernelINS2_10policy_hubIPiffN4cuda3std3__44plusIvEEE10Policy1000ES5_PfSD_NS0_24ReduceByKeyScanTileStateIfiLb1EEENS8_8equal_toIvEESA_NS0_8NullTypeEmfiEEvT0_PT9_T1_T2_T3_iT4_T5_T6_T7__param_1];
	cvta.to.global.u64 	%rd74, %rd216;
	mul.wide.u32 	%rd75, %r1, 4;
	add.s64 	%rd76, %rd74, %rd75;
	ld.global.u32 	%r1186, [%rd76];
$L__BB10_124:
	setp.eq.s32 	%p84, %r66, 0;
	shl.b32 	%r285, %r66, 2;
	mov.u32 	%r286, _ZZN3cub18CUB_300001_SM_10006detail11scan_by_key21DeviceScanByKeyKernelINS2_10policy_hubIPiffN4cuda3std3__44plusIvEEE10Policy1000ES5_PfSD_NS0_24ReduceByKeyScanTileStateIfiLb1EEENS8_8equal_toIvEESA_NS0_8NullTypeEmfiEEvT0_PT9_T1_T2_T3_iT4_T5_T6_T7_E12temp_storage;
	add.s32 	%r287, %r286, %r285;
	add.s32 	%r198, %r287, 1020;
	st.shared.u32 	[%r287+1020], %r147;
	bar.sync 	0;
	@%p84 bra 	$L__BB10_126;
	ld.shared.u32 	%r1186, [%r198+-4];
$L__BB10_126:
	shr.u32 	%r201, %r66, 5;
	setp.ne.s32 	%p85, %r1186, %r128;
	setp.ne.s32 	%p86, %r128, %r129;
	setp.ne.s32 	%p87, %r129, %r130;
	setp.ne.s32 	%p88, %r130, %r131;
	setp.ne.s32 	%p89, %r131, %r132;
	setp.ne.s32 	%p90, %r132, %r133;
	setp.ne.s32 	%p91, %r133, %r134;
	setp.ne.s32 	%p92, %r134, %r135;
	setp.ne.s32 	%p93, %r135, %r136;
	setp.ne.s32 	%p94, %r136, %r137;
	setp.ne.s32 	%p95, %r137, %r138;
	setp.ne.s32 	%p96, %r138, %r139;
	setp.ne.s32 	%p97, %r139, %r140;
	setp.ne.s32 	%p98, %r140, %r141;
	setp.ne.s32 	%p99, %r141, %r142;
	setp.ne.s32 	%p100, %r142, %r143;
	setp.ne.s32 	%p101, %r143, %r144;
	setp.ne.s32 	%p102, %r144, %r145;
	setp.ne.s32 	%p103, %r145, %r146;
	setp.ne.s32 	%p104, %r146, %r147;
	mul.lo.s32 	%r348, %r66, 20;
	cvt.u64.u32 	%rd77, %r348;
	setp.eq.s64 	%p105, %rd3, %rd77;
	or.pred  	%p20, %p105, %p85;
	or.b32  	%r349, %r348, 1;
	cvt.u64.u32 	%rd78, %r349;
	setp.eq.s64 	%p106, %rd3, %rd78;
	or.pred  	%p21, %p106, %p86;
	or.b32  	%r350, %r348, 2;
	cvt.u64.u32 	%rd79, %r350;
	setp.eq.s64 	%p107, %rd3, %rd79;
	or.pred  	%p22, %p107, %p87;
	or.b32  	%r351, %r348, 3;
	cvt.u64.u32 	%rd80, %r351;
	setp.eq.s64 	%p108, %rd3, %rd80;
	or.pred  	%p23, %p108, %p88;
	add.s32 	%r352, %r348, 4;
	cvt.u64.u32 	%rd81, %r352;
	setp.eq.s64 	%p109, %rd3, %rd81;
	or.pred  	%p24, %p109, %p89;
	add.s32 	%r353, %r348, 5;
	cvt.u64.u32 	%rd82, %r353;
	setp.eq.s64 	%p110, %rd3, %rd82;
	or.pred  	%p25, %p110, %p90;
	add.s32 	%r354, %r348, 6;
	cvt.u64.u32 	%rd83, %r354;
	setp.eq.s64 	%p111, %rd3, %rd83;
	or.pred  	%p26, %p111, %p91;
	add.s32 	%r355, %r348, 7;
	cvt.u64.u32 	%rd84, %r355;
	setp.eq.s64 	%p112, %rd3, %rd84;
	or.pred  	%p27, %p112, %p92;
	add.s32 	%r356, %r348, 8;
	cvt.u64.u32 	%rd85, %r356;
	setp.eq.s64 	%p113, %rd3, %rd85;
	or.pred  	%p28, %p113, %p93;
	add.s32 	%r357, %r348, 9;
	cvt.u64.u32 	%rd86, %r357;
	setp.eq.s64 	%p114, %rd3, %rd86;
	or.pred  	%p29, %p114, %p94;
	add.s32 	%r358, %r348, 10;
	cvt.u64.u32 	%rd87, %r358;
	setp.eq.s64 	%p115, %rd3, %rd87;
	or.pred  	%p30, %p115, %p95;
	add.s32 	%r359, %r348, 11;
	cvt.u64.u32 	%rd88, %r359;
	setp.eq.s64 	%p116, %rd3, %rd88;
	or.pred  	%p31, %p116, %p96;
	add.s32 	%r360, %r348, 12;
	cvt.u64.u32 	%rd89, %r360;
	setp.eq.s64 	%p117, %rd3, %rd89;
	or.pred  	%p32, %p117, %p97;
	add.s32 	%r361, %r348, 13;
	cvt.u64.u32 	%rd90, %r361;
	setp.eq.s64 	%p118, %rd3, %rd90;
	or.pred  	%p33, %p118, %p98;
	add.s32 	%r362, %r348, 14;
	cvt.u64.u32 	%rd91, %r362;
	setp.eq.s64 	%p119, %rd3, %rd91;
	or.pred  	%p34, %p119, %p99;
	add.s32 	%r363, %r348, 15;
	cvt.u64.u32 	%rd92, %r363;
	setp.eq.s64 	%p120, %rd3, %rd92;
	or.pred  	%p35, %p120, %p100;
	add.s32 	%r364, %r348, 16;
	cvt.u64.u32 	%rd93, %r364;
	setp.eq.s64 	%p121, %rd3, %rd93;
	or.pred  	%p36, %p121, %p101;
	add.s32 	%r365, %r348, 17;
	cvt.u64.u32 	%rd94, %r365;
	setp.eq.s64 	%p122, %rd3, %rd94;
	or.pred  	%p37, %p122, %p102;
	add.s32 	%r366, %r348, 18;
	cvt.u64.u32 	%rd95, %r366;
	setp.eq.s64 	%p123, %rd3, %rd95;
	or.pred  	%p38, %p123, %p103;
	add.s32 	%r367, %r348, 19;
	cvt.u64.u32 	%rd96, %r367;
	setp.eq.s64 	%p124, %rd3, %rd96;
	or.pred  	%p39, %p124, %p104;
	or.pred  	%p125, %p21, %p20;
	add.f32 	%f209, %f96, %f97;
	selp.f32 	%f210, %f97, %f209, %p21;
	or.pred  	%p126, %p22, %p125;
	add.f32 	%f211, %f210, %f98;
	selp.f32 	%f212, %f98, %f211, %p22;
	or.pred  	%p127, %p23, %p126;
	add.f32 	%f213, %f212, %f99;
	selp.f32 	%f214, %f99, %f213, %p23;
	or.pred  	%p128, %p24, %p127;
	add.f32 	%f215, %f214, %f100;
	selp.f32 	%f216, %f100, %f215, %p24;
	or.pred  	%p129, %p25, %p128;
	add.f32 	%f217, %f216, %f101;
	selp.f32 	%f218, %f101, %f217, %p25;
	or.pred  	%p130, %p26, %p129;
	add.f32 	%f219, %f218, %f102;
	selp.f32 	%f220, %f102, %f219, %p26;
	or.pred  	%p131, %p27, %p130;
	add.f32 	%f221, %f220, %f103;
	selp.f32 	%f222, %f103, %f221, %p27;
	or.pred  	%p132, %p28, %p131;
	add.f32 	%f223, %f222, %f104;
	selp.f32 	%f224, %f104, %f223, %p28;
	or.pred  	%p133, %p29, %p132;
	add.f32 	%f225, %f224, %f105;
	selp.f32 	%f226, %f105, %f225, %p29;
	or.pred  	%p134, %p30, %p133;
	add.f32 	%f227, %f226, %f106;
	selp.f32 	%f228, %f106, %f227, %p30;
	or.pred  	%p135, %p31, %p134;
	add.f32 	%f229, %f228, %f107;
	selp.f32 	%f230, %f107, %f229, %p31;
	or.pred  	%p136, %p32, %p135;
	add.f32 	%f231, %f230, %f108;
	selp.f32 	%f232, %f108, %f231, %p32;
	or.pred  	%p137, %p33, %p136;
	add.f32 	%f233, %f232, %f109;
	selp.f32 	%f234, %f109, %f233, %p33;
	or.pred  	%p138, %p34, %p137;
	add.f32 	%f235, %f234, %f110;
	selp.f32 	%f236, %f110, %f235, %p34;
	or.pred  	%p139, %p35, %p138;
	add.f32 	%f237, %f236, %f111;
	selp.f32 	%f238, %f111, %f237, %p35;
	or.pred  	%p140, %p36, %p139;
	add.f32 	%f239, %f238, %f112;
	selp.f32 	%f240, %f112, %f239, %p36;
	or.pred  	%p141, %p37, %p140;
	add.f32 	%f241, %f240, %f113;
	selp.f32 	%f242, %f113, %f241, %p37;
	or.pred  	%p142, %p38, %p141;
	add.f32 	%f243, %f242, %f114;
	selp.f32 	%f244, %f114, %f243, %p38;
	or.pred  	%p143, %p39, %p142;
	selp.u32 	%r289, 1, 0, %p143;
	add.f32 	%f245, %f244, %f115;
	selp.f32 	%f246, %f115, %f245, %p39;
	mov.b32 	%r345, 1;
	mov.b32 	%r346, 0;
	mov.b32 	%r347, -1;
	// begin inline asm
	shfl.sync.up.b32 %r288, %r289, %r345, %r346, %r347;
	// end inline asm
	mov.b32 	%r294, %f246;
	// begin inline asm
	shfl.sync.up.b32 %r293, %r294, %r345, %r346, %r347;
	// end inline asm
	mov.b32 	%f247, %r293;
	add.f32 	%f248, %f246, %f247;
	setp.lt.s32 	%p145, %r255, 1;
	selp.b32 	%r368, 0, %r288, %p145;
	or.b32  	%r299, %r368, %r289;
	selp.f32 	%f249, %f246, %f248, %p143;
	selp.f32 	%f250, %f246, %f249, %p145;
	mov.b32 	%r305, 2;
	// begin inline asm
	shfl.sync.up.b32 %r298, %r299, %r305, %r346, %r347;
	// end inline asm
	mov.b32 	%r304, %f250;
	// begin inline asm
	shfl.sync.up.b32 %r303, %r304, %r305, %r346, %r347;
	// end inline asm
	mov.b32 	%f251, %r303;
	setp.eq.s32 	%p146, %r299, 0;
	add.f32 	%f252, %f250, %f251;
	selp.f32 	%f253, %f252, %f250, %p146;
	setp.lt.s32 	%p147, %r255, 2;
	selp.b32 	%r369, 0, %r298, %p147;
	or.b32  	%r309, %r369, %r299;
	selp.f32 	%f254, %f250, %f253, %p147;
	mov.b32 	%r315, 4;
	// begin inline asm
	shfl.sync.up.b32 %r308, %r309, %r315, %r346, %r347;
	// end inline asm
	mov.b32 	%r314, %f254;
	// begin inline asm
	shfl.sync.up.b32 %r313, %r314, %r315, %r346, %r347;
	// end inline asm
	mov.b32 	%f255, %r313;
	setp.eq.s32 	%p148, %r309, 0;
	add.f32 	%f256, %f254, %f255;
	selp.f32 	%f257, %f256, %f254, %p148;
	setp.lt.s32 	%p149, %r255, 4;
	selp.b32 	%r370, 0, %r308, %p149;
	or.b32  	%r319, %r370, %r309;
	selp.f32 	%f258, %f254, %f257, %p149;
	mov.b32 	%r325, 8;
	// begin inline asm
	shfl.sync.up.b32 %r318, %r319, %r325, %r346, %r347;
	// end inline asm
	mov.b32 	%r324, %f258;
	// begin inline asm
	shfl.sync.up.b32 %r323, %r324, %r325, %r346, %r347;
	// end inline asm
	mov.b32 	%f259, %r323;
	setp.eq.s32 	%p150, %r319, 0;
	add.f32 	%f260, %f258, %f259;
	selp.f32 	%f261, %f260, %f258, %p150;
	setp.lt.s32 	%p151, %r255, 8;
	selp.b32 	%r371, 0, %r318, %p151;
	or.b32  	%r329, %r371, %r319;
	selp.f32 	%f262, %f258, %f261, %p151;
	mov.b32 	%r335, 16;
	// begin inline asm
	shfl.sync.up.b32 %r328, %r329, %r335, %r346, %r347;
	// end inline asm
	mov.b32 	%r334, %f262;
	// begin inline asm
	shfl.sync.up.b32 %r333, %r334, %r335, %r346, %r347;
	// end inline asm
	mov.b32 	%f263, %r333;
	setp.eq.s32 	%p152, %r329, 0;
	add.f32 	%f264, %f262, %f263;
	selp.f32 	%f140, %f264, %f262, %p152;
	setp.lt.s32 	%p153, %r255, 16;
	selp.b32 	%r372, 0, %r328, %p153;
	or.b32  	%r339, %r372, %r329;
	selp.f32 	%f265, %f262, %f140, %p153;
	// begin inline asm
	shfl.sync.up.b32 %r1195, %r339, %r345, %r346, %r347;
	// end inline asm
	mov.b32 	%r344, %f265;
	// begin inline asm
	shfl.sync.up.b32 %r343, %r344, %r345, %r346, %r347;
	// end inline asm
	mov.b32 	%f755, %r343;
	setp.ne.s32 	%p154, %r255, 31;
	@%p154 bra 	$L__BB10_128;
	shl.b32 	%r373, %r201, 3;
	mov.u32 	%r374, _ZZN3cub18CUB_300001_SM_10006detail11scan_by_key21DeviceScanByKeyKernelINS2_10policy_hubIPiffN4cuda3std3__44plusIvEEE10Policy1000ES5_PfSD_NS0_24ReduceByKeyScanTileStateIfiLb1EEENS8_8equal_toIvEESA_NS0_8NullTypeEmfiEEvT0_PT9_T1_T2_T3_iT4_T5_T6_T7_E12temp_storage;
	add.s32 	%r375, %r374, %r373;
	mov.b32 	%r376, %f140;
	st.shared.v2.u32 	[%r375], {%r339, %r376};
$L__BB10_128:
	bar.sync 	0;
	ld.shared.v4.u32 	{%r377, %r378, %r379, %r380}, [_ZZN3cub18CUB_300001_SM_10006detail11scan_by_key21DeviceScanByKeyKernelINS2_10policy_hubIPiffN4cuda3std3__44plusIvEEE10Policy1000ES5_PfSD_NS0_24ReduceByKeyScanTileStateIfiLb1EEENS8_8equal_toIvEESA_NS0_8NullTypeEmfiEEvT0_PT9_T1_T2_T3_iT4_T5_T6_T7_E12temp_storage];
	mov.b32 	%f266, %r380;
	mov.b32 	%f267, %r378;
	or.b32  	%r381, %r379, %r377;
	setp.eq.s32 	%p155, %r379, 0;
	add.f32 	%f268, %f267, %f266;
	selp.f32 	%f269, %f268, %f266, %p155;
	setp.eq.s32 	%p156, %r201, 2;
	selp.b32 	%r382, %r381, %r377, %p156;
	selp.f32 	%f270, %f269, %f267, %p156;
	ld.shared.v4.u32 	{%r383, %r384, %r385, %r386}, [_ZZN3cub18CUB_300001_SM_10006detail11scan_by_key21DeviceScanByKeyKernelINS2_10policy_hubIPiffN4cuda3std3__44plusIvEEE10Policy1000ES5_PfSD_NS0_24ReduceByKeyScanTileStateIfiLb1EEENS8_8equal_toIvEESA_NS0_8NullTypeEmfiEEvT0_PT9_T1_T2_T3_iT4_T5_T6_T7_E12temp_storage+16];
	mov.b32 	%f271, %r386;
	mov.b32 	%f272, %r384;
	or.b32  	%r387, %r383, %r381;
	setp.eq.s32 	%p157, %r383, 0;
	add.f32 	%f273, %f269, %f272;
	selp.f32 	%f274, %f273, %f272, %p157;
	setp.eq.s32 	%p158, %r201, 3;
	selp.b32 	%r388, %r387, %r382, %p158;
	selp.f32 	%f275, %f274, %f270, %p158;
	or.b32  	%r389, %r385, %r387;
	setp.eq.s32 	%p159, %r385, 0;
	add.f32 	%f276, %f274, %f271;
	selp.f32 	%f277, %f276, %f271, %p159;
	setp.eq.s32 	%p160, %r201, 4;
	selp.b32 	%r390, %r389, %r388, %p160;
	selp.f32 	%f278, %f277, %f275, %p160;
	ld.shared.v4.u32 	{%r391, %r392, %r393, %r394}, [_ZZN3cub18CUB_300001_SM_10006detail11scan_by_key21DeviceScanByKeyKernelINS2_10policy_hubIPiffN4cuda3std3__44plusIvEEE10Policy1000ES5_PfSD_NS0_24ReduceByKeyScanTileStateIfiLb1EEENS8_8equal_toIvEESA_NS0_8NullTypeEmfiEEvT0_PT9_T1_T2_T3_iT4_T5_T6_T7_E12temp_storage+32];
	mov.b32 	%f279, %r394;
	mov.b32 	%f280, %r392;
	or.b32  	%r395, %r391, %r389;
	setp.eq.s32 	%p161, %r391, 0;
	add.f32 	%f281, %f277, %f280;
	selp.f32 	%f282, %f281, %f280, %p161;
	setp.eq.s32 	%p162, %r201, 5;
	selp.b32 	%r396, %r395, %r390, %p162;
	selp.f32 	%f283, %f282, %f278, %p162;
	or.b32  	%r397, %r393, %r395;
	setp.eq.s32 	%p163, %r393, 0;
	add.f32 	%f284, %f282, %f279;
	selp.f32 	%f285, %f284, %f279, %p163;
	setp.eq.s32 	%p164, %r201, 6;
	selp.b32 	%r204, %r397, %r396, %p164;
	selp.f32 	%f142, %f285, %f283, %p164;
	ld.shared.v2.u32 	{%r398, %r399}, [_ZZN3cub18CUB_300001_SM_10006detail11scan_by_key21DeviceScanByKeyKernelINS2_10policy_hubIPiffN4cuda3std3__44plusIvEEE10Policy1000ES5_PfSD_NS0_24ReduceByKeyScanTileStateIfiLb1EEENS8_8equal_toIvEESA_NS0_8NullTypeEmfiEEvT0_PT9_T1_T2_T3_iT4_T5_T6_T7_E12temp_storage+48];
	mov.b32 	%f286, %r399;
	or.b32  	%r205, %r398, %r397;
	setp.eq.s32 	%p165, %r398, 0;
	add.f32 	%f287, %f285, %f286;
	selp.f32 	%f143, %f287, %f286, %p165;
	setp.lt.u32 	%p166, %r66, 32;
	@%p166 bra 	$L__BB10_130;
	setp.eq.s32 	%p167, %r1195, 0;
	add.f32 	%f288, %f142, %f755;
	selp.f32 	%f289, %f288, %f755, %p167;
	setp.eq.s32 	%p168, %r255, 0;
	selp.b32 	%r400, 0, %r1195, %p168;
	or.b32  	%r1195, %r204, %r400;
	selp.f32 	%f755, %f142, %f289, %p168;
	bra.uni 	$L__BB10_143;
$L__BB10_130:
	setp.ne.s32 	%p169, %r66, 0;
	mul.wide.u32 	%rd97, %r1, 16;
	add.s64 	%rd14, %rd1, %rd97;
	@%p169 bra 	$L__BB10_132;
	st.shared.u32 	[_ZZN3cub18CUB_300001_SM_10006detail11scan_by_key21DeviceScanByKeyKernelINS2_10policy_hubIPiffN4cuda3std3__44plusIvEEE10Policy1000ES5_PfSD_NS0_24ReduceByKeyScanTileStateIfiLb1EEENS8_8equal_toIvEESA_NS0_8NullTypeEmfiEEvT0_PT9_T1_T2_T3_iT4_T5_T6_T7_E12temp_storage+116], %r205;
	st.shared.f32 	[_ZZN3cub18CUB_300001_SM_10006detail11scan_by_key21DeviceScanByKeyKernelINS2_10policy_hubIPiffN4cuda3std3__44plusIvEEE10Policy1000ES5_PfSD_NS0_24ReduceByKeyScanTileStateIfiLb1EEENS8_8equal_toIvEESA_NS0_8NullTypeEmfiEEvT0_PT9_T1_T2_T3_iT4_T5_T6_T7_E12temp_storage+120], %f143;
	add.s64 	%rd98, %rd14, 512;
	mov.b32 	%r401, %f143;
	mov.b64 	%rd99, {%r205, %r401};
	mov.b64 	%rd100, 100;
	// begin inline asm
	st.relaxed.gpu.v2.u64 [%rd98], {%rd99, %rd100};
	// end inline asm
$L__BB10_132:
	not.b32 	%r207, %r66;
	mov.b32 	%r402, 280;
	// begin inline asm
	nanosleep.u32 %r402;
	// end inline asm
	mul.wide.u32 	%rd101, %r66, 16;
	xor.b64  	%rd102, %rd101, -16;
	add.s64 	%rd103, %rd14, %rd102;
	add.s64 	%rd15, %rd103, 512;
	mov.b32 	%r1188, 928;
	mov.u32 	%r1193, %r1;
$L__BB10_133:
	shr.u32 	%r210, %r1188, 1;
	mul.lo.s32 	%r405, %r1193, 16807;
	and.b32  	%r1193, %r405, 2147483647;
	sub.s32 	%r406, %r1188, %r210;
	add.s32 	%r407, %r406, 1;
	rem.u32 	%r408, %r1193, %r407;
	add.s32 	%r404, %r408, %r210;
	// begin inline asm
	nanosleep.u32 %r404;
	// end inline asm
	// begin inline asm
	ld.relaxed.gpu.v2.u64 {%rd104, %rd223}, [%rd15];
	// end inline asm
	setp.eq.s64 	%p170, %rd223, 99;
	mov.b32 	%r409, -1;
	vote.sync.any.pred 	%p171, %p170, %r409;
	mov.u32 	%r1188, %r210;
	@%p171 bra 	$L__BB10_133;
	mov.b64 	{%r463, %r418}, %rd104;
	mov.b32 	%f290, %r418;
	cvt.u32.u64 	%r413, %rd104;
	setp.eq.s64 	%p172, %rd223, 101;
	mov.b32 	%r461, -1;
	vote.sync.ballot.b32 	%r464, %p172, %r461;
	// begin inline asm
	mov.u32 %r411, %lanemask_ge;
	// end inline asm
	and.b32  	%r465, %r464, %r411;
	or.b32  	%r466, %r465, -2147483648;
	add.s32 	%r467, %r466, -1;
	not.b32 	%r468, %r466;
	and.b32  	%r469, %r468, %r467;
	popc.b32 	%r415, %r469;
	mov.b32 	%r419, 1;
	// begin inline asm
	shfl.sync.down.b32 %r412, %r413, %r419, %r415, %r461;
	// end inline asm
	// begin inline asm
	shfl.sync.down.b32 %r417, %r418, %r419, %r415, %r461;
	// end inline asm
	mov.b32 	%f291, %r417;
	setp.lt.s32 	%p174, %r255, %r415;
	setp.eq.s32 	%p175, %r413, 0;
	add.f32 	%f292, %f290, %f291;
	selp.b32 	%r470, %r412, 0, %p174;
	or.b32  	%r423, %r470, %r413;
	selp.f32 	%f293, %f292, %f290, %p175;
	selp.f32 	%f294, %f293, %f290, %p174;
	mov.b32 	%r429, 2;
	// begin inline asm
	shfl.sync.down.b32 %r422, %r423, %r429, %r415, %r461;
	// end inline asm
	mov.b32 	%r428, %f294;
	// begin inline asm
	shfl.sync.down.b32 %r427, %r428, %r429, %r415, %r461;
	// end inline asm
	mov.b32 	%f295, %r427;
	add.s32 	%r471, %r255, 2;
	setp.gt.s32 	%p176, %r471, %r415;
	setp.eq.s32 	%p177, %r423, 0;
	add.f32 	%f296, %f294, %f295;
	selp.f32 	%f297, %f296, %f294, %p177;
	selp.b32 	%r472, 0, %r422, %p176;
	or.b32  	%r433, %r423, %r472;
	selp.f32 	%f298, %f294, %f297, %p176;
	mov.b32 	%r439, 4;
	// begin inline asm
	shfl.sync.down.b32 %r432, %r433, %r439, %r415, %r461;
	// end inline asm
	mov.b32 	%r438, %f298;
	// begin inline asm
	shfl.sync.down.b32 %r437, %r438, %r439, %r415, %r461;
	// end inline asm
	mov.b32 	%f299, %r437;
	add.s32 	%r473, %r255, 4;
	setp.gt.s32 	%p178, %r473, %r415;
	setp.eq.s32 	%p179, %r433, 0;
	add.f32 	%f300, %f298, %f299;
	selp.f32 	%f301, %f300, %f298, %p179;
	selp.b32 	%r474, 0, %r432, %p178;
	or.b32  	%r443, %r433, %r474;
	selp.f32 	%f302, %f298, %f301, %p178;
	mov.b32 	%r449, 8;
	// begin inline asm
	shfl.sync.down.b32 %r442, %r443, %r449, %r415, %r461;
	// end inline asm
	mov.b32 	%r448, %f302;
	// begin inline asm
	shfl.sync.down.b32 %r447, %r448, %r449, %r415, %r461;
	// end inline asm
	mov.b32 	%f303, %r447;
	add.s32 	%r475, %r255, 8;
	setp.gt.s32 	%p180, %r475, %r415;
	setp.eq.s32 	%p181, %r443, 0;
	add.f32 	%f304, %f302, %f303;
	selp.f32 	%f305, %f304, %f302, %p181;
	selp.b32 	%r476, 0, %r442, %p180;
	or.b32  	%r453, %r443, %r476;
	selp.f32 	%f306, %f302, %f305, %p180;
	mov.b32 	%r459, 16;
	// begin inline asm
	shfl.sync.down.b32 %r452, %r453, %r459, %r415, %r461;
	// end inline asm
	mov.b32 	%r458, %f306;
	// begin inline asm
	shfl.sync.down.b32 %r457, %r458, %r459, %r415, %r461;
	// end inline asm
	mov.b32 	%f307, %r457;
	add.s32 	%r477, %r255, 16;
	setp.gt.s32 	%p182, %r477, %r415;
	setp.eq.s32 	%p183, %r453, 0;
	add.f32 	%f308, %f306, %f307;
	selp.f32 	%f309, %f308, %f306, %p183;
	selp.b32 	%r478, 0, %r452, %p182;
	or.b32  	%r1191, %r478, %r453;
	selp.f32 	%f754, %f306, %f309, %p182;
	add.s64 	%rd18, %rd1, 512;
	add.s32 	%r1192, %r1, %r207;
	mov.b32 	%r1190, 928;
$L__BB10_135:
	setp.ne.s64 	%p184, %rd223, 101;
	mov.b32 	%r479, -1;
	vote.sync.all.pred 	%p185, %p184, %r479;
	not.pred 	%p186, %p185;
	@%p186 bra 	$L__BB10_139;
	shr.u32 	%r1190, %r1190, 1;
	mul.wide.s32 	%rd113, %r1192, 16;
	add.s64 	%rd114, %rd18, %rd113;
	add.s64 	%rd112, %rd114, -512;
	mov.u32 	%r1194, %r1190;
$L__BB10_137:
	shr.u32 	%r222, %r1194, 1;
	mul.lo.s32 	%r486, %r1193, 16807;
	and.b32  	%r1193, %r486, 2147483647;
	sub.s32 	%r487, %r1194, %r222;
	add.s32 	%r488, %r487, 1;
	rem.u32 	%r489, %r1193, %r488;
	add.s32 	%r485, %r489, %r222;
	// begin inline asm
	nanosleep.u32 %r485;
	// end inline asm
	// begin inline asm
	ld.relaxed.gpu.v2.u64 {%rd110, %rd223}, [%rd112];
	// end inline asm
	setp.eq.s64 	%p192, %rd223, 99;
	mov.b32 	%r490, -1;
	vote.sync.any.pred 	%p193, %p192, %r490;
	mov.u32 	%r1194, %r222;
	@%p193 bra 	$L__BB10_137;
	mov.b64 	{%r542, %r498}, %rd110;
	mov.b32 	%f336, %r498;
	cvt.u32.u64 	%r493, %rd110;
	setp.eq.s64 	%p194, %rd223, 101;
	mov.b32 	%r541, -1;
	vote.sync.ballot.b32 	%r543, %p194, %r541;
	and.b32  	%r544, %r543, %r411;
	or.b32  	%r545, %r544, -2147483648;
	add.s32 	%r546, %r545, -1;
	not.b32 	%r547, %r545;
	and.b32  	%r548, %r547, %r546;
	popc.b32 	%r495, %r548;
	mov.b32 	%r499, 1;
	// begin inline asm
	shfl.sync.down.b32 %r492, %r493, %r499, %r495, %r541;
	// end inline asm
	// begin inline asm
	shfl.sync.down.b32 %r497, %r498, %r499, %r495, %r541;
	// end inline asm
	mov.b32 	%f337, %r497;
	setp.lt.s32 	%p196, %r255, %r495;
	setp.eq.s32 	%p197, %r493, 0;
	add.f32 	%f338, %f336, %f337;
	selp.b32 	%r549, %r492, 0, %p196;
	or.b32  	%r503, %r549, %r493;
	selp.f32 	%f339, %f338, %f336, %p197;
	selp.f32 	%f340, %f339, %f336, %p196;
	mov.b32 	%r509, 2;
	// begin inline asm
	shfl.sync.down.b32 %r502, %r503, %r509, %r495, %r541;
	// end inline asm
	mov.b32 	%r508, %f340;
	// begin inline asm
	shfl.sync.down.b32 %r507, %r508, %r509, %r495, %r541;
	// end inline asm
	mov.b32 	%f341, %r507;
	add.s32 	%r550, %r255, 2;
	setp.gt.s32 	%p198, %r550, %r495;
	setp.eq.s32 	%p199, %r503, 0;
	add.f32 	%f342, %f340, %f341;
	selp.f32 	%f343, %f342, %f340, %p199;
	selp.b32 	%r551, 0, %r502, %p198;
	or.b32  	%r513, %r503, %r551;
	selp.f32 	%f344, %f340, %f343, %p198;
	mov.b32 	%r519, 4;
	// begin inline asm
	shfl.sync.down.b32 %r512, %r513, %r519, %r495, %r541;
	// end inline asm
	mov.b32 	%r518, %f344;
	// begin inline asm
	shfl.sync.down.b32 %r517, %r518, %r519, %r495, %r541;
	// end inline asm
	mov.b32 	%f345, %r517;
	add.s32 	%r552, %r255, 4;
	setp.gt.s32 	%p200, %r552, %r495;
	setp.eq.s32 	%p201, %r513, 0;
	add.f32 	%f346, %f344, %f345;
	selp.f32 	%f347, %f346, %f344, %p201;
	selp.b32 	%r553, 0, %r512, %p200;
	or.b32  	%r523, %r513, %r553;
	selp.f32 	%f348, %f344, %f347, %p200;
	mov.b32 	%r529, 8;
	// begin inline asm
	shfl.sync.down.b32 %r522, %r523, %r529, %r495, %r541;
	// end inline asm
	mov.b32 	%r528, %f348;
	// begin inline asm
	shfl.sync.down.b32 %r527, %r528, %r529, %r495, %r541;
	// end inline asm
	mov.b32 	%f349, %r527;
	add.s32 	%r554, %r255, 8;
	setp.gt.s32 	%p202, %r554, %r495;
	setp.eq.s32 	%p203, %r523, 0;
	add.f32 	%f350, %f348, %f349;
	selp.f32 	%f351, %f350, %f348, %p203;
	selp.b32 	%r555, 0, %r522, %p202;
	or.b32  	%r533, %r523, %r555;
	selp.f32 	%f352, %f348, %f351, %p202;
	mov.b32 	%r539, 16;
	// begin inline asm
	shfl.sync.down.b32 %r532, %r533, %r539, %r495, %r541;
	// end inline asm
	mov.b32 	%r538, %f352;
	// begin inline asm
	shfl.sync.down.b32 %r537, %r538, %r539, %r495, %r541;
	// end inline asm
	mov.b32 	%f353, %r537;
	add.s32 	%r556, %r255, 16;
	setp.gt.s32 	%p204, %r556, %r495;
	setp.eq.s32 	%p205, %r533, 0;
	add.f32 	%f354, %f352, %f353;
	selp.f32 	%f355, %f354, %f352, %p205;
	selp.b32 	%r557, 0, %r532, %p204;
	selp.f32 	%f356, %f352, %f355, %p204;
	or.b32  	%r558, %r557, %r1191;
	or.b32  	%r224, %r558, %r533;
	setp.eq.s32 	%p206, %r1191, 0;
	add.f32 	%f357, %f754, %f356;
	selp.f32 	%f754, %f357, %f754, %p206;
	add.s32 	%r1192, %r1192, -32;
	mov.u32 	%r1191, %r224;
	bra.uni 	$L__BB10_135;
$L__BB10_139:
	setp.ne.s32 	%p187, %r66, 0;
	@%p187 bra 	$L__BB10_141;
	or.b32  	%r481, %r1191, %r205;
	setp.eq.s32 	%p188, %r205, 0;
	add.f32 	%f310, %f143, %f754;
	selp.f32 	%f311, %f310, %f143, %p188;
	add.s64 	%rd107, %rd14, 512;
	mov.b32 	%r482, %f311;
	mov.b64 	%rd108, {%r481, %r482};
	mov.b64 	%rd109, 101;
	// begin inline asm
	st.relaxed.gpu.v2.u64 [%rd107], {%rd108, %rd109};
	// end inline asm
	st.shared.u32 	[_ZZN3cub18CUB_300001_SM_10006detail11scan_by_key21DeviceScanByKeyKernelINS2_10policy_hubIPiffN4cuda3std3__44plusIvEEE10Policy1000ES5_PfSD_NS0_24ReduceByKeyScanTileStateIfiLb1EEENS8_8equal_toIvEESA_NS0_8NullTypeEmfiEEvT0_PT9_T1_T2_T3_iT4_T5_T6_T7_E12temp_storage+100], %r1191;
	mov.b32 	%r483, %f754;
	st.shared.v2.u32 	[_ZZN3cub18CUB_300001_SM_10006detail11scan_by_key21DeviceScanByKeyKernelINS2_10policy_hubIPiffN4cuda3std3__44plusIvEEE10Policy1000ES5_PfSD_NS0_24ReduceByKeyScanTileStateIfiLb1EEENS8_8equal_toIvEESA_NS0_8NullTypeEmfiEEvT0_PT9_T1_T2_T3_iT4_T5_T6_T7_E12temp_storage+104], {%r483, %r481};
	st.shared.f32 	[_ZZN3cub18CUB_300001_SM_10006detail11scan_by_key21DeviceScanByKeyKernelINS2_10policy_hubIPiffN4cuda3std3__44plusIvEEE10Policy1000ES5_PfSD_NS0_24ReduceByKeyScanTileStateIfiLb1EEENS8_8equal_toIvEESA_NS0_8NullTypeEmfiEEvT0_PT9_T1_T2_T3_iT4_T5_T6_T7_E12temp_storage+112], %f311;
$L__BB10_141:
	setp.ne.s32 	%p189, %r255, 0;
	@%p189 bra 	$L__BB10_143;
	mov.b32 	%r484, %f754;
	st.shared.v2.u32 	[_ZZN3cub18CUB_300001_SM_10006detail11scan_by_key21DeviceScanByKeyKernelINS2_10policy_hubIPiffN4cuda3std3__44plusIvEEE10Policy1000ES5_PfSD_NS0_24ReduceByKeyScanTileStateIfiLb1EEENS8_8equal_toIvEESA_NS0_8NullTypeEmfiEEvT0_PT9_T1_T2_T3_iT4_T5_T6_T7_E12temp_storage+64], {%r1191, %r484};
	mov.u32 	%r1195, %r1191;
	mov.f32 	%f755, %f754;
$L__BB10_143:
	setp.eq.s32 	%p190, %r66, 0;
	bar.sync 	0;
	ld.shared.f32 	%f312, [_ZZN3cub18CUB_300001_SM_10006detail11scan_by_key21DeviceScanByKeyKernelINS2_10policy_hubIPiffN4cuda3std3__44plusIvEEE10Policy1000ES5_PfSD_NS0_24ReduceByKeyScanTileStateIfiLb1EEENS8_8equal_toIvEESA_NS0_8NullTypeEmfiEEvT0_PT9_T1_T2_T3_iT4_T5_T6_T7_E12temp_storage+68];
	setp.eq.s32 	%p191, %r1195, 0;
	add.f32 	%f313, %f755, %f312;
	selp.f32 	%f314, %f313, %f755, %p191;
	selp.f32 	%f315, %f755, %f314, %p190;
	add.f32 	%f316, %f315, %f96;
	selp.f32 	%f775, %f96, %f316, %p20;
	add.f32 	%f317, %f775, %f97;
	selp.f32 	%f774, %f97, %f317, %p21;
	add.f32 	%f318, %f774, %f98;
	selp.f32 	%f773, %f98, %f318, %p22;
	add.f32 	%f319, %f773, %f99;
	selp.f32 	%f772, %f99, %f319, %p23;
	add.f32 	%f320, %f772, %f100;
	selp.f32 	%f771, %f100, %f320, %p24;
	add.f32 	%f321, %f771, %f101;
	selp.f32 	%f770, %f101, %f321, %p25;
	add.f32 	%f322, %f770, %f102;
	selp.f32 	%f769, %f102, %f322, %p26;
	add.f32 	%f323, %f769, %f103;
	selp.f32 	%f768, %f103, %f323, %p27;
	add.f32 	%f324, %f768, %f104;
	selp.f32 	%f767, %f104, %f324, %p28;
	add.f32 	%f325, %f767, %f105;
	selp.f32 	%f766, %f105, %f325, %p29;
	add.f32 	%f326, %f766, %f106;
	selp.f32 	%f765, %f106, %f326, %p30;
	add.f32 	%f327, %f765, %f107;
	selp.f32 	%f764, %f107, %f327, %p31;
	add.f32 	%f328, %f764, %f108;
	selp.f32 	%f763, %f108, %f328, %p32;
	add.f32 	%f329, %f763, %f109;
	selp.f32 	%f762, %f109, %f329, %p33;
	add.f32 	%f330, %f762, %f110;
	selp.f32 	%f761, %f110, %f330, %p34;
	add.f32 	%f331, %f761, %f111;
	selp.f32 	%f760, %f111, %f331, %p35;
	add.f32 	%f332, %f760, %f112;
	selp.f32 	%f759, %f112, %f332, %p36;
	add.f32 	%f333, %f759, %f113;
	selp.f32 	%f758, %f113, %f333, %p37;
	add.f32 	%f334, %f758, %f114;
	selp.f32 	%f757, %f114, %f334, %p38;
	add.f32 	%f335, %f757, %f115;
	selp.f32 	%f756, %f115, %f335, %p39;
$L__BB10_144:
	bar.sync 	0;
	st.shared.v4.f32 	[%r127], {%f775, %f774, %f773, %f772};
	st.shared.v4.f32 	[%r127+16], {%f771, %f770, %f769, %f768};
	st.shared.v4.f32 	[%r127+32], {%f767, %f766, %f765, %f764};
	st.shared.v4.f32 	[%r127+48], {%f763, %f762, %f761, %f760};
	st.shared.v4.f32 	[%r127+64], {%f759, %f758, %f757, %f756};
	bar.warp.sync 	-1;
	ld.shared.f32 	%f189, [%r126];
	ld.shared.f32 	%f190, [%r126+128];
	ld.shared.f32 	%f191, [%r126+256];
	ld.shared.f32 	%f192, [%r126+384];
	ld.shared.f32 	%f193, [%r126+512];
	ld.shared.f32 	%f194, [%r126+640];
	ld.shared.f32 	%f195, [%r126+768];
	ld.shared.f32 	%f196, [%r126+896];
	ld.shared.f32 	%f197, [%r126+1024];
	ld.shared.f32 	%f198, [%r126+1152];
	ld.shared.f32 	%f199, [%r126+1280];
	ld.shared.f32 	%f200, [%r126+1408];
	ld.shared.f32 	%f201, [%r126+1536];
	ld.shared.f32 	%f202, [%r126+1664];
	ld.shared.f32 	%f203, [%r126+1792];
	ld.shared.f32 	%f204, [%r126+1920];
	ld.shared.f32 	%f205, [%r126+2048];
	ld.shared.f32 	%f206, [%r126+2176];
	ld.shared.f32 	%f207, [%r126+2304];
	ld.shared.f32 	%f208, [%r126+2432];
	setp.ne.s32 	%p292, %r66, 0;
	@%p292 bra 	$L__BB10_146;
	st.volatile.shared.u32 	[_ZZN3cub18CUB_300001_SM_10006detail11scan_by_key21DeviceScanByKeyKernelINS2_10policy_hubIPiffN4cuda3std3__44plusIvEEE10Policy1000ES5_PfSD_NS0_24ReduceByKeyScanTileStateIfiLb1EEENS8_8equal_toIvEESA_NS0_8NullTypeEmfiEEvT0_PT9_T1_T2_T3_iT4_T5_T6_T7_E12temp_storage+17920], %r64;
$L__BB10_146:
	ld.param.u64 	%rd220, [_ZN3cub18CUB_300001_SM_10006detail11scan_by_key21DeviceScanByKeyKernelINS2_10policy_hubIPiffN4cuda3std3__44plusIvEEE10Policy1000ES5_PfSD_NS0_24ReduceByKeyScanTileStateIfiLb1EEENS8_8equal_toIvEESA_NS0_8NullTypeEmfiEEvT0_PT9_T1_T2_T3_iT4_T5_T6_T7__param_3];
	bar.sync 	0;
	ld.volatile.shared.u32 	%r227, [_ZZN3cub18CUB_300001_SM_10006detail11scan_by_key21DeviceScanByKeyKernelINS2_10policy_hubIPiffN4cuda3std3__44plusIvEEE10Policy1000ES5_PfSD_NS0_24ReduceByKeyScanTileStateIfiLb1EEENS8_8equal_toIvEESA_NS0_8NullTypeEmfiEEvT0_PT9_T1_T2_T3_iT4_T5_T6_T7_E12temp_storage+17920];
	setp.ge.s32 	%p293, %r67, %r227;
	cvt.u64.u32 	%rd135, %r67;
	mov.u32 	%r664, %ctaid.x;
	mul.wide.u32 	%rd136, %r664, 4480;
	add.s64 	%rd137, %rd136, %rd135;
	cvta.to.global.u64 	%rd138, %rd220;
	shl.b64 	%rd139, %rd137, 2;
	add.s64 	%rd22, %rd138, %rd139;
	@%p293 bra 	$L__BB10_148;
	st.global.f32 	[%rd22], %f189;
$L__BB10_148:
	setp.ge.s32 	%p294, %r71, %r227;
	@%p294 bra 	$L__BB10_150;
	st.global.f32 	[%rd22+128], %f190;
$L__BB10_150:
	setp.ge.s32 	%p295, %r74, %r227;
	@%p295 bra 	$L__BB10_152;
	st.global.f32 	[%rd22+256], %f191;
$L__BB10_152:
	mov.u32 	%r665, %tid.x;
	and.b32  	%r666, %r665, 992;
	mul.lo.s32 	%r667, %r666, 20;
	and.b32  	%r668, %r665, 31;
	or.b32  	%r669, %r667, %r668;
	or.b32  	%r670, %r669, 96;
	setp.ge.s32 	%p296, %r670, %r227;
	@%p296 bra 	$L__BB10_154;
	st.global.f32 	[%rd22+384], %f192;
$L__BB10_154:
	setp.ge.s32 	%p297, %r80, %r227;
	@%p297 bra 	$L__BB10_156;
	st.global.f32 	[%rd22+512], %f193;
$L__BB10_156:
	setp.ge.s32 	%p298, %r83, %r227;
	@%p298 bra 	$L__BB10_158;
	st.global.f32 	[%rd22+640], %f194;
$L__BB10_158:
	setp.ge.s32 	%p299, %r86, %r227;
	@%p299 bra 	$L__BB10_160;
	st.global.f32 	[%rd22+768], %f195;
$L__BB10_160:
	setp.ge.s32 	%p300, %r89, %r227;
	@%p300 bra 	$L__BB10_162;
	st.global.f32 	[%rd22+896], %f196;
$L__BB10_162:
	add.s32 	%r676, %r669, 256;
	setp.ge.s32 	%p301, %r676, %r227;
	@%p301 bra 	$L__BB10_164;
	st.global.f32 	[%rd22+1024], %f197;
$L__BB10_164:
	add.s32 	%r682, %r669, 288;
	setp.ge.s32 	%p302, %r682, %r227;
	@%p302 bra 	$L__BB10_166;
	st.global.f32 	[%rd22+1152], %f198;
$L__BB10_166:
	add.s32 	%r688, %r669, 320;
	setp.ge.s32 	%p303, %r688, %r227;
	@%p303 bra 	$L__BB10_168;
	st.global.f32 	[%rd22+1280], %f199;
$L__BB10_168:
	add.s32 	%r694, %r669, 352;
	setp.ge.s32 	%p304, %r694, %r227;
	@%p304 bra 	$L__BB10_170;
	st.global.f32 	[%rd22+1408], %f200;
$L__BB10_170:
	add.s32 	%r700, %r669, 384;
	setp.ge.s32 	%p305, %r700, %r227;
	@%p305 bra 	$L__BB10_172;
	st.global.f32 	[%rd22+1536], %f201;
$L__BB10_172:
	add.s32 	%r706, %r669, 416;
	setp.ge.s32 	%p306, %r706, %r227;
	@%p306 bra 	$L__BB10_174;
	st.global.f32 	[%rd22+1664], %f202;
$L__BB10_174:
	add.s32 	%r712, %r669, 448;
	setp.ge.s32 	%p307, %r712, %r227;
	@%p307 bra 	$L__BB10_176;
	st.global.f32 	[%rd22+1792], %f203;
$L__BB10_176:
	add.s32 	%r718, %r669, 480;
	setp.ge.s32 	%p308, %r718, %r227;
	@%p308 bra 	$L__BB10_178;
	st.global.f32 	[%rd22+1920], %f204;
$L__BB10_178:
	setp.ge.s32 	%p309, %r114, %r227;
	@%p309 bra 	$L__BB10_180;
	st.global.f32 	[%rd22+2048], %f205;
$L__BB10_180:
	add.s32 	%r724, %r669, 544;
	setp.ge.s32 	%p310, %r724, %r227;
	@%p310 bra 	$L__BB10_182;
	st.global.f32 	[%rd22+2176], %f206;
$L__BB10_182:
	setp.ge.s32 	%p311, %r119, %r227;
	@%p311 bra 	$L__BB10_184;
	st.global.f32 	[%rd22+2304], %f207;
$L__BB10_184:
	setp.ge.s32 	%p312, %r122, %r227;
	@%p312 bra 	$L__BB10_186;
	st.global.f32 	[%rd22+2432], %f208;
$L__BB10_186:
	ret;

}
	// .globl	_ZN3cub18CUB_300001_SM_10006detail11scan_by_key25DeviceScanByKeyInitKernelINS0_24ReduceByKeyScanTileStateIiiLb1EEEPijEEvT_T0_PN4cuda3std3__415iterator_traitsIS8_vE10value_typeET1_i
.visible .entry _ZN3cub18CUB_300001_SM_10006detail11scan_by_key25DeviceScanByKeyInitKernelINS0_24ReduceByKeyScanTileStateIiiLb1EEEPijEEvT_T0_PN4cuda3std3__415iterator_traitsIS8_vE10value_typeET1_i(
	.param .align 8 .b8 _ZN3cub18CUB_300001_SM_10006detail11scan_by_key25DeviceScanByKeyInitKernelINS0_24ReduceByKeyScanTileStateIiiLb1EEEPijEEvT_T0_PN4cuda3std3__415iterator_traitsIS8_vE10value_typeET1_i_param_0[8],
	.param .u64 .ptr .align 1 _ZN3cub18CUB_300001_SM_10006detail11scan_by_key25DeviceScanByKeyInitKernelINS0_24ReduceByKeyScanTileStateIiiLb1EEEPijEEvT_T0_PN4cuda3std3__415iterator_traitsIS8_vE10value_typeET1_i_param_1,
	.param .u64 .ptr .align 1 _ZN3cub18CUB_300001_SM_10006detail11scan_by_key25DeviceScanByKeyInitKernelINS0_24ReduceByKeyScanTileStateIiiLb1EEEPijEEvT_T0_PN4cuda3std3__415iterator_traitsIS8_vE10value_typeET1_i_param_2,
	.param .u32 _ZN3cub18CUB_300001_SM_10006detail11scan_by_key25DeviceScanByKeyInitKernelINS0_24ReduceByKeyScanTileStateIiiLb1EEEPijEEvT_T0_PN4cuda3std3__415iterator_traitsIS8_vE10value_typeET1_i_param_3,
	.param .u32 _ZN3cub18CUB_300001_SM_10006detail11scan_by_key25DeviceScanByKeyInitKernelINS0_24ReduceByKeyScanTileStateIiiLb1EEEPijEEvT_T0_PN4cuda3std3__415iterator_traitsIS8_vE10value_typeET1_i_param_4
)
{
	.reg .pred 	%p<8>;
	.reg .b32 	%r<10>;
	.reg .b64 	%rd<18>;

	ld.param.u64 	%rd4, [_ZN3cub18CUB_300001_SM_10006detail11scan_by_key25DeviceScanByKeyInitKernelINS0_24ReduceByKeyScanTileStateIiiLb1EEEPijEEvT_T0_PN4cuda3std3__415iterator_traitsIS8_vE10value_typeET1_i_param_0];
	ld.param.u64 	%rd2, [_ZN3cub18CUB_300001_SM_10006detail11scan_by_key25DeviceScanByKeyInitKernelINS0_24ReduceByKeyScanTileStateIiiLb1EEEPijEEvT_T0_PN4cuda3std3__415iterator_traitsIS8_vE10value_typeET1_i_param_1];
	ld.param.u64 	%rd3, [_ZN3cub18CUB_300001_SM_10006detail11scan_by_key25DeviceScanByKeyInitKernelINS0_24ReduceByKeyScanTileStateIiiLb1EEEPijEEvT_T0_PN4cuda3std3__415iterator_traitsIS8_vE10value_typeET1_i_param_2];
	ld.param.u32 	%r4, [_ZN3cub18CUB_300001_SM_10006detail11scan_by_key25DeviceScanByKeyInitKernelINS0_24ReduceByKeyScanTileStateIiiLb1EEEPijEEvT_T0_PN4cuda3std3__415iterator_traitsIS8_vE10value_typeET1_i_param_3];
	ld.param.u32 	%r5, [_ZN3cub18CUB_300001_SM_10006detail11scan_by_key25DeviceScanByKeyInitKernelINS0_24ReduceByKeyScanTileStateIiiLb1EEEPijEEvT_T0_PN4cuda3std3__415iterator_traitsIS8_vE10value_typeET1_i_param_4];
	cvta.to.global.u64 	%rd1, %rd4;
	mov.u32 	%r1, %ctaid.x;
	mov.u32 	%r6, %ntid.x;
	mov.u32 	%r2, %tid.x;
	mad.lo.s32 	%r3, %r1, %r6, %r2;
	setp.ge.s32 	%p1, %r3, %r5;
	@%p1 bra 	$L__BB11_2;
	mul.wide.s32 	%rd5, %r3, 16;
	add.s64 	%rd6, %rd1, %rd5;
	mov.b64 	%rd7, 99;
	mov.b64 	%rd8, 0;
	st.global.v2.u64 	[%rd6+512], {%rd8, %rd7};
$L__BB11_2:
	setp.ne.s32 	%p2, %r1, 0;
	setp.gt.u32 	%p3, %r2, 31;
	or.pred  	%p4, %p2, %p3;
	@%p4 bra 	$L__BB11_4;
	mul.wide.u32 	%rd9, %r2, 16;
	add.s64 	%rd10, %rd1, %rd9;
	mov.b64 	%rd11, 0;
	st.global.v2.u64 	[%rd10], {%rd11, %rd11};
$L__BB11_4:
	setp.eq.s32 	%p5, %r3, 0;
	setp.ge.u32 	%p6, %r3, %r5;
	or.pred  	%p7, %p5, %p6;
	@%p7 bra 	$L__BB11_6;
	mad.lo.s32 	%r8, %r4, %r3, -1;
	cvta.to.global.u64 	%rd12, %rd2;
	mul.wide.u32 	%rd13, %r8, 4;
	add.s64 	%rd14, %rd12, %rd13;
	ld.global.u32 	%r9, [%rd14];
	cvta.to.global.u64 	%rd15, %rd3;
	mul.wide.u32 	%rd16, %r3, 4;
	add.s64 	%rd17, %rd15, %rd16;
	st.global.u32 	[%rd17], %r9;
$L__BB11_6:
	ret;

}
	// .globl	_ZN3cub18CUB_300001_SM_10006detail11scan_by_key21DeviceScanByKeyKernelINS2_10policy_hubIPiiiN4cuda3std3__44plusIvEEE10Policy1000ES5_S5_S5_NS0_24ReduceByKeyScanTileStateIiiLb1EEENS8_8equal_toIvEESA_ijiiEEvT0_PT9_T1_T2_T3_iT4_T5_T6_T7_
.visible .entry _ZN3cub18CUB_300001_SM_10006detail11scan_by_key21DeviceScanByKeyKernelINS2_10policy_hubIPiiiN4cuda3std3__44plusIvEEE10Policy1000ES5_S5_S5_NS0_24ReduceByKeyScanTileStateIiiLb1EEENS8_8equal_toIvEESA_ijiiEEvT0_PT9_T1_T2_T3_iT4_T5_T6_T7_(
	.param .u64 .ptr .align 1 _ZN3cub18CUB_300001_SM_10006detail11scan_by_key21DeviceScanByKeyKernelINS2_10policy_hubIPiiiN4cuda3std3__44plusIvEEE10Policy1000ES5_S5_S5_NS0_24ReduceByKeyScanTileStateIiiLb1EEENS8_8equal_toIvEESA_ijiiEEvT0_PT9_T1_T2_T3_iT4_T5_T6_T7__param_0,
	.param .u64 .ptr .align 1 _ZN3cub18CUB_300001_SM_10006detail11scan_by_key21DeviceScanByKeyKernelINS2_10policy_hubIPiiiN4cuda3std3__44plusIvEEE10Policy1000ES5_S5_S5_NS0_24ReduceByKeyScanTileStateIiiLb1EEENS8_8equal_toIvEESA_ijiiEEvT0_PT9_T1_T2_T3_iT4_T5_T6_T7__param_1,
	.param .u64 .ptr .align 1 _ZN3cub18CUB_300001_SM_10006detail11scan_by_key21DeviceScanByKeyKernelINS2_10policy_hubIPiiiN4cuda3std3__44plusIvEEE10Policy1000ES5_S5_S5_NS0_24ReduceByKeyScanTileStateIiiLb1EEENS8_8equal_toIvEESA_ijiiEEvT0_PT9_T1_T2_T3_iT4_T5_T6_T7__param_2,
	.param .u64 .ptr .align 1 _ZN3cub18CUB_300001_SM_10006detail11scan_by_key21DeviceScanByKeyKernelINS2_10policy_hubIPiiiN4cuda3std3__44plusIvEEE10Policy1000ES5_S5_S5_NS0_24ReduceByKeyScanTileStateIiiLb1EEENS8_8equal_toIvEESA_ijiiEEvT0_PT9_T1_T2_T3_iT4_T5_T6_T7__param_3,
	.param .align 8 .b8 _ZN3cub18CUB_300001_SM_10006detail11scan_by_key21DeviceScanByKeyKernelINS2_10policy_hubIPiiiN4cuda3std3__44plusIvEEE10Policy1000ES5_S5_S5_NS0_24ReduceByKeyScanTileStateIiiLb1EEENS8_8equal_toIvEESA_ijiiEEvT0_PT9_T1_T2_T3_iT4_T5_T6_T7__param_4[8],
	.param .u32 _ZN3cub18CUB_300001_SM_10006detail11scan_by_key21DeviceScanByKeyKernelINS2_10policy_hubIPiiiN4cuda3std3__44plusIvEEE10Policy1000ES5_S5_S5_NS0_24ReduceByKeyScanTileStateIiiLb1EEENS8_8equal_toIvEESA_ijiiEEvT0_PT9_T1_T2_T3_iT4_T5_T6_T7__param_5,
	.param .align 1 .b8 _ZN3cub18CUB_300001_SM_10006detail11scan_by_key21DeviceScanByKeyKernelINS2_10policy_hubIPiiiN4cuda3std3__44plusIvEEE10Policy1000ES5_S5_S5_NS0_24ReduceByKeyScanTileStateIiiLb1EEENS8_8equal_toIvEESA_ijiiEEvT0_PT9_T1_T2_T3_iT4_T5_T6_T7__param_6[1],
	.param .align 1 .b8 _ZN3cub18CUB_300001_SM_10006detail11scan_by_key21DeviceScanByKeyKernelINS2_10policy_hubIPiiiN4cuda3std3__44plusIvEEE10Policy1000ES5_S5_S5_NS0_24ReduceByKeyScanTileStateIiiLb1EEENS8_8equal_toIvEESA_ijiiEEvT0_PT9_T1_T2_T3_iT4_T5_T6_T7__param_7[1],
	.param .u32 _ZN3cub18CUB_300001_SM_10006detail11scan_by_key21DeviceScanByKeyKernelINS2_10policy_hubIPiiiN4cuda3std3__44plusIvEEE10Policy1000ES5_S5_S5_NS0_24ReduceByKeyScanTileStateIiiLb1EEENS8_8equal_toIvEESA_ijiiEEvT0_PT9_T1_T2_T3_iT4_T5_T6_T7__param_8,
	.param .u32 _ZN3cub18CUB_300001_SM_10006detail11scan_by_key21DeviceScanByKeyKernelINS2_10policy_hubIPiiiN4cuda3std3__44plusIvEEE10Policy1000ES5_S5_S5_NS0_24ReduceByKeyScanTileStateIiiLb1EEENS8_8equal_toIvEESA_ijiiEEvT0_PT9_T1_T2_T3_iT4_T5_T6_T7__param_9
)
.maxntid 224
{
	.reg .pred 	%p<524>;
	.reg .b32 	%r<2130>;
	.reg .b64 	%rd<178>;
	// demoted variable
	.shared .align 16 .b8 _ZZN3cub18CUB_300001_SM_10006detail11scan_by_key21DeviceScanByKeyKernelINS2_10policy_hubIPiiiN4cuda3std3__44plusIvEEE10Policy1000ES5_S5_S5_NS0_24ReduceByKeyScanTileStateIiiLb1EEENS8_8equal_toIvEESA_ijiiEEvT0_PT9_T1_T2_T3_iT4_T5_T6_T7_E12temp_storage[17936];
	ld.param.u64 	%rd1, [_ZN3cub18CUB_300001_SM_10006detail11scan_by_key21DeviceScanByKeyKernelINS2_10policy_hubIPiiiN4cuda3std3__44plusIvEEE10Policy1000ES5_S5_S5_NS0_24ReduceByKeyScanTileStateIiiLb1EEENS8_8equal_toIvEESA_ijiiEEvT0_PT9_T1_T2_T3_iT4_T5_T6_T7__param_4];
	ld.param.u32 	%r563, [_ZN3cub18CUB_300001_SM_10006detail11scan_by_key21DeviceScanByKeyKernelINS2_10policy_hubIPiiiN4cuda3std3__44plusIvEEE10Policy1000ES5_S5_S5_NS0_24ReduceByKeyScanTileStateIiiLb1EEENS8_8equal_toIvEESA_ijiiEEvT0_PT9_T1_T2_T3_iT4_T5_T6_T7__param_9];
	mov.u32 	%r1, %ctaid.x;
	mul.lo.s32 	%r2, %r1, 4480;
	sub.s32 	%r3, %r563, %r2;
	setp.lt.u32 	%p38, %r3, 4481;
	@%p38 bra 	$L__BB12_33;
	ld.param.u64 	%rd173, [_ZN3cub18CUB_300001_SM_10006detail11scan_by_key21DeviceScanByKeyKernelINS2_10policy_hubIPiiiN4cuda3std3__44plusIvEEE10Policy1000ES5_S5_S5_NS0_24ReduceByKeyScanTileStateIiiLb1EEENS8_8equal_toIvEESA_ijiiEEvT0_PT9_T1_T2_T3_iT4_T5_T6_T7__param_2];
	ld.param.u64 	%rd169, [_ZN3cub18CUB_300001_SM_10006detail11scan_by_key21DeviceScanByKeyKernelINS2_10policy_hubIPiiiN4cuda3std3__44plusIvEEE10Policy1000ES5_S5_S5_NS0_24ReduceByKeyScanTileStateIiiLb1EEENS8_8equal_toIvEESA_ijiiEEvT0_PT9_T1_T2_T3_iT4_T5_T6_T7__param_0];
	mov.u32 	%r4, %ctaid.x;
	mul.lo.s32 	%r1334, %r4, 4480;
	cvt.u64.u32 	%rd135, %r1334;
	mov.u32 	%r5, %tid.x;
	and.b32  	%r1335, %r5, 31;
	and.b32  	%r1336, %r5, 992;
	mul.lo.s32 	%r1337, %r1336, 20;
	or.b32  	%r1338, %r1337, %r1335;
	cvt.u64.u32 	%rd136, %r1338;
	add.s64 	%rd137, %rd136, %rd135;
	shl.b64 	%rd138, %rd137, 2;
	add.s64 	%rd95, %rd169, %rd138;
	// begin inline asm
	ld.ca.u32 %r1293, [%rd95];
	// end inline asm
	add.s64 	%rd96, %rd95, 128;
	// begin inline asm
	ld.ca.u32 %r1294, [%rd96];
	// end inline asm
	add.s64 	%rd97, %rd95, 256;
	// begin inline asm
	ld.ca.u32 %r1295, [%rd97];
	// end inline asm
	add.s64 	%rd98, %rd95, 384;
	// begin inline asm
	ld.ca.u32 %r1296, [%rd98];
	// end inline asm
	add.s64 	%rd99, %rd95, 512;
	// begin inline asm
	ld.ca.u32 %r1297, [%rd99];
	// end inline asm
	add.s64 	%rd100, %rd95, 640;
	// begin inline asm
	ld.ca.u32 %r1298, [%rd100];
	// end inline asm
	add.s64 	%rd101, %rd95, 768;
	// begin inline asm
	ld.ca.u32 %r1299, [%rd101];
	// end inline asm
	add.s64 	%rd102, %rd95, 896;
	// begin inline asm
	ld.ca.u32 %r1300, [%rd102];
	// end inline asm
	add.s64 	%rd103, %rd95, 1024;
	// begin inline asm
	ld.ca.u32 %r1301, [%rd103];
	// end inline asm
	add.s64 	%rd104, %rd95, 1152;
	// begin inline asm
	ld.ca.u32 %r1302, [%rd104];
	// end inline asm
	add.s64 	%rd105, %rd95, 1280;
	// begin inline asm
	ld.ca.u32 %r1303, [%rd105];
	// end inline asm
	add.s64 	%rd106, %rd95, 1408;
	// begin inline asm
	ld.ca.u32 %r1304, [%rd106];
	// end inline asm
	add.s64 	%rd107, %rd95, 1536;
	// begin inline asm
	ld.ca.u32 %r1305, [%rd107];
	// end inline asm
	add.s64 	%rd108, %rd95, 1664;
	// begin inline asm
	ld.ca.u32 %r1306, [%rd108];
	// end inline asm
	add.s64 	%rd109, %rd95, 1792;
	// begin inline asm
	ld.ca.u32 %r1307, [%rd109];
	// end inline asm
	add.s64 	%rd110, %rd95, 1920;
	// begin inline asm
	ld.ca.u32 %r1308, [%rd110];
	// end inline asm
	add.s64 	%rd111, %rd95, 2048;
	// begin inline asm
	ld.ca.u32 %r1309, [%rd111];
	// end inline asm
	add.s64 	%rd112, %rd95, 2176;
	// begin inline asm
	ld.ca.u32 %r1310, [%rd112];
	// end inline asm
	add.s64 	%rd113, %rd95, 2304;
	// begin inline asm
	ld.ca.u32 %r1311, [%rd113];
	// end inline asm
	add.s64 	%rd114, %rd95, 2432;
	// begin inline asm
	ld.ca.u32 %r1312, [%rd114];
	// end inline asm
	// begin inline asm
	mov.u32 %r1313, %laneid;
	// end inline asm
	shr.u32 	%r1339, %r5, 5;
	mad.lo.s32 	%r1340, %r1339, 640, %r1313;
	shl.b32 	%r1341, %r1340, 2;
	mov.u32 	%r1342, _ZZN3cub18CUB_300001_SM_10006detail11scan_by_key21DeviceScanByKeyKernelINS2_10policy_hubIPiiiN4cuda3std3__44plusIvEEE10Policy1000ES5_S5_S5_NS0_24ReduceByKeyScanTileStateIiiLb1EEENS8_8equal_toIvEESA_ijiiEEvT0_PT9_T1_T2_T3_iT4_T5_T6_T7_E12temp_storage;
	add.s32 	%r7, %r1342, %r1341;
	st.shared.u32 	[%r7], %r1293;
	st.shared.u32 	[%r7+128], %r1294;
	st.shared.u32 	[%r7+256], %r1295;
	st.shared.u32 	[%r7+384], %r1296;
	st.shared.u32 	[%r7+512], %r1297;
	st.shared.u32 	[%r7+640], %r1298;
	st.shared.u32 	[%r7+768], %r1299;
	st.shared.u32 	[%r7+896], %r1300;
	st.shared.u32 	[%r7+1024], %r1301;
	st.shared.u32 	[%r7+1152], %r1302;
	st.shared.u32 	[%r7+1280], %r1303;
	st.shared.u32 	[%r7+1408], %r1304;
	st.shared.u32 	[%r7+1536], %r1305;
	st.shared.u32 	[%r7+1664], %r1306;
	st.shared.u32 	[%r7+1792], %r1307;
	st.shared.u32 	[%r7+1920], %r1308;
	st.shared.u32 	[%r7+2048], %r1309;
	st.shared.u32 	[%r7+2176], %r1310;
	st.shared.u32 	[%r7+2304], %r1311;
	st.shared.u32 	[%r7+2432], %r1312;
	bar.warp.sync 	-1;
	mad.lo.s32 	%r8, %r1313, 76, %r7;
	ld.shared.v4.u32 	{%r9, %r10, %r11, %r12}, [%r8];
	ld.shared.v4.u32 	{%r13, %r14, %r15, %r16}, [%r8+16];
	ld.shared.v4.u32 	{%r17, %r18, %r19, %r20}, [%r8+32];
	ld.shared.v4.u32 	{%r21, %r22, %r23, %r24}, [%r8+48];
	ld.shared.v4.u32 	{%r25, %r26, %r27, %r28}, [%r8+64];
	bar.sync 	0;
	add.s64 	%rd115, %rd173, %rd138;
	// begin inline asm
	ld.ca.u32 %r1314, [%rd115];
	// end inline asm
	add.s64 	%rd116, %rd115, 128;
	// begin inline asm
	ld.ca.u32 %r1315, [%rd116];
	// end inline asm
	add.s64 	%rd117, %rd115, 256;
	// begin inline asm
	ld.ca.u32 %r1316, [%rd117];
	// end inline asm
	add.s64 	%rd118, %rd115, 384;
	// begin inline asm
	ld.ca.u32 %r1317, [%rd118];
	// end inline asm
	add.s64 	%rd119, %rd115, 512;
	// begin inline asm
	ld.ca.u32 %r1318, [%rd119];
	// end inline asm
	add.s64 	%rd120, %rd115, 640;
	// begin inline asm
	ld.ca.u32 %r1319, [%rd120];
	// end inline asm
	add.s64 	%rd121, %rd115, 768;
	// begin inline asm
	ld.ca.u32 %r1320, [%rd121];
	// end inline asm
	add.s64 	%rd122, %rd115, 896;
	// begin inline asm
	ld.ca.u32 %r1321, [%rd122];
	// end inline asm
	add.s64 	%rd123, %rd115, 1024;
	// begin inline asm
	ld.ca.u32 %r1322, [%rd123];
	// end inline asm
	add.s64 	%rd124, %rd115, 1152;
	// begin inline asm
	ld.ca.u32 %r1323, [%rd124];
	// end inline asm
	add.s64 	%rd125, %rd115, 1280;
	// begin inline asm
	ld.ca.u32 %r1324, [%rd125];
	// end inline asm
	add.s64 	%rd126, %rd115, 1408;
	// begin inline asm
	ld.ca.u32 %r1325, [%rd126];
	// end inline asm
	add.s64 	%rd127, %rd115, 1536;
	// begin inline asm
	ld.ca.u32 %r1326, [%rd127];
	// end inline asm
	add.s64 	%rd128, %rd115, 1664;
	// begin inline asm
	ld.ca.u32 %r1327, [%rd128];
	// end inline asm
	add.s64 	%rd129, %rd115, 1792;
	// begin inline asm
	ld.ca.u32 %r1328, [%rd129];
	// end inline asm
	add.s64 	%rd130, %rd115, 1920;
	// begin inline asm
	ld.ca.u32 %r1329, [%rd130];
	// end inline asm
	add.s64 	%rd131, %rd115, 2048;
	// begin inline asm
	ld.ca.u32 %r1330, [%rd131];
	// end inline asm
	add.s64 	%rd132, %rd115, 2176;
	// begin inline asm
	ld.ca.u32 %r1331, [%rd132];
	// end inline asm
	add.s64 	%rd133, %rd115, 2304;
	// begin inline asm
	ld.ca.u32 %r1332, [%rd133];
	// end inline asm
	add.s64 	%rd134, %rd115, 2432;
	// begin inline asm
	ld.ca.u32 %r1333, [%rd134];
	// end inline asm
	st.shared.u32 	[%r7], %r1314;
	st.shared.u32 	[%r7+128], %r1315;
	st.shared.u32 	[%r7+256], %r1316;
	st.shared.u32 	[%r7+384], %r1317;
	st.shared.u32 	[%r7+512], %r1318;
	st.shared.u32 	[%r7+640], %r1319;
	st.shared.u32 	[%r7+768], %r1320;
	st.shared.u32 	[%r7+896], %r1321;
	st.shared.u32 	[%r7+1024], %r1322;
	st.shared.u32 	[%r7+1152], %r1323;
	st.shared.u32 	[%r7+1280], %r1324;
	st.shared.u32 	[%r7+1408], %r1325;
	st.shared.u32 	[%r7+1536], %r1326;
	st.shared.u32 	[%r7+1664], %r1327;
	st.shared.u32 	[%r7+1792], %r1328;
	st.shared.u32 	[%r7+1920], %r1329;
	st.shared.u32 	[%r7+2048], %r1330;
	st.shared.u32 	[%r7+2176], %r1331;
	st.shared.u32 	[%r7+2304], %r1332;
	st.shared.u32 	[%r7+2432], %r1333;
	bar.warp.sync 	-1;
	ld.shared.v4.u32 	{%r29, %r30, %r31, %r32}, [%r8];
	ld.shared.v4.u32 	{%r33, %r34, %r35, %r36}, [%r8+16];
	ld.shared.v4.u32 	{%r37, %r38, %r39, %r40}, [%r8+32];
	ld.shared.v4.u32 	{%r41, %r42, %r43, %r44}, [%r8+48];
	ld.shared.v4.u32 	{%r45, %r46, %r47, %r48}, [%r8+64];
	bar.sync 	0;
	setp.ne.s32 	%p314, %r4, 0;
	@%p314 bra 	$L__BB12_10;
	shl.b32 	%r1706, %r5, 2;
	add.s32 	%r1708, %r1342, %r1706;
	add.s32 	%r49, %r1708, 1020;
	st.shared.u32 	[%r1708+1020], %r28;
	bar.sync 	0;
	setp.eq.s32 	%p437, %r5, 0;
	mov.b32 	%r2014, 1;
	@%p437 bra 	$L__BB12_4;
	ld.shared.u32 	%r1709, [%r49+-4];
	setp.ne.s32 	%p438, %r1709, %r9;
	selp.u32 	%r2014, 1, 0, %p438;
$L__BB12_4:
	mov.u32 	%r52, %tid.x;
	setp.ne.s32 	%p439, %r9, %r10;
	selp.u32 	%r1770, 1, 0, %p439;
	setp.ne.s32 	%p440, %r10, %r11;
	selp.u32 	%r2012, 1, 0, %p440;
	setp.ne.s32 	%p441, %r11, %r12;
	selp.u32 	%r2011, 1, 0, %p441;
	setp.ne.s32 	%p442, %r12, %r13;
	selp.u32 	%r1771, 1, 0, %p442;
	setp.ne.s32 	%p443, %r13, %r14;
	selp.u32 	%r1772, 1, 0, %p443;
	setp.ne.s32 	%p444, %r14, %r15;
	selp.u32 	%r2008, 1, 0, %p444;
	setp.ne.s32 	%p445, %r15, %r16;
	selp.u32 	%r1773, 1, 0, %p445;
	setp.ne.s32 	%p446, %r16, %r17;
	selp.u32 	%r2006, 1, 0, %p446;
	setp.ne.s32 	%p447, %r17, %r18;
	selp.u32 	%r2005, 1, 0, %p447;
	setp.ne.s32 	%p448, %r18, %r19;
	selp.u32 	%r1774, 1, 0, %p448;
	setp.ne.s32 	%p449, %r19, %r20;
	selp.u32 	%r2003, 1, 0, %p449;
	setp.ne.s32 	%p450, %r20, %r21;
	selp.u32 	%r1775, 1, 0, %p450;
	setp.ne.s32 	%p451, %r21, %r22;
	selp.u32 	%r1776, 1, 0, %p451;
	setp.ne.s32 	%p452, %r22, %r23;
	selp.u32 	%r1777, 1, 0, %p452;
	setp.ne.s32 	%p453, %r23, %r24;
	selp.u32 	%r1999, 1, 0, %p453;
	setp.ne.s32 	%p454, %r24, %r25;
	selp.u32 	%r1778, 1, 0, %p454;
	setp.ne.s32 	%p455, %r25, %r26;
	selp.u32 	%r1779, 1, 0, %p455;
	setp.ne.s32 	%p456, %r26, %r27;
	selp.u32 	%r1996, 1, 0, %p456;
	setp.ne.s32 	%p457, %r27, %r28;
	selp.u32 	%r1995, 1, 0, %p457;
	or.b32  	%r1780, %r2014, %r1770;
	selp.b32 	%r1781, 0, %r29, %p439;
	add.s32 	%r1782, %r30, %r1781;
	or.b32  	%r1783, %r1780, %r2012;
	selp.b32 	%r1784, 0, %r1782, %p440;
	add.s32 	%r1785, %r31, %r1784;
	or.b32  	%r1786, %r1783, %r2011;
	selp.b32 	%r1787, 0, %r1785, %p441;
	add.s32 	%r1788, %r32, %r1787;
	or.b32  	%r1789, %r1786, %r1771;
	selp.b32 	%r1790, 0, %r1788, %p442;
	add.s32 	%r1791, %r33, %r1790;
	or.b32  	%r1792, %r1789, %r1772;
	selp.b32 	%r1793, 0, %r1791, %p443;
	add.s32 	%r1794, %r34, %r1793;
	or.b32  	%r1795, %r1792, %r2008;
	selp.b32 	%r1796, 0, %r1794, %p444;
	add.s32 	%r1797, %r35, %r1796;
	or.b32  	%r1798, %r1795, %r1773;
	selp.b32 	%r1799, 0, %r1797, %p445;
	add.s32 	%r1800, %r36, %r1799;
	or.b32  	%r1801, %r1798, %r2006;
	selp.b32 	%r1802, 0, %r1800, %p446;
	add.s32 	%r1803, %r37, %r1802;
	or.b32  	%r1804, %r1801, %r2005;
	selp.b32 	%r1805, 0, %r1803, %p447;
	add.s32 	%r1806, %r38, %r1805;
	or.b32  	%r1807, %r1804, %r1774;
	selp.b32 	%r1808, 0, %r1806, %p448;
	add.s32 	%r1809, %r39, %r1808;
	or.b32  	%r1810, %r1807, %r2003;
	selp.b32 	%r1811, 0, %r1809, %p449;
	add.s32 	%r1812, %r40, %r1811;
	or.b32  	%r1813, %r1810, %r1775;
	selp.b32 	%r1814, 0, %r1812, %p450;
	add.s32 	%r1815, %r41, %r1814;
	or.b32  	%r1816, %r1813, %r1776;
	selp.b32 	%r1817, 0, %r1815, %p451;
	add.s32 	%r1818, %r42, %r1817;
	or.b32  	%r1819, %r1816, %r1777;
	selp.b32 	%r1820, 0, %r1818, %p452;
	add.s32 	%r1821, %r43, %r1820;
	or.b32  	%r1822, %r1819, %r1999;
	selp.b32 	%r1823, 0, %r1821, %p453;
	add.s32 	%r1824, %r44, %r1823;
	or.b32  	%r1825, %r1822, %r1778;
	selp.b32 	%r1826, 0, %r1824, %p454;
	add.s32 	%r1827, %r45, %r1826;
	or.b32  	%r1828, %r1825, %r1779;
	selp.b32 	%r1829, 0, %r1827, %p455;
	add.s32 	%r1830, %r46, %r1829;
	or.b32  	%r1831, %r1828, %r1996;
	selp.b32 	%r1832, 0, %r1830, %p456;
	add.s32 	%r1833, %r47, %r1832;
	or.b32  	%r1711, %r1831, %r1995;
	selp.b32 	%r1834, 0, %r1833, %p457;
	add.s32 	%r1716, %r48, %r1834;
	mov.b32 	%r1767, 1;
	mov.b32 	%r1768, 0;
	mov.b32 	%r1769, -1;
	// begin inline asm
	shfl.sync.up.b32 %r1710, %r1711, %r1767, %r1768, %r1769;
	// end inline asm
	// begin inline asm
	shfl.sync.up.b32 %r1715, %r1716, %r1767, %r1768, %r1769;
	// end inline asm
	setp.eq.s32 	%p458, %r1711, 0;
	selp.b32 	%r1835, %r1715, 0, %p458;
	setp.lt.s32 	%p459, %r1313, 1;
	selp.b32 	%r1836, 0, %r1835, %p459;
	add.s32 	%r1726, %r1836, %r1716;
	selp.b32 	%r1837, 0, %r1710, %p459;
	or.b32  	%r1721, %r1837, %r1711;
	mov.b32 	%r1727, 2;
	// begin inline asm
	shfl.sync.up.b32 %r1720, %r1721, %r1727, %r1768, %r1769;
	// end inline asm
	// begin inline asm
	shfl.sync.up.b32 %r1725, %r1726, %r1727, %r1768, %r1769;
	// end inline asm
	setp.eq.s32 	%p460, %r1721, 0;
	selp.b32 	%r1838, %r1725, 0, %p460;
	setp.lt.s32 	%p461, %r1313, 2;
	selp.b32 	%r1839, 0, %r1838, %p461;
	add.s32 	%r1736, %r1839, %r1726;
	selp.b32 	%r1840, 0, %r1720, %p461;
	or.b32  	%r1731, %r1840, %r1721;
	mov.b32 	%r1737, 4;
	// begin inline asm
	shfl.sync.up.b32 %r1730, %r1731, %r1737, %r1768, %r1769;
	// end inline asm
	// begin inline asm
	shfl.sync.up.b32 %r1735, %r1736, %r1737, %r1768, %r1769;
	// end inline asm
	setp.eq.s32 	%p462, %r1731, 0;
	selp.b32 	%r1841, %r1735, 0, %p462;
	setp.lt.s32 	%p463, %r1313, 4;
	selp.b32 	%r1842, 0, %r1841, %p463;
	add.s32 	%r1746, %r1842, %r1736;
	selp.b32 	%r1843, 0, %r1730, %p463;
	or.b32  	%r1741, %r1843, %r1731;
	mov.b32 	%r1747, 8;
	// begin inline asm
	shfl.sync.up.b32 %r1740, %r1741, %r1747, %r1768, %r1769;
	// end inline asm
	// begin inline asm
	shfl.sync.up.b32 %r1745, %r1746, %r1747, %r1768, %r1769;
	// end inline asm
	setp.eq.s32 	%p464, %r1741, 0;
	selp.b32 	%r1844, %r1745, 0, %p464;
	setp.lt.s32 	%p465, %r1313, 8;
	selp.b32 	%r1845, 0, %r1844, %p465;
	add.s32 	%r1756, %r1845, %r1746;
	selp.b32 	%r1846, 0, %r1740, %p465;
	or.b32  	%r1751, %r1846, %r1741;
	mov.b32 	%r1757, 16;
	// begin inline asm
	shfl.sync.up.b32 %r1750, %r1751, %r1757, %r1768, %r1769;
	// end inline asm
	// begin inline asm
	shfl.sync.up.b32 %r1755, %r1756, %r1757, %r1768, %r1769;
	// end inline asm
	setp.eq.s32 	%p466, %r1751, 0;
	selp.b32 	%r1847, %r1755, 0, %p466;
	setp.lt.s32 	%p467, %r1313, 16;
	selp.b32 	%r1848, 0, %r1847, %p467;
	add.s32 	%r1766, %r1848, %r1756;
	selp.b32 	%r1849, 0, %r1750, %p467;
	or.b32  	%r1761, %r1849, %r1751;
	// begin inline asm
	shfl.sync.up.b32 %r1760, %r1761, %r1767, %r1768, %r1769;
	// end inline asm
	// begin inline asm
	shfl.sync.up.b32 %r2034, %r1766, %r1767, %r1768, %r1769;
	// end inline asm
	setp.ne.s32 	%p468, %r1313, 31;
	@%p468 bra 	$L__BB12_6;
	shr.u32 	%r1850, %r52, 2;
	and.b32  	%r1851, %r1850, 248;
	mov.u32 	%r1852, _ZZN3cub18CUB_300001_SM_10006detail11scan_by_key21DeviceScanByKeyKernelINS2_10policy_hubIPiiiN4cuda3std3__44plusIvEEE10Policy1000ES5_S5_S5_NS0_24ReduceByKeyScanTileStateIiiLb1EEENS8_8equal_toIvEESA_ijiiEEvT0_PT9_T1_T2_T3_iT4_T5_T6_T7_E12temp_storage;
	add.s32 	%r1853, %r1852, %r1851;
	st.shared.v2.u32 	[%r1853], {%r1761, %r1766};
$L__BB12_6:
	bar.sync 	0;
	ld.shared.v4.u32 	{%r1854, %r1855, %r1856, %r1857}, [_ZZN3cub18CUB_300001_SM_10006detail11scan_by_key21DeviceScanByKeyKernelINS2_10policy_hubIPiiiN4cuda3std3__44plusIvEEE10Policy1000ES5_S5_S5_NS0_24ReduceByKeyScanTileStateIiiLb1EEENS8_8equal_toIvEESA_ijiiEEvT0_PT9_T1_T2_T3_iT4_T5_T6_T7_E12temp_storage];
	shr.u32 	%r1858, %r52, 5;
	or.b32  	%r1859, %r1856, %r1854;
	setp.eq.s32 	%p469, %r1856, 0;
	selp.b32 	%r1860, %r1855, 0, %p469;
	add.s32 	%r1861, %r1860, %r1857;
	setp.eq.s32 	%p470, %r1858, 2;
	selp.b32 	%r1862, %r1861, %r1855, %p470;
	ld.shared.v4.u32 	{%r1863, %r1864, %r1865, %r1866}, [_ZZN3cub18CUB_300001_SM_10006detail11scan_by_key21DeviceScanByKeyKernelINS2_10policy_hubIPiiiN4cuda3std3__44plusIvEEE10Policy1000ES5_S5_S5_NS0_24ReduceByKeyScanTileStateIiiLb1EEENS8_8equal_toIvEESA_ijiiEEvT0_PT9_T1_T2_T3_iT4_T5_T6_T7_E12temp_storage+16];
	or.b32  	%r1867, %r1863, %r1859;
	setp.eq.s32 	%p471, %r1863, 0;
	selp.b32 	%r1868, %r1861, 0, %p471;
	add.s32 	%r1869, %r1868, %r1864;
	setp.eq.s32 	%p472, %r1858, 3;
	selp.b32 	%r1870, %r1869, %r1862, %p472;
	or.b32  	%r1871, %r1865, %r1867;
	setp.eq.s32 	%p473, %r1865, 0;
	selp.b32 	%r1872, %r1869, 0, %p473;
	add.s32 	%r1873, %r1872, %r1866;
	setp.eq.s32 	%p474, %r1858, 4;
	selp.b32 	%r1874, %r1873, %r1870, %p474;
	ld.shared.v4.u32 	{%r1875, %r1876, %r1877, %r1878}, [_ZZN3cub18CUB_300001_SM_10006detail11scan_by_key21DeviceScanByKeyKernelINS2_10policy_hubIPiiiN4cuda3std3__44plusIvEEE10Policy1000ES5_S5_S5_NS0_24ReduceByKeyScanTileStateIiiLb1EEENS8_8equal_toIvEESA_ijiiEEvT0_PT9_T1_T2_T3_iT4_T5_T6_T7_E12temp_storage+32];
	or.b32  	%r1879, %r1875, %r1871;
	setp.eq.s32 	%p475, %r1875, 0;
	selp.b32 	%r1880, %r1873, 0, %p475;
	add.s32 	%r1881, %r1880, %r1876;
	setp.eq.s32 	%p476, %r1858, 5;
	selp.b32 	%r1882, %r1881, %r1874, %p476;
	or.b32  	%r1883, %r1877, %r1879;
	setp.eq.s32 	%p477, %r1877, 0;
	selp.b32 	%r1884, %r1881, 0, %p477;
	add.s32 	%r1885, %r1884, %r1878;
	setp.eq.s32 	%p478, %r1858, 6;
	selp.b32 	%r66, %r1885, %r1882, %p478;
	ld.shared.v2.u32 	{%r1886, %r1887}, [_ZZN3cub18CUB_300001_SM_10006detail11scan_by_key21DeviceScanByKeyKernelINS2_10policy_hubIPiiiN4cuda3std3__44plusIvEEE10Policy1000ES5_S5_S5_NS0_24ReduceByKeyScanTileStateIiiLb1EEENS8_8equal_toIvEESA_ijiiEEvT0_PT9_T1_T2_T3_iT4_T5_T6_T7_E12temp_storage+48];
	or.b32  	%r67, %r1886, %r1883;
	setp.eq.s32 	%p479, %r1886, 0;
	selp.b32 	%r1888, %r1885, 0, %p479;
	add.s32 	%r68, %r1888, %r1887;
	setp.lt.u32 	%p480, %r52, 32;
	@%p480 bra 	$L__BB12_8;
	setp.eq.s32 	%p481, %r1760, 0;
	selp.b32 	%r1889, %r66, 0, %p481;
	add.s32 	%r1890, %r1889, %r2034;
	setp.eq.s32 	%p482, %r1313, 0;
	selp.b32 	%r2034, %r66, %r1890, %p482;
$L__BB12_8:
	setp.ne.s32 	%p483, %r15, %r16;
	selp.u32 	%r2007, 1, 0, %p483;
	setp.ne.s32 	%p484, %r22, %r23;
	selp.u32 	%r2000, 1, 0, %p484;
	setp.ne.s32 	%p485, %r9, %r10;
	selp.u32 	%r2013, 1, 0, %p485;
	setp.ne.s32 	%p486, %r13, %r14;
	selp.u32 	%r2009, 1, 0, %p486;
	setp.ne.s32 	%p487, %r20, %r21;
	selp.u32 	%r2002, 1, 0, %p487;
	setp.ne.s32 	%p488, %r25, %r26;
	selp.u32 	%r1997, 1, 0, %p488;
	setp.ne.s32 	%p489, %r21, %r22;
	selp.u32 	%r2001, 1, 0, %p489;
	setp.ne.s32 	%p490, %r24, %r25;
	selp.u32 	%r1998, 1, 0, %p490;
	setp.ne.s32 	%p491, %r12, %r13;
	selp.u32 	%r2010, 1, 0, %p491;
	setp.ne.s32 	%p492, %r18, %r19;
	selp.u32 	%r2004, 1, 0, %p492;
	setp.ne.s32 	%p493, %r26, %r27;
	setp.ne.s32 	%p494, %r23, %r24;
	setp.ne.s32 	%p495, %r19, %r20;
	setp.ne.s32 	%p496, %r17, %r18;
	setp.ne.s32 	%p497, %r16, %r17;
	setp.ne.s32 	%p498, %r14, %r15;
	setp.ne.s32 	%p499, %r11, %r12;
	setp.ne.s32 	%p500, %r10, %r11;
	setp.ne.s32 	%p501, %r52, 0;
	setp.eq.s32 	%p502, %r52, 0;
	setp.eq.s32 	%p503, %r2014, 0;
	selp.b32 	%r1891, %r2034, 0, %p503;
	selp.b32 	%r1892, 0, %r1891, %p502;
	add.s32 	%r2033, %r1892, %r29;
	selp.b32 	%r1893, 0, %r2033, %p485;
	add.s32 	%r2032, %r30, %r1893;
	selp.b32 	%r1894, 0, %r2032, %p500;
	add.s32 	%r2031, %r31, %r1894;
	selp.b32 	%r1895, 0, %r2031, %p499;
	add.s32 	%r2030, %r32, %r1895;
	selp.b32 	%r1896, 0, %r2030, %p491;
	add.s32 	%r2029, %r33, %r1896;
	selp.b32 	%r1897, 0, %r2029, %p486;
	add.s32 	%r2028, %r34, %r1897;
	selp.b32 	%r1898, 0, %r2028, %p498;
	add.s32 	%r2027, %r35, %r1898;
	selp.b32 	%r1899, 0, %r2027, %p483;
	add.s32 	%r2026, %r36, %r1899;
	selp.b32 	%r1900, 0, %r2026, %p497;
	add.s32 	%r2025, %r37, %r1900;
	selp.b32 	%r1901, 0, %r2025, %p496;
	add.s32 	%r2024, %r38, %r1901;
	selp.b32 	%r1902, 0, %r2024, %p492;
	add.s32 	%r2023, %r39, %r1902;
	selp.b32 	%r1903, 0, %r2023, %p495;
	add.s32 	%r2022, %r40, %r1903;
	selp.b32 	%r1904, 0, %r2022, %p487;
	add.s32 	%r2021, %r41, %r1904;
	selp.b32 	%r1905, 0, %r2021, %p489;
	add.s32 	%r2020, %r42, %r1905;
	selp.b32 	%r1906, 0, %r2020, %p484;
	add.s32 	%r2019, %r43, %r1906;
	selp.b32 	%r1907, 0, %r2019, %p494;
	add.s32 	%r2018, %r44, %r1907;
	selp.b32 	%r1908, 0, %r2018, %p490;
	add.s32 	%r2017, %r45, %r1908;
	selp.b32 	%r1909, 0, %r2017, %p488;
	add.s32 	%r2016, %r46, %r1909;
	selp.b32 	%r2015, 0, %r2016, %p493;
	@%p501 bra 	$L__BB12_32;
	mov.b64 	%rd160, {%r67, %r68};
	add.s64 	%rd159, %rd1, 512;
	mov.b64 	%rd161, 101;
	// begin inline asm
	st.relaxed.gpu.v2.u64 [%rd159], {%rd160, %rd161};
	// end inline asm
	bra.uni 	$L__BB12_32;
$L__BB12_10:
	setp.ne.s32 	%p315, %r5, 0;
	mov.b32 	%r1983, 0;
	@%p315 bra 	$L__BB12_12;
	ld.param.u64 	%rd171, [_ZN3cub18CUB_300001_SM_10006detail11scan_by_key21DeviceScanByKeyKernelINS2_10policy_hubIPiiiN4cuda3std3__44plusIvEEE10Policy1000ES5_S5_S5_NS0_24ReduceByKeyScanTileStateIiiLb1EEENS8_8equal_toIvEESA_ijiiEEvT0_PT9_T1_T2_T3_iT4_T5_T6_T7__param_1];
	cvta.to.global.u64 	%rd139, %rd171;
	mul.wide.u32 	%rd140, %r4, 4;
	add.s64 	%rd141, %rd139, %rd140;
	ld.global.u32 	%r1983, [%rd141];
$L__BB12_12:
	setp.eq.s32 	%p316, %r5, 0;
	shl.b32 	%r1344, %r5, 2;
	add.s32 	%r1346, %r1342, %r1344;
	add.s32 	%r102, %r1346, 1020;
	st.shared.u32 	[%r1346+1020], %r28;
	bar.sync 	0;
	@%p316 bra 	$L__BB12_14;
	ld.shared.u32 	%r1983, [%r102+-4];
$L__BB12_14:
	mov.u32 	%r105, %tid.x;
	shr.u32 	%r106, %r105, 5;
	setp.ne.s32 	%p317, %r1983, %r9;
	setp.ne.s32 	%p318, %r9, %r10;
	setp.ne.s32 	%p319, %r10, %r11;
	setp.ne.s32 	%p320, %r11, %r12;
	setp.ne.s32 	%p321, %r12, %r13;
	setp.ne.s32 	%p322, %r13, %r14;
	setp.ne.s32 	%p323, %r14, %r15;
	setp.ne.s32 	%p324, %r15, %r16;
	setp.ne.s32 	%p325, %r16, %r17;
	setp.ne.s32 	%p326, %r17, %r18;
	setp.ne.s32 	%p327, %r18, %r19;
	setp.ne.s32 	%p328, %r19, %r20;
	setp.ne.s32 	%p329, %r20, %r21;
	setp.ne.s32 	%p330, %r21, %r22;
	setp.ne.s32 	%p331, %r22, %r23;
	setp.ne.s32 	%p332, %r23, %r24;
	setp.ne.s32 	%p333, %r24, %r25;
	setp.ne.s32 	%p334, %r25, %r26;
	setp.ne.s32 	%p335, %r26, %r27;
	setp.ne.s32 	%p336, %r27, %r28;
	selp.u32 	%r1995, 1, 0, %p336;
	or.pred  	%p337, %p318, %p317;
	selp.b32 	%r1407, 0, %r29, %p318;
	add.s32 	%r1408, %r30, %r1407;
	or.pred  	%p338, %p337, %p319;
	selp.b32 	%r1409, 0, %r1408, %p319;
	add.s32 	%r1410, %r31, %r1409;
	or.pred  	%p339, %p338, %p320;
	selp.b32 	%r1411, 0, %r1410, %p320;
	add.s32 	%r1412, %r32, %r1411;
	or.pred  	%p340, %p339, %p321;
	selp.b32 	%r1413, 0, %r1412, %p321;
	add.s32 	%r1414, %r33, %r1413;
	or.pred  	%p341, %p340, %p322;
	selp.b32 	%r1415, 0, %r1414, %p322;
	add.s32 	%r1416, %r34, %r1415;
	or.pred  	%p342, %p341, %p323;
	selp.b32 	%r1417, 0, %r1416, %p323;
	add.s32 	%r1418, %r35, %r1417;
	or.pred  	%p343, %p342, %p324;
	selp.b32 	%r1419, 0, %r1418, %p324;
	add.s32 	%r1420, %r36, %r1419;
	or.pred  	%p344, %p343, %p325;
	selp.b32 	%r1421, 0, %r1420, %p325;
	add.s32 	%r1422, %r37, %r1421;
	or.pred  	%p345, %p344, %p326;
	selp.b32 	%r1423, 0, %r1422, %p326;
	add.s32 	%r1424, %r38, %r1423;
	or.pred  	%p346, %p345, %p327;
	selp.b32 	%r1425, 0, %r1424, %p327;
	add.s32 	%r1426, %r39, %r1425;
	or.pred  	%p347, %p346, %p328;
	selp.b32 	%r1427, 0, %r1426, %p328;
	add.s32 	%r1428, %r40, %r1427;
	or.pred  	%p348, %p347, %p329;
	selp.b32 	%r1429, 0, %r1428, %p329;
	add.s32 	%r1430, %r41, %r1429;
	or.pred  	%p349, %p348, %p330;
	selp.b32 	%r1431, 0, %r1430, %p330;
	add.s32 	%r1432, %r42, %r1431;
	or.pred  	%p350, %p349, %p331;
	selp.b32 	%r1433, 0, %r1432, %p331;
	add.s32 	%r1434, %r43, %r1433;
	or.pred  	%p351, %p350, %p332;
	selp.b32 	%r1435, 0, %r1434, %p332;
	add.s32 	%r1436, %r44, %r1435;
	or.pred  	%p352, %p351, %p333;
	selp.b32 	%r1437, 0, %r1436, %p333;
	add.s32 	%r1438, %r45, %r1437;
	or.pred  	%p353, %p352, %p334;
	selp.b32 	%r1439, 0, %r1438, %p334;
	add.s32 	%r1440, %r46, %r1439;
	or.pred  	%p354, %p353, %p335;
	selp.b32 	%r1441, 0, %r1440, %p335;
	add.s32 	%r1442, %r47, %r1441;
	or.pred  	%p355, %p354, %p336;
	selp.u32 	%r1348, 1, 0, %p355;
	selp.b32 	%r1443, 0, %r1442, %p336;
	add.s32 	%r1353, %r48, %r1443;
	mov.b32 	%r1404, 1;
	mov.b32 	%r1405, 0;
	mov.b32 	%r1406, -1;
	// begin inline asm
	shfl.sync.up.b32 %r1347, %r1348, %r1404, %r1405, %r1406;
	// end inline asm
	// begin inline asm
	shfl.sync.up.b32 %r1352, %r1353, %r1404, %r1405, %r1406;
	// end inline asm
	selp.b32 	%r1444, 0, %r1352, %p355;
	setp.lt.s32 	%p356, %r1313, 1;
	selp.b32 	%r1445, 0, %r1347, %p356;
	or.b32  	%r1358, %r1445, %r1348;
	selp.b32 	%r1446, 0, %r1444, %p356;
	add.s32 	%r1363, %r1446, %r1353;
	mov.b32 	%r1364, 2;
	// begin inline asm
	shfl.sync.up.b32 %r1357, %r1358, %r1364, %r1405, %r1406;
	// end inline asm
	// begin inline asm
	shfl.sync.up.b32 %r1362, %r1363, %r1364, %r1405, %r1406;
	// end inline asm
	setp.eq.s32 	%p357, %r1358, 0;
	selp.b32 	%r1447, %r1362, 0, %p357;
	setp.lt.s32 	%p358, %r1313, 2;
	selp.b32 	%r1448, 0, %r1357, %p358;
	or.b32  	%r1368, %r1448, %r1358;
	selp.b32 	%r1449, 0, %r1447, %p358;
	add.s32 	%r1373, %r1449, %r1363;
	mov.b32 	%r1374, 4;
	// begin inline asm
	shfl.sync.up.b32 %r1367, %r1368, %r1374, %r1405, %r1406;
	// end inline asm
	// begin inline asm
	shfl.sync.up.b32 %r1372, %r1373, %r1374, %r1405, %r1406;
	// end inline asm
	setp.eq.s32 	%p359, %r1368, 0;
	selp.b32 	%r1450, %r1372, 0, %p359;
	setp.lt.s32 	%p360, %r1313, 4;
	selp.b32 	%r1451, 0, %r1367, %p360;
	or.b32  	%r1378, %r1451, %r1368;
	selp.b32 	%r1452, 0, %r1450, %p360;
	add.s32 	%r1383, %r1452, %r1373;
	mov.b32 	%r1384, 8;
	// begin inline asm
	shfl.sync.up.b32 %r1377, %r1378, %r1384, %r1405, %r1406;
	// end inline asm
	// begin inline asm
	shfl.sync.up.b32 %r1382, %r1383, %r1384, %r1405, %r1406;
	// end inline asm
	setp.eq.s32 	%p361, %r1378, 0;
	selp.b32 	%r1453, %r1382, 0, %p361;
	setp.lt.s32 	%p362, %r1313, 8;
	selp.b32 	%r1454, 0, %r1377, %p362;
	or.b32  	%r1388, %r1454, %r1378;
	selp.b32 	%r1455, 0, %r1453, %p362;
	add.s32 	%r1393, %r1455, %r1383;
	mov.b32 	%r1394, 16;
	// begin inline asm
	shfl.sync.up.b32 %r1387, %r1388, %r1394, %r1405, %r1406;
	// end inline asm
	// begin inline asm
	shfl.sync.up.b32 %r1392, %r1393, %r1394, %r1405, %r1406;
	// end inline asm
	setp.eq.s32 	%p363, %r1388, 0;
	selp.b32 	%r1456, %r1392, 0, %p363;
	setp.lt.s32 	%p364, %r1313, 16;
	selp.b32 	%r1457, 0, %r1387, %p364;
	or.b32  	%r1398, %r1457, %r1388;
	selp.b32 	%r1458, 0, %r1456, %p364;
	add.s32 	%r1403, %r1458, %r1393;
	// begin inline asm
	shfl.sync.up.b32 %r1993, %r1398, %r1404, %r1405, %r1406;
	// end inline asm
	// begin inline asm
	shfl.sync.up.b32 %r1994, %r1403, %r1404, %r1405, %r1406;
	// end inline asm
	setp.ne.s32 	%p365, %r1313, 31;
	@%p365 bra 	$L__BB12_16;
	shl.b32 	%r1459, %r106, 3;
	mov.u32 	%r1460, _ZZN3cub18CUB_300001_SM_10006detail11scan_by_key21DeviceScanByKeyKernelINS2_10policy_hubIPiiiN4cuda3std3__44plusIvEEE10Policy1000ES5_S5_S5_NS0_24ReduceByKeyScanTileStateIiiLb1EEENS8_8equal_toIvEESA_ijiiEEvT0_PT9_T1_T2_T3_iT4_T5_T6_T7_E12temp_storage;
	add.s32 	%r1461, %r1460, %r1459;
	st.shared.v2.u32 	[%r1461], {%r1398, %r1403};
$L__BB12_16:
	bar.sync 	0;
	ld.shared.v4.u32 	{%r1462, %r1463, %r1464, %r1465}, [_ZZN3cub18CUB_300001_SM_10006detail11scan_by_key21DeviceScanByKeyKernelINS2_10policy_hubIPiiiN4cuda3std3__44plusIvEEE10Policy1000ES5_S5_S5_NS0_24ReduceByKeyScanTileStateIiiLb1EEENS8_8equal_toIvEESA_ijiiEEvT0_PT9_T1_T2_T3_iT4_T5_T6_T7_E12temp_storage];
	or.b32  	%r1466, %r1464, %r1462;
	setp.eq.s32 	%p366, %r1464, 0;
	selp.b32 	%r1467, %r1463, 0, %p366;
	add.s32 	%r1468, %r1467, %r1465;
	setp.eq.s32 	%p367, %r106, 2;
	selp.b32 	%r1469, %r1466, %r1462, %p367;
	selp.b32 	%r1470, %r1468, %r1463, %p367;
	ld.shared.v4.u32 	{%r1471, %r1472, %r1473, %r1474}, [_ZZN3cub18CUB_300001_SM_10006detail11scan_by_key21DeviceScanByKeyKernelINS2_10policy_hubIPiiiN4cuda3std3__44plusIvEEE10Policy1000ES5_S5_S5_NS0_24ReduceByKeyScanTileStateIiiLb1EEENS8_8equal_toIvEESA_ijiiEEvT0_PT9_T1_T2_T3_iT4_T5_T6_T7_E12temp_storage+16];
	or.b32  	%r1475, %r1471, %r1466;
	setp.eq.s32 	%p368, %r1471, 0;
	selp.b32 	%r1476, %r1468, 0, %p368;
	add.s32 	%r1477, %r1476, %r1472;
	setp.eq.s32 	%p369, %r106, 3;
	selp.b32 	%r1478, %r1475, %r1469, %p369;
	selp.b32 	%r1479, %r1477, %r1470, %p369;
	or.b32  	%r1480, %r1473, %r1475;
	setp.eq.s32 	%p370, %r1473, 0;
	selp.b32 	%r1481, %r1477, 0, %p370;
	add.s32 	%r1482, %r1481, %r1474;
	setp.eq.s32 	%p371, %r106, 4;
	selp.b32 	%r1483, %r1480, %r1478, %p371;
	selp.b32 	%r1484, %r1482, %r1479, %p371;
	ld.shared.v4.u32 	{%r1485, %r1486, %r1487, %r1488}, [_ZZN3cub18CUB_300001_SM_10006detail11scan_by_key21DeviceScanByKeyKernelINS2_10policy_hubIPiiiN4cuda3std3__44plusIvEEE10Policy1000ES5_S5_S5_NS0_24ReduceByKeyScanTileStateIiiLb1EEENS8_8equal_toIvEESA_ijiiEEvT0_PT9_T1_T2_T3_iT4_T5_T6_T7_E12temp_storage+32];
	or.b32  	%r1489, %r1485, %r1480;
	setp.eq.s32 	%p372, %r1485, 0;
	selp.b32 	%r1490, %r1482, 0, %p372;
	add.s32 	%r1491, %r1490, %r1486;
	setp.eq.s32 	%p373, %r106, 5;
	selp.b32 	%r1492, %r1489, %r1483, %p373;
	selp.b32 	%r1493, %r1491, %r1484, %p373;
	or.b32  	%r1494, %r1487, %r1489;
	setp.eq.s32 	%p374, %r1487, 0;
	selp.b32 	%r1495, %r1491, 0, %p374;
	add.s32 	%r1496, %r1495, %r1488;
	setp.eq.s32 	%p375, %r106, 6;
	selp.b32 	%r112, %r1494, %r1492, %p375;
	selp.b32 	%r113, %r1496, %r1493, %p375;
	ld.shared.v2.u32 	{%r1497, %r1498}, [_ZZN3cub18CUB_300001_SM_10006detail11scan_by_key21DeviceScanByKeyKernelINS2_10policy_hubIPiiiN4cuda3std3__44plusIvEEE10Policy1000ES5_S5_S5_NS0_24ReduceByKeyScanTileStateIiiLb1EEENS8_8equal_toIvEESA_ijiiEEvT0_PT9_T1_T2_T3_iT4_T5_T6_T7_E12temp_storage+48];
	or.b32  	%r114, %r1497, %r1494;
	setp.eq.s32 	%p376, %r1497, 0;
	selp.b32 	%r1499, %r1496, 0, %p376;
	add.s32 	%r115, %r1499, %r1498;
	setp.lt.u32 	%p377, %r105, 32;
	@%p377 bra 	$L__BB12_18;
	setp.eq.s32 	%p378, %r1993, 0;
	selp.b32 	%r1500, %r113, 0, %p378;
	add.s32 	%r1501, %r1500, %r1994;
	setp.eq.s32 	%p379, %r1313, 0;
	selp.b32 	%r1502, 0, %r1993, %p379;
	or.b32  	%r1993, %r112, %r1502;
	selp.b32 	%r1994, %r113, %r1501, %p379;
	bra.uni 	$L__BB12_31;
$L__BB12_18:
	setp.ne.s32 	%p380, %r105, 0;
	mov.u32 	%r1991, %ctaid.x;
	mul.wide.u32 	%rd142, %r1991, 16;
	add.s64 	%rd2, %rd1, %rd142;
	@%p380 bra 	$L__BB12_20;
	st.shared.u32 	[_ZZN3cub18CUB_300001_SM_10006detail11scan_by_key21DeviceScanByKeyKernelINS2_10policy_hubIPiiiN4cuda3std3__44plusIvEEE10Policy1000ES5_S5_S5_NS0_24ReduceByKeyScanTileStateIiiLb1EEENS8_8equal_toIvEESA_ijiiEEvT0_PT9_T1_T2_T3_iT4_T5_T6_T7_E12temp_storage+116], %r114;
	st.shared.u32 	[_ZZN3cub18CUB_300001_SM_10006detail11scan_by_key21DeviceScanByKeyKernelINS2_10policy_hubIPiiiN4cuda3std3__44plusIvEEE10Policy1000ES5_S5_S5_NS0_24ReduceByKeyScanTileStateIiiLb1EEENS8_8equal_toIvEESA_ijiiEEvT0_PT9_T1_T2_T3_iT4_T5_T6_T7_E12temp_storage+120], %r115;
	mov.b64 	%rd144, {%r114, %r115};
	add.s64 	%rd143, %rd2, 512;
	mov.b64 	%rd145, 100;
	// begin inline asm
	st.relaxed.gpu.v2.u64 [%rd143], {%rd144, %rd145};
	// end inline asm
$L__BB12_20:
	not.b32 	%r119, %r105;
	mov.b32 	%r1503, 280;
	// begin inline asm
	nanosleep.u32 %r1503;
	// end inline asm
	mov.b32 	%r1985, 928;
	mul.wide.s32 	%rd149, %r119, 16;
	add.s64 	%rd150, %rd2, %rd149;
	add.s64 	%rd148, %rd150, 512;
$L__BB12_21:
	shr.u32 	%r122, %r1985, 1;
	mul.lo.s32 	%r1506, %r1991, 16807;
	and.b32  	%r1991, %r1506, 2147483647;
	sub.s32 	%r1507, %r1985, %r122;
	add.s32 	%r1508, %r1507, 1;
	rem.u32 	%r1509, %r1991, %r1508;
	add.s32 	%r1505, %r1509, %r122;
	// begin inline asm
	nanosleep.u32 %r1505;
	// end inline asm
	// begin inline asm
	ld.relaxed.gpu.v2.u64 {%rd146, %rd176}, [%rd148];
	// end inline asm
	setp.eq.s64 	%p381, %rd176, 99;
	mov.b32 	%r1510, -1;
	vote.sync.any.pred 	%p382, %p381, %r1510;
	mov.u32 	%r1985, %r122;
	@%p382 bra 	$L__BB12_21;
	mov.b64 	{%r1514, %r1519}, %rd146;
	setp.eq.s64 	%p383, %rd176, 101;
	mov.b32 	%r1562, -1;
	vote.sync.ballot.b32 	%r1564, %p383, %r1562;
	// begin inline asm
	mov.u32 %r1512, %lanemask_ge;
	// end inline asm
	and.b32  	%r1565, %r1564, %r1512;
	or.b32  	%r1566, %r1565, -2147483648;
	add.s32 	%r1567, %r1566, -1;
	not.b32 	%r1568, %r1566;
	and.b32  	%r1569, %r1568, %r1567;
	popc.b32 	%r1516, %r1569;
	mov.b32 	%r1520, 1;
	// begin inline asm
	shfl.sync.down.b32 %r1513, %r1514, %r1520, %r1516, %r1562;
	// end inline asm
	// begin inline asm
	shfl.sync.down.b32 %r1518, %r1519, %r1520, %r1516, %r1562;
	// end inline asm
	setp.lt.s32 	%p385, %r1313, %r1516;
	setp.eq.s32 	%p386, %r1514, 0;
	selp.b32 	%r1570, %r1513, 0, %p385;
	or.b32  	%r1524, %r1570, %r1514;
	selp.b32 	%r1571, %r1518, 0, %p386;
	selp.b32 	%r1572, %r1571, 0, %p385;
	add.s32 	%r1529, %r1572, %r1519;
	mov.b32 	%r1530, 2;
	// begin inline asm
	shfl.sync.down.b32 %r1523, %r1524, %r1530, %r1516, %r1562;
	// end inline asm
	// begin inline asm
	shfl.sync.down.b32 %r1528, %r1529, %r1530, %r1516, %r1562;
	// end inline asm
	add.s32 	%r1573, %r1313, 2;
	setp.gt.s32 	%p387, %r1573, %r1516;
	setp.eq.s32 	%p388, %r1524, 0;
	selp.b32 	%r1574, %r1528, 0, %p388;
	selp.b32 	%r1575, 0, %r1523, %p387;
	or.b32  	%r1534, %r1524, %r1575;
	selp.b32 	%r1576, 0, %r1574, %p387;
	add.s32 	%r1539, %r1576, %r1529;
	mov.b32 	%r1540, 4;
	// begin inline asm
	shfl.sync.down.b32 %r1533, %r1534, %r1540, %r1516, %r1562;
	// end inline asm
	// begin inline asm
	shfl.sync.down.b32 %r1538, %r1539, %r1540, %r1516, %r1562;
	// end inline asm
	add.s32 	%r1577, %r1313, 4;
	setp.gt.s32 	%p389, %r1577, %r1516;
	setp.eq.s32 	%p390, %r1534, 0;
	selp.b32 	%r1578, %r1538, 0, %p390;
	selp.b32 	%r1579, 0, %r1533, %p389;
	or.b32  	%r1544, %r1534, %r1579;
	selp.b32 	%r1580, 0, %r1578, %p389;
	add.s32 	%r1549, %r1539, %r1580;
	mov.b32 	%r1550, 8;
	// begin inline asm
	shfl.sync.down.b32 %r1543, %r1544, %r1550, %r1516, %r1562;
	// end inline asm
	// begin inline asm
	shfl.sync.down.b32 %r1548, %r1549, %r1550, %r1516, %r1562;
	// end inline asm
	add.s32 	%r1581, %r1313, 8;
	setp.gt.s32 	%p391, %r1581, %r1516;
	setp.eq.s32 	%p392, %r1544, 0;
	selp.b32 	%r1582, %r1548, 0, %p392;
	selp.b32 	%r1583, 0, %r1543, %p391;
	or.b32  	%r1554, %r1544, %r1583;
	selp.b32 	%r1584, 0, %r1582, %p391;
	add.s32 	%r1559, %r1549, %r1584;
	mov.b32 	%r1560, 16;
	// begin inline asm
	shfl.sync.down.b32 %r1553, %r1554, %r1560, %r1516, %r1562;
	// end inline asm
	// begin inline asm
	shfl.sync.down.b32 %r1558, %r1559, %r1560, %r1516, %r1562;
	// end inline asm
	add.s32 	%r1585, %r1313, 16;
	setp.gt.s32 	%p393, %r1585, %r1516;
	setp.eq.s32 	%p394, %r1554, 0;
	selp.b32 	%r1586, %r1558, 0, %p394;
	selp.b32 	%r1587, 0, %r1553, %p393;
	or.b32  	%r1989, %r1587, %r1554;
	selp.b32 	%r1588, 0, %r1586, %p393;
	add.s32 	%r1988, %r1559, %r1588;
	add.s64 	%rd5, %rd1, 512;
	mov.u32 	%r1589, %tid.x;
	not.b32 	%r1590, %r1589;
	mov.u32 	%r1591, %ctaid.x;
	add.s32 	%r1990, %r1591, %r1590;
	mov.b32 	%r1987, 928;
$L__BB12_23:
	setp.ne.s64 	%p395, %rd176, 101;
	mov.b32 	%r1592, -1;
	vote.sync.all.pred 	%p396, %p395, %r1592;
	not.pred 	%p397, %p396;
	@%p397 bra 	$L__BB12_27;
	shr.u32 	%r1987, %r1987, 1;
	mul.wide.s32 	%rd157, %r1990, 16;
	add.s64 	%rd158, %rd5, %rd157;
	add.s64 	%rd156, %rd158, -512;
	mov.u32 	%r1992, %r1987;
$L__BB12_25:
	shr.u32 	%r136, %r1992, 1;
	mul.lo.s32 	%r1621, %r1991, 16807;
	and.b32  	%r1991, %r1621, 2147483647;
	sub.s32 	%r1622, %r1992, %r136;
	add.s32 	%r1623, %r1622, 1;
	rem.u32 	%r1624, %r1991, %r1623;
	add.s32 	%r1620, %r1624, %r136;
	// begin inline asm
	nanosleep.u32 %r1620;
	// end inline asm
	// begin inline asm
	ld.relaxed.gpu.v2.u64 {%rd154, %rd176}, [%rd156];
	// end inline asm
	setp.eq.s64 	%p422, %rd176, 99;
	mov.b32 	%r1625, -1;
	vote.sync.any.pred 	%p423, %p422, %r1625;
	mov.u32 	%r1992, %r136;
	@%p423 bra 	$L__BB12_25;
	mov.b64 	{%r1628, %r1633}, %rd154;
	setp.eq.s64 	%p424, %rd176, 101;
	mov.b32 	%r1676, -1;
	vote.sync.ballot.b32 	%r1677, %p424, %r1676;
	and.b32  	%r1678, %r1677, %r1512;
	or.b32  	%r1679, %r1678, -2147483648;
	add.s32 	%r1680, %r1679, -1;
	not.b32 	%r1681, %r1679;
	and.b32  	%r1682, %r1681, %r1680;
	popc.b32 	%r1630, %r1682;
	mov.b32 	%r1634, 1;
	// begin inline asm
	shfl.sync.down.b32 %r1627, %r1628, %r1634, %r1630, %r1676;
	// end inline asm
	// begin inline asm
	shfl.sync.down.b32 %r1632, %r1633, %r1634, %r1630, %r1676;
	// end inline asm
	setp.lt.s32 	%p426, %r1313, %r1630;
	setp.eq.s32 	%p427, %r1628, 0;
	selp.b32 	%r1683, %r1627, 0, %p426;
	or.b32  	%r1638, %r1683, %r1628;
	selp.b32 	%r1684, %r1632, 0, %p427;
	selp.b32 	%r1685, %r1684, 0, %p426;
	add.s32 	%r1643, %r1685, %r1633;
	mov.b32 	%r1644, 2;
	// begin inline asm
	shfl.sync.down.b32 %r1637, %r1638, %r1644, %r1630, %r1676;
	// end inline asm
	// begin inline asm
	shfl.sync.down.b32 %r1642, %r1643, %r1644, %r1630, %r1676;
	// end inline asm
	add.s32 	%r1686, %r1313, 2;
	setp.gt.s32 	%p428, %r1686, %r1630;
	setp.eq.s32 	%p429, %r1638, 0;
	selp.b32 	%r1687, %r1642, 0, %p429;
	selp.b32 	%r1688, 0, %r1637, %p428;
	or.b32  	%r1648, %r1638, %r1688;
	selp.b32 	%r1689, 0, %r1687, %p428;
	add.s32 	%r1653, %r1689, %r1643;
	mov.b32 	%r1654, 4;
	// begin inline asm
	shfl.sync.down.b32 %r1647, %r1648, %r1654, %r1630, %r1676;
	// end inline asm
	// begin inline asm
	shfl.sync.down.b32 %r1652, %r1653, %r1654, %r1630, %r1676;
	// end inline asm
	add.s32 	%r1690, %r1313, 4;
	setp.gt.s32 	%p430, %r1690, %r1630;
	setp.eq.s32 	%p431, %r1648, 0;
	selp.b32 	%r1691, %r1652, 0, %p431;
	selp.b32 	%r1692, 0, %r1647, %p430;
	or.b32  	%r1658, %r1648, %r1692;
	selp.b32 	%r1693, 0, %r1691, %p430;
	add.s32 	%r1663, %r1653, %r1693;
	mov.b32 	%r1664, 8;
	// begin inline asm
	shfl.sync.down.b32 %r1657, %r1658, %r1664, %r1630, %r1676;
	// end inline asm
	// begin inline asm
	shfl.sync.down.b32 %r1662, %r1663, %r1664, %r1630, %r1676;
	// end inline asm
	add.s32 	%r1694, %r1313, 8;
	setp.gt.s32 	%p432, %r1694, %r1630;
	setp.eq.s32 	%p433, %r1658, 0;
	selp.b32 	%r1695, %r1662, 0, %p433;
	selp.b32 	%r1696, 0, %r1657, %p432;
	or.b32  	%r1668, %r1658, %r1696;
	selp.b32 	%r1697, 0, %r1695, %p432;
	add.s32 	%r1673, %r1663, %r1697;
	mov.b32 	%r1674, 16;
	// begin inline asm
	shfl.sync.down.b32 %r1667, %r1668, %r1674, %r1630, %r1676;
	// end inline asm
	// begin inline asm
	shfl.sync.down.b32 %r1672, %r1673, %r1674, %r1630, %r1676;
	// end inline asm
	add.s32 	%r1698, %r1313, 16;
	setp.gt.s32 	%p434, %r1698, %r1630;
	setp.eq.s32 	%p435, %r1668, 0;
	selp.b32 	%r1699, %r1672, 0, %p435;
	selp.b32 	%r1700, 0, %r1667, %p434;
	selp.b32 	%r1701, 0, %r1699, %p434;
	add.s32 	%r1702, %r1673, %r1701;
	or.b32  	%r1703, %r1700, %r1989;
	or.b32  	%r138, %r1703, %r1668;
	setp.eq.s32 	%p436, %r1989, 0;
	selp.b32 	%r1704, %r1702, 0, %p436;
	add.s32 	%r1988, %r1704, %r1988;
	add.s32 	%r1990, %r1990, -32;
	mov.u32 	%r1989, %r138;
	bra.uni 	$L__BB12_23;
$L__BB12_27:
	mov.u32 	%r1594, %tid.x;
	setp.ne.s32 	%p398, %r1594, 0;
	@%p398 bra 	$L__BB12_29;
	or.b32  	%r1595, %r1989, %r114;
	setp.eq.s32 	%p399, %r114, 0;
	selp.b32 	%r1596, %r1988, 0, %p399;
	add.s32 	%r1597, %r1596, %r115;
	mov.b64 	%rd152, {%r1595, %r1597};
	add.s64 	%rd151, %rd2, 512;
	mov.b64 	%rd153, 101;
	// begin inline asm
	st.relaxed.gpu.v2.u64 [%rd151], {%rd152, %rd153};
	// end inline asm
	st.shared.u32 	[_ZZN3cub18CUB_300001_SM_10006detail11scan_by_key21DeviceScanByKeyKernelINS2_10policy_hubIPiiiN4cuda3std3__44plusIvEEE10Policy1000ES5_S5_S5_NS0_24ReduceByKeyScanTileStateIiiLb1EEENS8_8equal_toIvEESA_ijiiEEvT0_PT9_T1_T2_T3_iT4_T5_T6_T7_E12temp_storage+100], %r1989;
	st.shared.v2.u32 	[_ZZN3cub18CUB_300001_SM_10006detail11scan_by_key21DeviceScanByKeyKernelINS2_10policy_hubIPiiiN4cuda3std3__44plusIvEEE10Policy1000ES5_S5_S5_NS0_24ReduceByKeyScanTileStateIiiLb1EEENS8_8equal_toIvEESA_ijiiEEvT0_PT9_T1_T2_T3_iT4_T5_T6_T7_E12temp_storage+104], {%r1988, %r1595};
	st.shared.u32 	[_ZZN3cub18CUB_300001_SM_10006detail11scan_by_key21DeviceScanByKeyKernelINS2_10policy_hubIPiiiN4cuda3std3__44plusIvEEE10Policy1000ES5_S5_S5_NS0_24ReduceByKeyScanTileStateIiiLb1EEENS8_8equal_toIvEESA_ijiiEEvT0_PT9_T1_T2_T3_iT4_T5_T6_T7_E12temp_storage+112], %r1597;
$L__BB12_29:
	setp.ne.s32 	%p400, %r1313, 0;
	@%p400 bra 	$L__BB12_31;
	st.shared.v2.u32 	[_ZZN3cub18CUB_300001_SM_10006detail11scan_by_key21DeviceScanByKeyKernelINS2_10policy_hubIPiiiN4cuda3std3__44plusIvEEE10Policy1000ES5_S5_S5_NS0_24ReduceByKeyScanTileStateIiiLb1EEENS8_8equal_toIvEESA_ijiiEEvT0_PT9_T1_T2_T3_iT4_T5_T6_T7_E12temp_storage+64], {%r1989, %r1988};
	mov.u32 	%r1993, %r1989;
	mov.u32 	%r1994, %r1988;
$L__BB12_31:
	setp.ne.s32 	%p401, %r26, %r27;
	selp.u32 	%r1996, 1, 0, %p401;
	setp.ne.s32 	%p402, %r25, %r26;
	selp.u32 	%r1997, 1, 0, %p402;
	setp.ne.s32 	%p403, %r24, %r25;
	selp.u32 	%r1998, 1, 0, %p403;
	setp.ne.s32 	%p404, %r23, %r24;
	selp.u32 	%r1999, 1, 0, %p404;
	setp.ne.s32 	%p405, %r22, %r23;
	selp.u32 	%r2000, 1, 0, %p405;
	setp.ne.s32 	%p406, %r21, %r22;
	selp.u32 	%r2001, 1, 0, %p406;
	setp.ne.s32 	%p407, %r20, %r21;
	selp.u32 	%r2002, 1, 0, %p407;
	setp.ne.s32 	%p408, %r19, %r20;
	selp.u32 	%r2003, 1, 0, %p408;
	setp.ne.s32 	%p409, %r18, %r19;
	selp.u32 	%r2004, 1, 0, %p409;
	setp.ne.s32 	%p410, %r17, %r18;
	selp.u32 	%r2005, 1, 0, %p410;
	setp.ne.s32 	%p411, %r16, %r17;
	selp.u32 	%r2006, 1, 0, %p411;
	setp.ne.s32 	%p412, %r15, %r16;
	selp.u32 	%r2007, 1, 0, %p412;
	setp.ne.s32 	%p413, %r14, %r15;
	selp.u32 	%r2008, 1, 0, %p413;
	setp.ne.s32 	%p414, %r13, %r14;
	selp.u32 	%r2009, 1, 0, %p414;
	setp.ne.s32 	%p415, %r12, %r13;
	selp.u32 	%r2010, 1, 0, %p415;
	setp.ne.s32 	%p416, %r1983, %r9;
	selp.u32 	%r2014, 1, 0, %p416;
	setp.ne.s32 	%p417, %r11, %r12;
	selp.u32 	%r2011, 1, 0, %p417;
	setp.ne.s32 	%p418, %r9, %r10;
	selp.u32 	%r2013, 1, 0, %p418;
	setp.ne.s32 	%p419, %r10, %r11;
	selp.u32 	%r2012, 1, 0, %p419;
	mov.u32 	%r1598, %tid.x;
	setp.eq.s32 	%p420, %r1598, 0;
	bar.sync 	0;
	ld.shared.u32 	%r1599, [_ZZN3cub18CUB_300001_SM_10006detail11scan_by_key21DeviceScanByKeyKernelINS2_10policy_hubIPiiiN4cuda3std3__44plusIvEEE10Policy1000ES5_S5_S5_NS0_24ReduceByKeyScanTileStateIiiLb1EEENS8_8equal_toIvEESA_ijiiEEvT0_PT9_T1_T2_T3_iT4_T5_T6_T7_E12temp_storage+68];
	setp.eq.s32 	%p421, %r1993, 0;
	selp.b32 	%r1600, %r1599, 0, %p421;
	selp.b32 	%r1601, 0, %r1600, %p420;
	add.s32 	%r2034, %r1994, %r1601;
	selp.b32 	%r1602, 0, %r2034, %p416;
	add.s32 	%r2033, %r1602, %r29;
	selp.b32 	%r1603, 0, %r2033, %p418;
	add.s32 	%r2032, %r30, %r1603;
	selp.b32 	%r1604, 0, %r2032, %p419;
	add.s32 	%r2031, %r31, %r1604;
	selp.b32 	%r1605, 0, %r2031, %p417;
	add.s32 	%r2030, %r32, %r1605;
	selp.b32 	%r1606, 0, %r2030, %p415;
	add.s32 	%r2029, %r33, %r1606;
	selp.b32 	%r1607, 0, %r2029, %p414;
	add.s32 	%r2028, %r34, %r1607;
	selp.b32 	%r1608, 0, %r2028, %p413;
	add.s32 	%r2027, %r35, %r1608;
	selp.b32 	%r1609, 0, %r2027, %p412;
	add.s32 	%r2026, %r36, %r1609;
	selp.b32 	%r1610, 0, %r2026, %p411;
	add.s32 	%r2025, %r37, %r1610;
	selp.b32 	%r1611, 0, %r2025, %p410;
	add.s32 	%r2024, %r38, %r1611;
	selp.b32 	%r1612, 0, %r2024, %p409;
	add.s32 	%r2023, %r39, %r1612;
	selp.b32 	%r1613, 0, %r2023, %p408;
	add.s32 	%r2022, %r40, %r1613;
	selp.b32 	%r1614, 0, %r2022, %p407;
	add.s32 	%r2021, %r41, %r1614;
	selp.b32 	%r1615, 0, %r2021, %p406;
	add.s32 	%r2020, %r42, %r1615;
	selp.b32 	%r1616, 0, %r2020, %p405;
	add.s32 	%r2019, %r43, %r1616;
	selp.b32 	%r1617, 0, %r2019, %p404;
	add.s32 	%r2018, %r44, %r1617;
	selp.b32 	%r1618, 0, %r2018, %p403;
	add.s32 	%r2017, %r45, %r1618;
	selp.b32 	%r1619, 0, %r2017, %p402;
	add.s32 	%r2016, %r46, %r1619;
	selp.b32 	%r2015, 0, %r2016, %p401;
$L__BB12_32:
	ld.param.u32 	%r1979, [_ZN3cub18CUB_300001_SM_10006detail11scan_by_key21DeviceScanByKeyKernelINS2_10policy_hubIPiiiN4cuda3std3__44plusIvEEE10Policy1000ES5_S5_S5_NS0_24ReduceByKeyScanTileStateIiiLb1EEENS8_8equal_toIvEESA_ijiiEEvT0_PT9_T1_T2_T3_iT4_T5_T6_T7__param_8];
	ld.param.u64 	%rd175, [_ZN3cub18CUB_300001_SM_10006detail11scan_by_key21DeviceScanByKeyKernelINS2_10policy_hubIPiiiN4cuda3std3__44plusIvEEE10Policy1000ES5_S5_S5_NS0_24ReduceByKeyScanTileStateIiiLb1EEENS8_8equal_toIvEESA_ijiiEEvT0_PT9_T1_T2_T3_iT4_T5_T6_T7__param_3];
	add.s32 	%r1910, %r47, %r2015;
	bar.sync 	0;
	setp.eq.s32 	%p504, %r2014, 0;
	selp.b32 	%r1911, %r2034, 0, %p504;
	add.s32 	%r1912, %r1979, %r1911;
	setp.eq.s32 	%p505, %r2013, 0;
	selp.b32 	%r1913, %r2033, 0, %p505;
	add.s32 	%r1914, %r1979, %r1913;
	setp.eq.s32 	%p506, %r2012, 0;
	selp.b32 	%r1915, %r2032, 0, %p506;
	add.s32 	%r1916, %r1979, %r1915;
	setp.eq.s32 	%p507, %r2011, 0;
	selp.b32 	%r1917, %r2031, 0, %p507;
	add.s32 	%r1918, %r1979, %r1917;
	setp.eq.s32 	%p508, %r2010, 0;
	selp.b32 	%r1919, %r2030, 0, %p508;
	add.s32 	%r1920, %r1979, %r1919;
	setp.eq.s32 	%p509, %r2009, 0;
	selp.b32 	%r1921, %r2029, 0, %p509;
	add.s32 	%r1922, %r1979, %r1921;
	setp.eq.s32 	%p510, %r2008, 0;
	selp.b32 	%r1923, %r2028, 0, %p510;
	add.s32 	%r1924, %r1979, %r1923;
	setp.eq.s32 	%p511, %r2007, 0;
	selp.b32 	%r1925, %r2027, 0, %p511;
	add.s32 	%r1926, %r1979, %r1925;
	setp.eq.s32 	%p512, %r2006, 0;
	selp.b32 	%r1927, %r2026, 0, %p512;
	add.s32 	%r1928, %r1979, %r1927;
	setp.eq.s32 	%p513, %r2005, 0;
	selp.b32 	%r1929, %r2025, 0, %p513;
	add.s32 	%r1930, %r1979, %r1929;
	setp.eq.s32 	%p514, %r2004, 0;
	selp.b32 	%r1931, %r2024, 0, %p514;
	add.s32 	%r1932, %r1979, %r1931;
	setp.eq.s32 	%p515, %r2003, 0;
	selp.b32 	%r1933, %r2023, 0, %p515;
	add.s32 	%r1934, %r1979, %r1933;
	setp.eq.s32 	%p516, %r2002, 0;
	selp.b32 	%r1935, %r2022, 0, %p516;
	add.s32 	%r1936, %r1979, %r1935;
	setp.eq.s32 	%p517, %r2001, 0;
	selp.b32 	%r1937, %r2021, 0, %p517;
	add.s32 	%r1938, %r1979, %r1937;
	setp.eq.s32 	%p518, %r2000, 0;
	selp.b32 	%r1939, %r2020, 0, %p518;
	add.s32 	%r1940, %r1979, %r1939;
	setp.eq.s32 	%p519, %r1999, 0;
	selp.b32 	%r1941, %r2019, 0, %p519;
	add.s32 	%r1942, %r1979, %r1941;
	setp.eq.s32 	%p520, %r1998, 0;
	selp.b32 	%r1943, %r2018, 0, %p520;
	add.s32 	%r1944, %r1979, %r1943;
	setp.eq.s32 	%p521, %r1997, 0;
	selp.b32 	%r1945, %r2017, 0, %p521;
	add.s32 	%r1946, %r1979, %r1945;
	setp.eq.s32 	%p522, %r1996, 0;
	selp.b32 	%r1947, %r2016, 0, %p522;
	add.s32 	%r1948, %r1979, %r1947;
	setp.eq.s32 	%p523, %r1995, 0;
	selp.b32 	%r1949, %r1910, 0, %p523;
	add.s32 	%r1950, %r1979, %r1949;
	st.shared.v4.u32 	[%r8], {%r1912, %r1914, %r1916, %r1918};
	st.shared.v4.u32 	[%r8+16], {%r1920, %r1922, %r1924, %r1926};
	st.shared.v4.u32 	[%r8+32], {%r1928, %r1930, %r1932, %r1934};
	st.shared.v4.u32 	[%r8+48], {%r1936, %r1938, %r1940, %r1942};
	st.shared.v4.u32 	[%r8+64], {%r1944, %r1946, %r1948, %r1950};
	bar.warp.sync 	-1;
	ld.shared.u32 	%r1951, [%r7];
	ld.shared.u32 	%r1952, [%r7+128];
	ld.shared.u32 	%r1953, [%r7+256];
	ld.shared.u32 	%r1954, [%r7+384];
	ld.shared.u32 	%r1955, [%r7+512];
	ld.shared.u32 	%r1956, [%r7+640];
	ld.shared.u32 	%r1957, [%r7+768];
	ld.shared.u32 	%r1958, [%r7+896];
	ld.shared.u32 	%r1959, [%r7+1024];
	ld.shared.u32 	%r1960, [%r7+1152];
	ld.shared.u32 	%r1961, [%r7+1280];
	ld.shared.u32 	%r1962, [%r7+1408];
	ld.shared.u32 	%r1963, [%r7+1536];
	ld.shared.u32 	%r1964, [%r7+1664];
	ld.shared.u32 	%r1965, [%r7+1792];
	ld.shared.u32 	%r1966, [%r7+1920];
	ld.shared.u32 	%r1967, [%r7+2048];
	ld.shared.u32 	%r1968, [%r7+2176];
	ld.shared.u32 	%r1969, [%r7+2304];
	ld.shared.u32 	%r1970, [%r7+2432];
	cvta.to.global.u64 	%rd162, %rd175;
	mov.u32 	%r1971, %tid.x;
	and.b32  	%r1972, %r1971, 992;
	mul.lo.s32 	%r1973, %r1972, 20;
	and.b32  	%r1974, %r1971, 31;
	or.b32  	%r1975, %r1973, %r1974;
	cvt.u64.u32 	%rd163, %r1975;
	mov.u32 	%r1976, %ctaid.x;
	mul.lo.s32 	%r1977, %r1976, 4480;
	cvt.u64.u32 	%rd164, %r1977;
	add.s64 	%rd165, %rd163, %rd164;
	shl.b64 	%rd166, %rd165, 2;
	add.s64 	%rd167, %rd162, %rd166;
	st.global.u32 	[%rd167], %r1951;
	st.global.u32 	[%rd167+128], %r1952;
	st.global.u32 	[%rd167+256], %r1953;
	st.global.u32 	[%rd167+384], %r1954;
	st.global.u32 	[%rd167+512], %r1955;
	st.global.u32 	[%rd167+640], %r1956;
	st.global.u32 	[%rd167+768], %r1957;
	st.global.u32 	[%rd167+896], %r1958;
	st.global.u32 	[%rd167+1024], %r1959;
	st.global.u32 	[%rd167+1152], %r1960;
	st.global.u32 	[%rd167+1280], %r1961;
	st.global.u32 	[%rd167+1408], %r1962;
	st.global.u32 	[%rd167+1536], %r1963;
	st.global.u32 	[%rd167+1664], %r1964;
	st.global.u32 	[%rd167+1792], %r1965;
	st.global.u32 	[%rd167+1920], %r1966;
	st.global.u32 	[%rd167+2048], %r1967;
	st.global.u32 	[%rd167+2176], %r1968;
	st.global.u32 	[%rd167+2304], %r1969;
	st.global.u32 	[%rd167+2432], %r1970;
	bra.uni 	$L__BB12_186;
$L__BB12_33:
	setp.eq.s32 	%p39, %r3, 0;
	@%p39 bra 	$L__BB12_186;
	ld.param.u64 	%rd168, [_ZN3cub18CUB_300001_SM_10006detail11scan_by_key21DeviceScanByKeyKernelINS2_10policy_hubIPiiiN4cuda3std3__44plusIvEEE10Policy1000ES5_S5_S5_NS0_24ReduceByKeyScanTileStateIiiLb1EEENS8_8equal_toIvEESA_ijiiEEvT0_PT9_T1_T2_T3_iT4_T5_T6_T7__param_0];
	cvt.u64.u32 	%rd9, %r2;
	mul.wide.u32 	%rd25, %r2, 4;
	add.s64 	%rd24, %rd168, %rd25;
	// begin inline asm
	ld.ca.u32 %r2054, [%rd24];
	// end inline asm
	mov.u32 	%r223, %tid.x;
	and.b32  	%r565, %r223, 31;
	and.b32  	%r566, %r223, 992;
	mul.lo.s32 	%r567, %r566, 20;
	or.b32  	%r224, %r567, %r565;
	setp.ge.u32 	%p40, %r224, %r3;
	shl.b32 	%r225, %r224, 2;
	cvt.u64.u32 	%rd26, %r225;
	add.s64 	%rd10, %rd24, %rd26;
	mov.u32 	%r2035, %r2054;
	@%p40 bra 	$L__BB12_36;
	// begin inline asm
	ld.ca.u32 %r2035, [%rd10];
	// end inline asm
$L__BB12_36:
	add.s32 	%r228, %r224, 32;
	setp.ge.u32 	%p41, %r228, %r3;
	mov.u32 	%r2036, %r2054;
	@%p41 bra 	$L__BB12_38;
	add.s64 	%rd28, %rd10, 128;
	// begin inline asm
	ld.ca.u32 %r2036, [%rd28];
	// end inline asm
$L__BB12_38:
	add.s32 	%r231, %r224, 64;
	setp.ge.u32 	%p42, %r231, %r3;
	mov.u32 	%r2037, %r2054;
	@%p42 bra 	$L__BB12_40;
	add.s64 	%rd29, %rd10, 256;
	// begin inline asm
	ld.ca.u32 %r2037, [%rd29];
	// end inline asm
$L__BB12_40:
	add.s32 	%r234, %r224, 96;
	setp.ge.u32 	%p43, %r234, %r3;
	mov.u32 	%r2038, %r2054;
	@%p43 bra 	$L__BB12_42;
	add.s64 	%rd30, %rd10, 384;
	// begin inline asm
	ld.ca.u32 %r2038, [%rd30];
	// end inline asm
$L__BB12_42:
	add.s32 	%r237, %r224, 128;
	setp.ge.u32 	%p44, %r237, %r3;
	mov.u32 	%r2039, %r2054;
	@%p44 bra 	$L__BB12_44;
	add.s64 	%rd31, %rd10, 512;
	// begin inline asm
	ld.ca.u32 %r2039, [%rd31];
	// end inline asm
$L__BB12_44:
	add.s32 	%r240, %r224, 160;
	setp.ge.u32 	%p45, %r240, %r3;
	mov.u32 	%r2040, %r2054;
	@%p45 bra 	$L__BB12_46;
	add.s64 	%rd32, %rd10, 640;
	// begin inline asm
	ld.ca.u32 %r2040, [%rd32];
	// end inline asm
$L__BB12_46:
	add.s32 	%r243, %r224, 192;
	setp.ge.u32 	%p46, %r243, %r3;
	mov.u32 	%r2041, %r2054;
	@%p46 bra 	$L__BB12_48;
	add.s64 	%rd33, %rd10, 768;
	// begin inline asm
	ld.ca.u32 %r2041, [%rd33];
	// end inline asm
$L__BB12_48:
	add.s32 	%r246, %r224, 224;
	setp.ge.u32 	%p47, %r246, %r3;
	mov.u32 	%r2042, %r2054;
	@%p47 bra 	$L__BB12_50;
	add.s64 	%rd34, %rd10, 896;
	// begin inline asm
	ld.ca.u32 %r2042, [%rd34];
	// end inline asm
$L__BB12_50:
	add.s32 	%r249, %r224, 256;
	setp.ge.u32 	%p48, %r249, %r3;
	mov.u32 	%r2043, %r2054;
	@%p48 bra 	$L__BB12_52;
	add.s64 	%rd35, %rd10, 1024;
	// begin inline asm
	ld.ca.u32 %r2043, [%rd35];
	// end inline asm
$L__BB12_52:
	add.s32 	%r252, %r224, 288;
	setp.ge.u32 	%p49, %r252, %r3;
	mov.u32 	%r2044, %r2054;
	@%p49 bra 	$L__BB12_54;
	add.s64 	%rd36, %rd10, 1152;
	// begin inline asm
	ld.ca.u32 %r2044, [%rd36];
	// end inline asm
$L__BB12_54:
	add.s32 	%r255, %r224, 320;
	setp.ge.u32 	%p50, %r255, %r3;
	mov.u32 	%r2045, %r2054;
	@%p50 bra 	$L__BB12_56;
	add.s64 	%rd37, %rd10, 1280;
	// begin inline asm
	ld.ca.u32 %r2045, [%rd37];
	// end inline asm
$L__BB12_56:
	add.s32 	%r258, %r224, 352;
	setp.ge.u32 	%p51, %r258, %r3;
	mov.u32 	%r2046, %r2054;
	@%p51 bra 	$L__BB12_58;
	add.s64 	%rd38, %rd10, 1408;
	// begin inline asm
	ld.ca.u32 %r2046, [%rd38];
	// end inline asm
$L__BB12_58:
	add.s32 	%r261, %r224, 384;
	setp.ge.u32 	%p52, %r261, %r3;
	mov.u32 	%r2047, %r2054;
	@%p52 bra 	$L__BB12_60;
	add.s64 	%rd39, %rd10, 1536;
	// begin inline asm
	ld.ca.u32 %r2047, [%rd39];
	// end inline asm
$L__BB12_60:
	add.s32 	%r264, %r224, 416;
	setp.ge.u32 	%p53, %r264, %r3;
	mov.u32 	%r2048, %r2054;
	@%p53 bra 	$L__BB12_62;
	add.s64 	%rd40, %rd10, 1664;
	// begin inline asm
	ld.ca.u32 %r2048, [%rd40];
	// end inline asm
$L__BB12_62:
	add.s32 	%r267, %r224, 448;
	setp.ge.u32 	%p54, %r267, %r3;
	mov.u32 	%r2049, %r2054;
	@%p54 bra 	$L__BB12_64;
	add.s64 	%rd41, %rd10, 1792;
	// begin inline asm
	ld.ca.u32 %r2049, [%rd41];
	// end inline asm
$L__BB12_64:
	add.s32 	%r270, %r224, 480;
	setp.ge.u32 	%p55, %r270, %r3;
	mov.u32 	%r2050, %r2054;
	@%p55 bra 	$L__BB12_66;
	add.s64 	%rd42, %rd10, 1920;
	// begin inline asm
	ld.ca.u32 %r2050, [%rd42];
	// end inline asm
$L__BB12_66:
	add.s32 	%r273, %r224, 512;
	setp.ge.u32 	%p56, %r273, %r3;
	mov.u32 	%r2051, %r2054;
	@%p56 bra 	$L__BB12_68;
	add.s64 	%rd43, %rd10, 2048;
	// begin inline asm
	ld.ca.u32 %r2051, [%rd43];
	// end inline asm
$L__BB12_68:
	add.s32 	%r276, %r224, 544;
	setp.ge.u32 	%p57, %r276, %r3;
	mov.u32 	%r2052, %r2054;
	@%p57 bra 	$L__BB12_70;
	add.s64 	%rd44, %rd10, 2176;
	// begin inline asm
	ld.ca.u32 %r2052, [%rd44];
	// end inline asm
$L__BB12_70:
	add.s32 	%r279, %r224, 576;
	setp.ge.u32 	%p58, %r279, %r3;
	mov.u32 	%r2053, %r2054;
	@%p58 bra 	$L__BB12_72;
	add.s64 	%rd45, %rd10, 2304;
	// begin inline asm
	ld.ca.u32 %r2053, [%rd45];
	// end inline asm
$L__BB12_72:
	add.s32 	%r282, %r224, 608;
	setp.ge.u32 	%p59, %r282, %r3;
	@%p59 bra 	$L__BB12_74;
	add.s64 	%rd46, %rd10, 2432;
	// begin inline asm
	ld.ca.u32 %r2054, [%rd46];
	// end inline asm
$L__BB12_74:
	ld.param.u64 	%rd172, [_ZN3cub18CUB_300001_SM_10006detail11scan_by_key21DeviceScanByKeyKernelINS2_10policy_hubIPiiiN4cuda3std3__44plusIvEEE10Policy1000ES5_S5_S5_NS0_24ReduceByKeyScanTileStateIiiLb1EEENS8_8equal_toIvEESA_ijiiEEvT0_PT9_T1_T2_T3_iT4_T5_T6_T7__param_2];
	setp.ge.u32 	%p60, %r224, %r3;
	// begin inline asm
	mov.u32 %r588, %laneid;
	// end inline asm
	shr.u32 	%r590, %r223, 5;
	mad.lo.s32 	%r591, %r590, 640, %r588;
	shl.b32 	%r592, %r591, 2;
	mov.u32 	%r593, _ZZN3cub18CUB_300001_SM_10006detail11scan_by_key21DeviceScanByKeyKernelINS2_10policy_hubIPiiiN4cuda3std3__44plusIvEEE10Policy1000ES5_S5_S5_NS0_24ReduceByKeyScanTileStateIiiLb1EEENS8_8equal_toIvEESA_ijiiEEvT0_PT9_T1_T2_T3_iT4_T5_T6_T7_E12temp_storage;
	add.s32 	%r286, %r593, %r592;
	st.shared.u32 	[%r286], %r2035;
	st.shared.u32 	[%r286+128], %r2036;
	st.shared.u32 	[%r286+256], %r2037;
	st.shared.u32 	[%r286+384], %r2038;
	st.shared.u32 	[%r286+512], %r2039;
	st.shared.u32 	[%r286+640], %r2040;
	st.shared.u32 	[%r286+768], %r2041;
	st.shared.u32 	[%r286+896], %r2042;
	st.shared.u32 	[%r286+1024], %r2043;
	st.shared.u32 	[%r286+1152], %r2044;
	st.shared.u32 	[%r286+1280], %r2045;
	st.shared.u32 	[%r286+1408], %r2046;
	st.shared.u32 	[%r286+1536], %r2047;
	st.shared.u32 	[%r286+1664], %r2048;
	st.shared.u32 	[%r286+1792], %r2049;
	st.shared.u32 	[%r286+1920], %r2050;
	st.shared.u32 	[%r286+2048], %r2051;
	st.shared.u32 	[%r286+2176], %r2052;
	st.shared.u32 	[%r286+2304], %r2053;
	st.shared.u32 	[%r286+2432], %r2054;
	bar.warp.sync 	-1;
	mad.lo.s32 	%r287, %r588, 76, %r286;
	ld.shared.v4.u32 	{%r288, %r289, %r290, %r291}, [%r287];
	ld.shared.v4.u32 	{%r292, %r293, %r294, %r295}, [%r287+16];
	ld.shared.v4.u32 	{%r296, %r297, %r298, %r299}, [%r287+32];
	ld.shared.v4.u32 	{%r300, %r301, %r302, %r303}, [%r287+48];
	ld.shared.v4.u32 	{%r304, %r305, %r306, %r307}, [%r287+64];
	bar.sync 	0;
	shl.b64 	%rd49, %rd9, 2;
	add.s64 	%rd47, %rd172, %rd49;
	// begin inline asm
	ld.ca.u32 %r2074, [%rd47];
	// end inline asm
	add.s64 	%rd11, %rd47, %rd26;
	mov.u32 	%r2055, %r2074;
	@%p60 bra 	$L__BB12_76;
	// begin inline asm
	ld.ca.u32 %r2055, [%rd11];
	// end inline asm
$L__BB12_76:
	setp.ge.u32 	%p61, %r228, %r3;
	mov.u32 	%r2056, %r2074;
	@%p61 bra 	$L__BB12_78;
	add.s64 	%rd51, %rd11, 128;
	// begin inline asm
	ld.ca.u32 %r2056, [%rd51];
	// end inline asm
$L__BB12_78:
	setp.ge.u32 	%p62, %r231, %r3;
	mov.u32 	%r2057, %r2074;
	@%p62 bra 	$L__BB12_80;
	add.s64 	%rd52, %rd11, 256;
	// begin inline asm
	ld.ca.u32 %r2057, [%rd52];
	// end inline asm
$L__BB12_80:
	setp.ge.u32 	%p63, %r234, %r3;
	mov.u32 	%r2058, %r2074;
	@%p63 bra 	$L__BB12_82;
	add.s64 	%rd53, %rd11, 384;
	// begin inline asm
	ld.ca.u32 %r2058, [%rd53];
	// end inline asm
$L__BB12_82:
	setp.ge.u32 	%p64, %r237, %r3;
	mov.u32 	%r2059, %r2074;
	@%p64 bra 	$L__BB12_84;
	add.s64 	%rd54, %rd11, 512;
	// begin inline asm
	ld.ca.u32 %r2059, [%rd54];
	// end inline asm
$L__BB12_84:
	setp.ge.u32 	%p65, %r240, %r3;
	mov.u32 	%r2060, %r2074;
	@%p65 bra 	$L__BB12_86;
	add.s64 	%rd55, %rd11, 640;
	// begin inline asm
	ld.ca.u32 %r2060, [%rd55];
	// end inline asm
$L__BB12_86:
	setp.ge.u32 	%p66, %r243, %r3;
	mov.u32 	%r2061, %r2074;
	@%p66 bra 	$L__BB12_88;
	add.s64 	%rd56, %rd11, 768;
	// begin inline asm
	ld.ca.u32 %r2061, [%rd56];
	// end inline asm
$L__BB12_88:
	setp.ge.u32 	%p67, %r246, %r3;
	mov.u32 	%r2062, %r2074;
	@%p67 bra 	$L__BB12_90;
	add.s64 	%rd57, %rd11, 896;
	// begin inline asm
	ld.ca.u32 %r2062, [%rd57];
	// end inline asm
$L__BB12_90:
	setp.ge.u32 	%p68, %r249, %r3;
	mov.u32 	%r2063, %r2074;
	@%p68 bra 	$L__BB12_92;
	add.s64 	%rd58, %rd11, 1024;
	// begin inline asm
	ld.ca.u32 %r2063, [%rd58];
	// end inline asm
$L__BB12_92:
	setp.ge.u32 	%p69, %r252, %r3;
	mov.u32 	%r2064, %r2074;
	@%p69 bra 	$L__BB12_94;
	add.s64 	%rd59, %rd11, 1152;
	// begin inline asm
	ld.ca.u32 %r2064, [%rd59];
	// end inline asm
$L__BB12_94:
	setp.ge.u32 	%p70, %r255, %r3;
	mov.u32 	%r2065, %r2074;
	@%p70 bra 	$L__BB12_96;
	add.s64 	%rd60, %rd11, 1280;
	// begin inline asm
	ld.ca.u32 %r2065, [%rd60];
	// end inline asm
$L__BB12_96:
	setp.ge.u32 	%p71, %r258, %r3;
	mov.u32 	%r2066, %r2074;
	@%p71 bra 	$L__BB12_98;
	add.s64 	%rd61, %rd11, 1408;
	// begin inline asm
	ld.ca.u32 %r2066, [%rd61];
	// end inline asm
$L__BB12_98:
	setp.ge.u32 	%p72, %r261, %r3;
	mov.u32 	%r2067, %r2074;
	@%p72 bra 	$L__BB12_100;
	add.s64 	%rd62, %rd11, 1536;
	// begin inline asm
	ld.ca.u32 %r2067, [%rd62];
	// end inline asm
$L__BB12_100:
	setp.ge.u32 	%p73, %r264, %r3;
	mov.u32 	%r2068, %r2074;
	@%p73 bra 	$L__BB12_102;
	add.s64 	%rd63, %rd11, 1664;
	// begin inline asm
	ld.ca.u32 %r2068, [%rd63];
	// end inline asm
$L__BB12_102:
	setp.ge.u32 	%p74, %r267, %r3;
	mov.u32 	%r2069, %r2074;
	@%p74 bra 	$L__BB12_104;
	add.s64 	%rd64, %rd11, 1792;
	// begin inline asm
	ld.ca.u32 %r2069, [%rd64];
	// end inline asm
$L__BB12_104:
	mov.u32 	%r2070, %r2074;
	@%p55 bra 	$L__BB12_106;
	add.s64 	%rd65, %rd11, 1920;
	// begin inline asm
	ld.ca.u32 %r2070, [%rd65];
	// end inline asm
$L__BB12_106:
	mov.u32 	%r2071, %r2074;
	@%p56 bra 	$L__BB12_108;
	add.s64 	%rd66, %rd11, 2048;
	// begin inline asm
	ld.ca.u32 %r2071, [%rd66];
	// end inline asm
$L__BB12_108:
	mov.u32 	%r2072, %r2074;
	@%p57 bra 	$L__BB12_110;
	add.s64 	%rd67, %rd11, 2176;
	// begin inline asm
	ld.ca.u32 %r2072, [%rd67];
	// end inline asm
$L__BB12_110:
	mov.u32 	%r2073, %r2074;
	@%p58 bra 	$L__BB12_112;
	add.s64 	%rd68, %rd11, 2304;
	// begin inline asm
	ld.ca.u32 %r2073, [%rd68];
	// end inline asm
$L__BB12_112:
	@%p59 bra 	$L__BB12_114;
	add.s64 	%rd69, %rd11, 2432;
	// begin inline asm
	ld.ca.u32 %r2074, [%rd69];
	// end inline asm
$L__BB12_114:
	st.shared.u32 	[%r286], %r2055;
	st.shared.u32 	[%r286+128], %r2056;
	st.shared.u32 	[%r286+256], %r2057;
	st.shared.u32 	[%r286+384], %r2058;
	st.shared.u32 	[%r286+512], %r2059;
	st.shared.u32 	[%r286+640], %r2060;
	st.shared.u32 	[%r286+768], %r2061;
	st.shared.u32 	[%r286+896], %r2062;
	st.shared.u32 	[%r286+1024], %r2063;
	st.shared.u32 	[%r286+1152], %r2064;
	st.shared.u32 	[%r286+1280], %r2065;
	st.shared.u32 	[%r286+1408], %r2066;
	st.shared.u32 	[%r286+1536], %r2067;
	st.shared.u32 	[%r286+1664], %r2068;
	st.shared.u32 	[%r286+1792], %r2069;
	st.shared.u32 	[%r286+1920], %r2070;
	st.shared.u32 	[%r286+2048], %r2071;
	st.shared.u32 	[%r286+2176], %r2072;
	st.shared.u32 	[%r286+2304], %r2073;
	st.shared.u32 	[%r286+2432], %r2074;
	bar.warp.sync 	-1;
	ld.shared.v4.u32 	{%r349, %r350, %r351, %r352}, [%r287];
	ld.shared.v4.u32 	{%r353, %r354, %r355, %r356}, [%r287+16];
	ld.shared.v4.u32 	{%r357, %r358, %r359, %r360}, [%r287+32];
	ld.shared.v4.u32 	{%r361, %r362, %r363, %r364}, [%r287+48];
	ld.shared.v4.u32 	{%r365, %r366, %r367, %r368}, [%r287+64];
	bar.sync 	0;
	setp.ne.s32 	%p80, %r1, 0;
	@%p80 bra 	$L__BB12_122;
	shl.b32 	%r984, %r223, 2;
	mov.u32 	%r985, _ZZN3cub18CUB_300001_SM_10006detail11scan_by_key21DeviceScanByKeyKernelINS2_10policy_hubIPiiiN4cuda3std3__44plusIvEEE10Policy1000ES5_S5_S5_NS0_24ReduceByKeyScanTileStateIiiLb1EEENS8_8equal_toIvEESA_ijiiEEvT0_PT9_T1_T2_T3_iT4_T5_T6_T7_E12temp_storage;
	add.s32 	%r986, %r985, %r984;
	add.s32 	%r369, %r986, 1020;
	st.shared.u32 	[%r986+1020], %r307;
	bar.sync 	0;
	setp.eq.s32 	%p205, %r223, 0;
	mov.b32 	%r2075, 1;
	@%p205 bra 	$L__BB12_117;
	ld.shared.u32 	%r987, [%r369+-4];
	setp.ne.s32 	%p206, %r987, %r288;
	selp.u32 	%r2075, 1, 0, %p206;
$L__BB12_117:
	setp.ne.s32 	%p207, %r288, %r289;
	setp.ne.s32 	%p208, %r289, %r290;
	setp.ne.s32 	%p209, %r290, %r291;
	setp.ne.s32 	%p210, %r291, %r292;
	setp.ne.s32 	%p211, %r292, %r293;
	setp.ne.s32 	%p212, %r293, %r294;
	setp.ne.s32 	%p213, %r294, %r295;
	setp.ne.s32 	%p214, %r295, %r296;
	setp.ne.s32 	%p215, %r296, %r297;
	setp.ne.s32 	%p216, %r297, %r298;
	setp.ne.s32 	%p217, %r298, %r299;
	setp.ne.s32 	%p218, %r299, %r300;
	setp.ne.s32 	%p219, %r300, %r301;
	setp.ne.s32 	%p220, %r301, %r302;
	setp.ne.s32 	%p221, %r302, %r303;
	setp.ne.s32 	%p222, %r303, %r304;
	setp.ne.s32 	%p223, %r304, %r305;
	setp.ne.s32 	%p224, %r305, %r306;
	setp.ne.s32 	%p225, %r306, %r307;
	mul.lo.s32 	%r1048, %r223, 20;
	setp.eq.s32 	%p226, %r1048, %r3;
	selp.b32 	%r2109, 1, %r2075, %p226;
	or.b32  	%r1049, %r1048, 1;
	setp.eq.s32 	%p227, %r1049, %r3;
	or.pred  	%p1, %p227, %p207;
	selp.u32 	%r2108, 1, 0, %p1;
	or.b32  	%r1050, %r1048, 2;
	setp.eq.s32 	%p228, %r1050, %r3;
	or.pred  	%p2, %p228, %p208;
	selp.u32 	%r2107, 1, 0, %p2;
	or.b32  	%r1051, %r1048, 3;
	setp.eq.s32 	%p229, %r1051, %r3;
	or.pred  	%p3, %p229, %p209;
	selp.u32 	%r2106, 1, 0, %p3;
	add.s32 	%r1052, %r1048, 4;
	setp.eq.s32 	%p230, %r1052, %r3;
	or.pred  	%p4, %p230, %p210;
	selp.u32 	%r2105, 1, 0, %p4;
	add.s32 	%r1053, %r1048, 5;
	setp.eq.s32 	%p231, %r1053, %r3;
	or.pred  	%p5, %p231, %p211;
	selp.u32 	%r2104, 1, 0, %p5;
	add.s32 	%r1054, %r1048, 6;
	setp.eq.s32 	%p232, %r1054, %r3;
	or.pred  	%p6, %p232, %p212;
	selp.u32 	%r2103, 1, 0, %p6;
	add.s32 	%r1055, %r1048, 7;
	setp.eq.s32 	%p233, %r1055, %r3;
	or.pred  	%p7, %p233, %p213;
	selp.u32 	%r2102, 1, 0, %p7;
	add.s32 	%r1056, %r1048, 8;
	setp.eq.s32 	%p234, %r1056, %r3;
	or.pred  	%p8, %p234, %p214;
	selp.u32 	%r2101, 1, 0, %p8;
	add.s32 	%r1057, %r1048, 9;
	setp.eq.s32 	%p235, %r1057, %r3;
	or.pred  	%p9, %p235, %p215;
	selp.u32 	%r2100, 1, 0, %p9;
	add.s32 	%r1058, %r1048, 10;
	setp.eq.s32 	%p236, %r1058, %r3;
	or.pred  	%p10, %p236, %p216;
	selp.u32 	%r2099, 1, 0, %p10;
	add.s32 	%r1059, %r1048, 11;
	setp.eq.s32 	%p237, %r1059, %r3;
	or.pred  	%p11, %p237, %p217;
	selp.u32 	%r2098, 1, 0, %p11;
	add.s32 	%r1060, %r1048, 12;
	setp.eq.s32 	%p238, %r1060, %r3;
	or.pred  	%p12, %p238, %p218;
	selp.u32 	%r2097, 1, 0, %p12;
	add.s32 	%r1061, %r1048, 13;
	setp.eq.s32 	%p239, %r1061, %r3;
	or.pred  	%p13, %p239, %p219;
	selp.u32 	%r2096, 1, 0, %p13;
	add.s32 	%r1062, %r1048, 14;
	setp.eq.s32 	%p240, %r1062, %r3;
	or.pred  	%p14, %p240, %p220;
	selp.u32 	%r2095, 1, 0, %p14;
	add.s32 	%r1063, %r1048, 15;
	setp.eq.s32 	%p241, %r1063, %r3;
	or.pred  	%p15, %p241, %p221;
	selp.u32 	%r2094, 1, 0, %p15;
	add.s32 	%r1064, %r1048, 16;
	setp.eq.s32 	%p242, %r1064, %r3;
	or.pred  	%p16, %p242, %p222;
	selp.u32 	%r2093, 1, 0, %p16;
	add.s32 	%r1065, %r1048, 17;
	setp.eq.s32 	%p243, %r1065, %r3;
	or.pred  	%p17, %p243, %p223;
	selp.u32 	%r2092, 1, 0, %p17;
	add.s32 	%r1066, %r1048, 18;
	setp.eq.s32 	%p244, %r1066, %r3;
	or.pred  	%p18, %p244, %p224;
	selp.u32 	%r2091, 1, 0, %p18;
	add.s32 	%r1067, %r1048, 19;
	setp.eq.s32 	%p245, %r1067, %r3;
	or.pred  	%p246, %p245, %p225;
	selp.u32 	%r2090, 1, 0, %p246;
	or.b32  	%r1068, %r2109, %r2108;
	selp.b32 	%r1069, 0, %r349, %p1;
	add.s32 	%r1070, %r350, %r1069;
	or.b32  	%r1071, %r1068, %r2107;
	selp.b32 	%r1072, 0, %r1070, %p2;
	add.s32 	%r1073, %r351, %r1072;
	or.b32  	%r1074, %r1071, %r2106;
	selp.b32 	%r1075, 0, %r1073, %p3;
	add.s32 	%r1076, %r352, %r1075;
	or.b32  	%r1077, %r1074, %r2105;
	selp.b32 	%r1078, 0, %r1076, %p4;
	add.s32 	%r1079, %r353, %r1078;
	or.b32  	%r1080, %r1077, %r2104;
	selp.b32 	%r1081, 0, %r1079, %p5;
	add.s32 	%r1082, %r354, %r1081;
	or.b32  	%r1083, %r1080, %r2103;
	selp.b32 	%r1084, 0, %r1082, %p6;
	add.s32 	%r1085, %r355, %r1084;
	or.b32  	%r1086, %r1083, %r2102;
	selp.b32 	%r1087, 0, %r1085, %p7;
	add.s32 	%r1088, %r356, %r1087;
	or.b32  	%r1089, %r1086, %r2101;
	selp.b32 	%r1090, 0, %r1088, %p8;
	add.s32 	%r1091, %r357, %r1090;
	or.b32  	%r1092, %r1089, %r2100;
	selp.b32 	%r1093, 0, %r1091, %p9;
	add.s32 	%r1094, %r358, %r1093;
	or.b32  	%r1095, %r1092, %r2099;
	selp.b32 	%r1096, 0, %r1094, %p10;
	add.s32 	%r1097, %r359, %r1096;
	or.b32  	%r1098, %r1095, %r2098;
	selp.b32 	%r1099, 0, %r1097, %p11;
	add.s32 	%r1100, %r360, %r1099;
	or.b32  	%r1101, %r1098, %r2097;
	selp.b32 	%r1102, 0, %r1100, %p12;
	add.s32 	%r1103, %r361, %r1102;
	or.b32  	%r1104, %r1101, %r2096;
	selp.b32 	%r1105, 0, %r1103, %p13;
	add.s32 	%r1106, %r362, %r1105;
	or.b32  	%r1107, %r1104, %r2095;
	selp.b32 	%r1108, 0, %r1106, %p14;
	add.s32 	%r1109, %r363, %r1108;
	or.b32  	%r1110, %r1107, %r2094;
	selp.b32 	%r1111, 0, %r1109, %p15;
	add.s32 	%r1112, %r364, %r1111;
	or.b32  	%r1113, %r1110, %r2093;
	selp.b32 	%r1114, 0, %r1112, %p16;
	add.s32 	%r1115, %r365, %r1114;
	or.b32  	%r1116, %r1113, %r2092;
	selp.b32 	%r1117, 0, %r1115, %p17;
	add.s32 	%r1118, %r366, %r1117;
	or.b32  	%r1119, %r1116, %r2091;
	selp.b32 	%r1120, 0, %r1118, %p18;
	add.s32 	%r1121, %r367, %r1120;
	or.b32  	%r989, %r1119, %r2090;
	selp.b32 	%r1122, 0, %r1121, %p246;
	add.s32 	%r994, %r368, %r1122;
	mov.b32 	%r1045, 1;
	mov.b32 	%r1046, 0;
	mov.b32 	%r1047, -1;
	// begin inline asm
	shfl.sync.up.b32 %r988, %r989, %r1045, %r1046, %r1047;
	// end inline asm
	// begin inline asm
	shfl.sync.up.b32 %r993, %r994, %r1045, %r1046, %r1047;
	// end inline asm
	setp.eq.s32 	%p247, %r989, 0;
	selp.b32 	%r1123, %r993, 0, %p247;
	setp.lt.s32 	%p248, %r588, 1;
	selp.b32 	%r1124, 0, %r988, %p248;
	or.b32  	%r999, %r1124, %r989;
	selp.b32 	%r1125, 0, %r1123, %p248;
	add.s32 	%r1004, %r1125, %r994;
	mov.b32 	%r1005, 2;
	// begin inline asm
	shfl.sync.up.b32 %r998, %r999, %r1005, %r1046, %r1047;
	// end inline asm
	// begin inline asm
	shfl.sync.up.b32 %r1003, %r1004, %r1005, %r1046, %r1047;
	// end inline asm
	setp.eq.s32 	%p249, %r999, 0;
	selp.b32 	%r1126, %r1003, 0, %p249;
	setp.lt.s32 	%p250, %r588, 2;
	selp.b32 	%r1127, 0, %r998, %p250;
	or.b32  	%r1009, %r1127, %r999;
	selp.b32 	%r1128, 0, %r1126, %p250;
	add.s32 	%r1014, %r1128, %r1004;
	mov.b32 	%r1015, 4;
	// begin inline asm
	shfl.sync.up.b32 %r1008, %r1009, %r1015, %r1046, %r1047;
	// end inline asm
	// begin inline asm
	shfl.sync.up.b32 %r1013, %r1014, %r1015, %r1046, %r1047;
	// end inline asm
	setp.eq.s32 	%p251, %r1009, 0;
	selp.b32 	%r1129, %r1013, 0, %p251;
	setp.lt.s32 	%p252, %r588, 4;
	selp.b32 	%r1130, 0, %r1008, %p252;
	or.b32  	%r1019, %r1130, %r1009;
	selp.b32 	%r1131, 0, %r1129, %p252;
	add.s32 	%r1024, %r1131, %r1014;
	mov.b32 	%r1025, 8;
	// begin inline asm
	shfl.sync.up.b32 %r1018, %r1019, %r1025, %r1046, %r1047;
	// end inline asm
	// begin inline asm
	shfl.sync.up.b32 %r1023, %r1024, %r1025, %r1046, %r1047;
	// end inline asm
	setp.eq.s32 	%p253, %r1019, 0;
	selp.b32 	%r1132, %r1023, 0, %p253;
	setp.lt.s32 	%p254, %r588, 8;
	selp.b32 	%r1133, 0, %r1018, %p254;
	or.b32  	%r1029, %r1133, %r1019;
	selp.b32 	%r1134, 0, %r1132, %p254;
	add.s32 	%r1034, %r1134, %r1024;
	mov.b32 	%r1035, 16;
	// begin inline asm
	shfl.sync.up.b32 %r1028, %r1029, %r1035, %r1046, %r1047;
	// end inline asm
	// begin inline asm
	shfl.sync.up.b32 %r1033, %r1034, %r1035, %r1046, %r1047;
	// end inline asm
	setp.eq.s32 	%p255, %r1029, 0;
	selp.b32 	%r1135, %r1033, 0, %p255;
	setp.lt.s32 	%p256, %r588, 16;
	selp.b32 	%r1136, 0, %r1028, %p256;
	or.b32  	%r1039, %r1136, %r1029;
	selp.b32 	%r1137, 0, %r1135, %p256;
	add.s32 	%r1044, %r1137, %r1034;
	// begin inline asm
	shfl.sync.up.b32 %r1038, %r1039, %r1045, %r1046, %r1047;
	// end inline asm
	// begin inline asm
	shfl.sync.up.b32 %r2129, %r1044, %r1045, %r1046, %r1047;
	// end inline asm
	setp.ne.s32 	%p257, %r588, 31;
	@%p257 bra 	$L__BB12_119;
	shr.u32 	%r1138, %r223, 2;
	and.b32  	%r1139, %r1138, 248;
	mov.u32 	%r1140, _ZZN3cub18CUB_300001_SM_10006detail11scan_by_key21DeviceScanByKeyKernelINS2_10policy_hubIPiiiN4cuda3std3__44plusIvEEE10Policy1000ES5_S5_S5_NS0_24ReduceByKeyScanTileStateIiiLb1EEENS8_8equal_toIvEESA_ijiiEEvT0_PT9_T1_T2_T3_iT4_T5_T6_T7_E12temp_storage;
	add.s32 	%r1141, %r1140, %r1139;
	st.shared.v2.u32 	[%r1141], {%r1039, %r1044};
$L__BB12_119:
	bar.sync 	0;
	setp.lt.u32 	%p258, %r223, 32;
	@%p258 bra 	$L__BB12_121;
	ld.shared.u32 	%r1142, [_ZZN3cub18CUB_300001_SM_10006detail11scan_by_key21DeviceScanByKeyKernelINS2_10policy_hubIPiiiN4cuda3std3__44plusIvEEE10Policy1000ES5_S5_S5_NS0_24ReduceByKeyScanTileStateIiiLb1EEENS8_8equal_toIvEESA_ijiiEEvT0_PT9_T1_T2_T3_iT4_T5_T6_T7_E12temp_storage+4];
	ld.shared.v2.u32 	{%r1143, %r1144}, [_ZZN3cub18CUB_300001_SM_10006detail11scan_by_key21DeviceScanByKeyKernelINS2_10policy_hubIPiiiN4cuda3std3__44plusIvEEE10Policy1000ES5_S5_S5_NS0_24ReduceByKeyScanTileStateIiiLb1EEENS8_8equal_toIvEESA_ijiiEEvT0_PT9_T1_T2_T3_iT4_T5_T6_T7_E12temp_storage+8];
	setp.eq.s32 	%p259, %r1143, 0;
	selp.b32 	%r1145, %r1142, 0, %p259;
	add.s32 	%r1146, %r1145, %r1144;
	ld.shared.v4.u32 	{%r1147, %r1148, %r1149, %r1150}, [_ZZN3cub18CUB_300001_SM_10006detail11scan_by_key21DeviceScanByKeyKernelINS2_10policy_hubIPiiiN4cuda3std3__44plusIvEEE10Policy1000ES5_S5_S5_NS0_24ReduceByKeyScanTileStateIiiLb1EEENS8_8equal_toIvEESA_ijiiEEvT0_PT9_T1_T2_T3_iT4_T5_T6_T7_E12temp_storage+16];
	setp.eq.s32 	%p260, %r1147, 0;
	selp.b32 	%r1151, %r1146, 0, %p260;
	add.s32 	%r1152, %r1151, %r1148;
	setp.eq.s32 	%p261, %r1149, 0;
	selp.b32 	%r1153, %r1152, 0, %p261;
	add.s32 	%r1154, %r1153, %r1150;
	ld.shared.v4.u32 	{%r1155, %r1156, %r1157, %r1158}, [_ZZN3cub18CUB_300001_SM_10006detail11scan_by_key21DeviceScanByKeyKernelINS2_10policy_hubIPiiiN4cuda3std3__44plusIvEEE10Policy1000ES5_S5_S5_NS0_24ReduceByKeyScanTileStateIiiLb1EEENS8_8equal_toIvEESA_ijiiEEvT0_PT9_T1_T2_T3_iT4_T5_T6_T7_E12temp_storage+32];
	setp.eq.s32 	%p262, %r1155, 0;
	selp.b32 	%r1159, %r1154, 0, %p262;
	add.s32 	%r1160, %r1159, %r1156;
	shr.u32 	%r1161, %r223, 5;
	setp.eq.s32 	%p263, %r1161, 6;
	setp.eq.s32 	%p264, %r1157, 0;
	selp.b32 	%r1162, %r1160, 0, %p264;
	add.s32 	%r1163, %r1162, %r1158;
	setp.eq.s32 	%p265, %r1161, 5;
	setp.eq.s32 	%p266, %r1161, 4;
	setp.eq.s32 	%p267, %r1161, 3;
	setp.eq.s32 	%p268, %r1161, 2;
	selp.b32 	%r1164, %r1146, %r1142, %p268;
	selp.b32 	%r1165, %r1152, %r1164, %p267;
	selp.b32 	%r1166, %r1154, %r1165, %p266;
	selp.b32 	%r1167, %r1160, %r1166, %p265;
	selp.b32 	%r1168, %r1163, %r1167, %p263;
	setp.eq.s32 	%p269, %r1038, 0;
	selp.b32 	%r1169, %r1168, 0, %p269;
	add.s32 	%r1170, %r1169, %r2129;
	setp.eq.s32 	%p270, %r588, 0;
	selp.b32 	%r2129, %r1168, %r1170, %p270;
$L__BB12_121:
	setp.eq.s32 	%p271, %r223, 0;
	setp.eq.s32 	%p272, %r2109, 0;
	selp.b32 	%r1171, %r2129, 0, %p272;
	selp.b32 	%r1172, 0, %r1171, %p271;
	add.s32 	%r2128, %r1172, %r349;
	selp.b32 	%r1173, 0, %r2128, %p1;
	add.s32 	%r2127, %r350, %r1173;
	selp.b32 	%r1174, 0, %r2127, %p2;
	add.s32 	%r2126, %r351, %r1174;
	selp.b32 	%r1175, 0, %r2126, %p3;
	add.s32 	%r2125, %r352, %r1175;
	selp.b32 	%r1176, 0, %r2125, %p4;
	add.s32 	%r2124, %r353, %r1176;
	selp.b32 	%r1177, 0, %r2124, %p5;
	add.s32 	%r2123, %r354, %r1177;
	selp.b32 	%r1178, 0, %r2123, %p6;
	add.s32 	%r2122, %r355, %r1178;
	selp.b32 	%r1179, 0, %r2122, %p7;
	add.s32 	%r2121, %r356, %r1179;
	selp.b32 	%r1180, 0, %r2121, %p8;
	add.s32 	%r2120, %r357, %r1180;
	selp.b32 	%r1181, 0, %r2120, %p9;
	add.s32 	%r2119, %r358, %r1181;
	selp.b32 	%r1182, 0, %r2119, %p10;
	add.s32 	%r2118, %r359, %r1182;
	selp.b32 	%r1183, 0, %r2118, %p11;
	add.s32 	%r2117, %r360, %r1183;
	selp.b32 	%r1184, 0, %r2117, %p12;
	add.s32 	%r2116, %r361, %r1184;
	selp.b32 	%r1185, 0, %r2116, %p13;
	add.s32 	%r2115, %r362, %r1185;
	selp.b32 	%r1186, 0, %r2115, %p14;
	add.s32 	%r2114, %r363, %r1186;
	selp.b32 	%r1187, 0, %r2114, %p15;
	add.s32 	%r2113, %r364, %r1187;
	selp.b32 	%r1188, 0, %r2113, %p16;
	add.s32 	%r2112, %r365, %r1188;
	selp.b32 	%r1189, 0, %r2112, %p17;
	add.s32 	%r2111, %r366, %r1189;
	selp.b32 	%r2110, 0, %r2111, %p18;
	bra.uni 	$L__BB12_144;
$L__BB12_122:
	setp.ne.s32 	%p81, %r223, 0;
	mov.b32 	%r2078, 0;
	@%p81 bra 	$L__BB12_124;
	ld.param.u64 	%rd170, [_ZN3cub18CUB_300001_SM_10006detail11scan_by_key21DeviceScanByKeyKernelINS2_10policy_hubIPiiiN4cuda3std3__44plusIvEEE10Policy1000ES5_S5_S5_NS0_24ReduceByKeyScanTileStateIiiLb1EEENS8_8equal_toIvEESA_ijiiEEvT0_PT9_T1_T2_T3_iT4_T5_T6_T7__param_1];
	cvta.to.global.u64 	%rd70, %rd170;
	mul.wide.u32 	%rd71, %r1, 4;
	add.s64 	%rd72, %rd70, %rd71;
	ld.global.u32 	%r2078, [%rd72];
$L__BB12_124:
	setp.eq.s32 	%p82, %r223, 0;
	shl.b32 	%r615, %r223, 2;
	mov.u32 	%r616, _ZZN3cub18CUB_300001_SM_10006detail11scan_by_key21DeviceScanByKeyKernelINS2_10policy_hubIPiiiN4cuda3std3__44plusIvEEE10Policy1000ES5_S5_S5_NS0_24ReduceByKeyScanTileStateIiiLb1EEENS8_8equal_toIvEESA_ijiiEEvT0_PT9_T1_T2_T3_iT4_T5_T6_T7_E12temp_storage;
	add.s32 	%r617, %r616, %r615;
	add.s32 	%r419, %r617, 1020;
	st.shared.u32 	[%r617+1020], %r307;
	bar.sync 	0;
	@%p82 bra 	$L__BB12_126;
	ld.shared.u32 	%r2078, [%r419+-4];
$L__BB12_126:
	shr.u32 	%r422, %r223, 5;
	setp.ne.s32 	%p83, %r2078, %r288;
	setp.ne.s32 	%p84, %r288, %r289;
	setp.ne.s32 	%p85, %r289, %r290;
	setp.ne.s32 	%p86, %r290, %r291;
	setp.ne.s32 	%p87, %r291, %r292;
	setp.ne.s32 	%p88, %r292, %r293;
	setp.ne.s32 	%p89, %r293, %r294;
	setp.ne.s32 	%p90, %r294, %r295;
	setp.ne.s32 	%p91, %r295, %r296;
	setp.ne.s32 	%p92, %r296, %r297;
	setp.ne.s32 	%p93, %r297, %r298;
	setp.ne.s32 	%p94, %r298, %r299;
	setp.ne.s32 	%p95, %r299, %r300;
	setp.ne.s32 	%p96, %r300, %r301;
	setp.ne.s32 	%p97, %r301, %r302;
	setp.ne.s32 	%p98, %r302, %r303;
	setp.ne.s32 	%p99, %r303, %r304;
	setp.ne.s32 	%p100, %r304, %r305;
	setp.ne.s32 	%p101, %r305, %r306;
	setp.ne.s32 	%p102, %r306, %r307;
	mul.lo.s32 	%r678, %r223, 20;
	setp.eq.s32 	%p103, %r678, %r3;
	or.pred  	%p19, %p103, %p83;
	or.b32  	%r679, %r678, 1;
	setp.eq.s32 	%p104, %r679, %r3;
	or.pred  	%p20, %p104, %p84;
	or.b32  	%r680, %r678, 2;
	setp.eq.s32 	%p105, %r680, %r3;
	or.pred  	%p21, %p105, %p85;
	or.b32  	%r681, %r678, 3;
	setp.eq.s32 	%p106, %r681, %r3;
	or.pred  	%p22, %p106, %p86;
	add.s32 	%r682, %r678, 4;
	setp.eq.s32 	%p107, %r682, %r3;
	or.pred  	%p23, %p107, %p87;
	add.s32 	%r683, %r678, 5;
	setp.eq.s32 	%p108, %r683, %r3;
	or.pred  	%p24, %p108, %p88;
	add.s32 	%r684, %r678, 6;
	setp.eq.s32 	%p109, %r684, %r3;
	or.pred  	%p25, %p109, %p89;
	add.s32 	%r685, %r678, 7;
	setp.eq.s32 	%p110, %r685, %r3;
	or.pred  	%p26, %p110, %p90;
	add.s32 	%r686, %r678, 8;
	setp.eq.s32 	%p111, %r686, %r3;
	or.pred  	%p27, %p111, %p91;
	add.s32 	%r687, %r678, 9;
	setp.eq.s32 	%p112, %r687, %r3;
	or.pred  	%p28, %p112, %p92;
	add.s32 	%r688, %r678, 10;
	setp.eq.s32 	%p113, %r688, %r3;
	or.pred  	%p29, %p113, %p93;
	add.s32 	%r689, %r678, 11;
	setp.eq.s32 	%p114, %r689, %r3;
	or.pred  	%p30, %p114, %p94;
	add.s32 	%r690, %r678, 12;
	setp.eq.s32 	%p115, %r690, %r3;
	or.pred  	%p31, %p115, %p95;
	add.s32 	%r691, %r678, 13;
	setp.eq.s32 	%p116, %r691, %r3;
	or.pred  	%p32, %p116, %p96;
	add.s32 	%r692, %r678, 14;
	setp.eq.s32 	%p117, %r692, %r3;
	or.pred  	%p33, %p117, %p97;
	add.s32 	%r693, %r678, 15;
	setp.eq.s32 	%p118, %r693, %r3;
	or.pred  	%p34, %p118, %p98;
	add.s32 	%r694, %r678, 16;
	setp.eq.s32 	%p119, %r694, %r3;
	or.pred  	%p35, %p119, %p99;
	add.s32 	%r695, %r678, 17;
	setp.eq.s32 	%p120, %r695, %r3;
	or.pred  	%p36, %p120, %p100;
	add.s32 	%r696, %r678, 18;
	setp.eq.s32 	%p121, %r696, %r3;
	or.pred  	%p37, %p121, %p101;
	add.s32 	%r697, %r678, 19;
	setp.eq.s32 	%p122, %r697, %r3;
	or.pred  	%p123, %p122, %p102;
	selp.u32 	%r2090, 1, 0, %p123;
	or.pred  	%p124, %p20, %p19;
	selp.b32 	%r698, 0, %r349, %p20;
	add.s32 	%r699, %r350, %r698;
	or.pred  	%p125, %p124, %p21;
	selp.b32 	%r700, 0, %r699, %p21;
	add.s32 	%r701, %r351, %r700;
	or.pred  	%p126, %p125, %p22;
	selp.b32 	%r702, 0, %r701, %p22;
	add.s32 	%r703, %r352, %r702;
	or.pred  	%p127, %p126, %p23;
	selp.b32 	%r704, 0, %r703, %p23;
	add.s32 	%r705, %r353, %r704;
	or.pred  	%p128, %p127, %p24;
	selp.b32 	%r706, 0, %r705, %p24;
	add.s32 	%r707, %r354, %r706;
	or.pred  	%p129, %p128, %p25;
	selp.b32 	%r708, 0, %r707, %p25;
	add.s32 	%r709, %r355, %r708;
	or.pred  	%p130, %p129, %p26;
	selp.b32 	%r710, 0, %r709, %p26;
	add.s32 	%r711, %r356, %r710;
	or.pred  	%p131, %p130, %p27;
	selp.b32 	%r712, 0, %r711, %p27;
	add.s32 	%r713, %r357, %r712;
	or.pred  	%p132, %p131, %p28;
	selp.b32 	%r714, 0, %r713, %p28;
	add.s32 	%r715, %r358, %r714;
	or.pred  	%p133, %p132, %p29;
	selp.b32 	%r716, 0, %r715, %p29;
	add.s32 	%r717, %r359, %r716;
	or.pred  	%p134, %p133, %p30;
	selp.b32 	%r718, 0, %r717, %p30;
	add.s32 	%r719, %r360, %r718;
	or.pred  	%p135, %p134, %p31;
	selp.b32 	%r720, 0, %r719, %p31;
	add.s32 	%r721, %r361, %r720;
	or.pred  	%p136, %p135, %p32;
	selp.b32 	%r722, 0, %r721, %p32;
	add.s32 	%r723, %r362, %r722;
	or.pred  	%p137, %p136, %p33;
	selp.b32 	%r724, 0, %r723, %p33;
	add.s32 	%r725, %r363, %r724;
	or.pred  	%p138, %p137, %p34;
	selp.b32 	%r726, 0, %r725, %p34;
	add.s32 	%r727, %r364, %r726;
	or.pred  	%p139, %p138, %p35;
	selp.b32 	%r728, 0, %r727, %p35;
	add.s32 	%r729, %r365, %r728;
	or.pred  	%p140, %p139, %p36;
	selp.b32 	%r730, 0, %r729, %p36;
	add.s32 	%r731, %r366, %r730;
	or.pred  	%p141, %p140, %p37;
	selp.b32 	%r732, 0, %r731, %p37;
	add.s32 	%r733, %r367, %r732;
	or.pred  	%p142, %p141, %p123;
	selp.u32 	%r619, 1, 0, %p142;
	selp.b32 	%r734, 0, %r733, %p123;
	add.s32 	%r624, %r368, %r734;
	mov.b32 	%r675, 1;
	mov.b32 	%r676, 0;
	mov.b32 	%r677, -1;
	// begin inline asm
	shfl.sync.up.b32 %r618, %r619, %r675, %r676, %r677;
	// end inline asm
	// begin inline asm
	shfl.sync.up.b32 %r623, %r624, %r675, %r676, %r677;
	// end inline asm
	selp.b32 	%r735, 0, %r623, %p142;
	setp.lt.s32 	%p143, %r588, 1;
	selp.b32 	%r736, 0, %r618, %p143;
	or.b32  	%r629, %r736, %r619;
	selp.b32 	%r737, 0, %r735, %p143;
	add.s32 	%r634, %r737, %r624;
	mov.b32 	%r635, 2;
	// begin inline asm
	shfl.sync.up.b32 %r628, %r629, %r635, %r676, %r677;
	// end inline asm
	// begin inline asm
	shfl.sync.up.b32 %r633, %r634, %r635, %r676, %r677;
	// end inline asm
	setp.eq.s32 	%p144, %r629, 0;
	selp.b32 	%r738, %r633, 0, %p144;
	setp.lt.s32 	%p145, %r588, 2;
	selp.b32 	%r739, 0, %r628, %p145;
	or.b32  	%r639, %r739, %r629;
	selp.b32 	%r740, 0, %r738, %p145;
	add.s32 	%r644, %r740, %r634;
	mov.b32 	%r645, 4;
	// begin inline asm
	shfl.sync.up.b32 %r638, %r639, %r645, %r676, %r677;
	// end inline asm
	// begin inline asm
	shfl.sync.up.b32 %r643, %r644, %r645, %r676, %r677;
	// end inline asm
	setp.eq.s32 	%p146, %r639, 0;
	selp.b32 	%r741, %r643, 0, %p146;
	setp.lt.s32 	%p147, %r588, 4;
	selp.b32 	%r742, 0, %r638, %p147;
	or.b32  	%r649, %r742, %r639;
	selp.b32 	%r743, 0, %r741, %p147;
	add.s32 	%r654, %r743, %r644;
	mov.b32 	%r655, 8;
	// begin inline asm
	shfl.sync.up.b32 %r648, %r649, %r655, %r676, %r677;
	// end inline asm
	// begin inline asm
	shfl.sync.up.b32 %r653, %r654, %r655, %r676, %r677;
	// end inline asm
	setp.eq.s32 	%p148, %r649, 0;
	selp.b32 	%r744, %r653, 0, %p148;
	setp.lt.s32 	%p149, %r588, 8;
	selp.b32 	%r745, 0, %r648, %p149;
	or.b32  	%r659, %r745, %r649;
	selp.b32 	%r746, 0, %r744, %p149;
	add.s32 	%r664, %r746, %r654;
	mov.b32 	%r665, 16;
	// begin inline asm
	shfl.sync.up.b32 %r658, %r659, %r665, %r676, %r677;
	// end inline asm
	// begin inline asm
	shfl.sync.up.b32 %r663, %r664, %r665, %r676, %r677;
	// end inline asm
	setp.eq.s32 	%p150, %r659, 0;
	selp.b32 	%r747, %r663, 0, %p150;
	setp.lt.s32 	%p151, %r588, 16;
	selp.b32 	%r748, 0, %r658, %p151;
	or.b32  	%r669, %r748, %r659;
	selp.b32 	%r749, 0, %r747, %p151;
	add.s32 	%r674, %r749, %r664;
	// begin inline asm
	shfl.sync.up.b32 %r2088, %r669, %r675, %r676, %r677;
	// end inline asm
	// begin inline asm
	shfl.sync.up.b32 %r2089, %r674, %r675, %r676, %r677;
	// end inline asm
	setp.ne.s32 	%p152, %r588, 31;
	@%p152 bra 	$L__BB12_128;
	shl.b32 	%r750, %r422, 3;
	mov.u32 	%r751, _ZZN3cub18CUB_300001_SM_10006detail11scan_by_key21DeviceScanByKeyKernelINS2_10policy_hubIPiiiN4cuda3std3__44plusIvEEE10Policy1000ES5_S5_S5_NS0_24ReduceByKeyScanTileStateIiiLb1EEENS8_8equal_toIvEESA_ijiiEEvT0_PT9_T1_T2_T3_iT4_T5_T6_T7_E12temp_storage;
	add.s32 	%r752, %r751, %r750;
	st.shared.v2.u32 	[%r752], {%r669, %r674};
$L__BB12_128:
	bar.sync 	0;
	ld.shared.v4.u32 	{%r753, %r754, %r755, %r756}, [_ZZN3cub18CUB_300001_SM_10006detail11scan_by_key21DeviceScanByKeyKernelINS2_10policy_hubIPiiiN4cuda3std3__44plusIvEEE10Policy1000ES5_S5_S5_NS0_24ReduceByKeyScanTileStateIiiLb1EEENS8_8equal_toIvEESA_ijiiEEvT0_PT9_T1_T2_T3_iT4_T5_T6_T7_E12temp_storage];
	or.b32  	%r757, %r755, %r753;
	setp.eq.s32 	%p153, %r755, 0;
	selp.b32 	%r758, %r754, 0, %p153;
	add.s32 	%r759, %r758, %r756;
	setp.eq.s32 	%p154, %r422, 2;
	selp.b32 	%r760, %r757, %r753, %p154;
	selp.b32 	%r761, %r759, %r754, %p154;
	ld.shared.v4.u32 	{%r762, %r763, %r764, %r765}, [_ZZN3cub18CUB_300001_SM_10006detail11scan_by_key21DeviceScanByKeyKernelINS2_10policy_hubIPiiiN4cuda3std3__44plusIvEEE10Policy1000ES5_S5_S5_NS0_24ReduceByKeyScanTileStateIiiLb1EEENS8_8equal_toIvEESA_ijiiEEvT0_PT9_T1_T2_T3_iT4_T5_T6_T7_E12temp_storage+16];
	or.b32  	%r766, %r762, %r757;
	setp.eq.s32 	%p155, %r762, 0;
	selp.b32 	%r767, %r759, 0, %p155;
	add.s32 	%r768, %r767, %r763;
	setp.eq.s32 	%p156, %r422, 3;
	selp.b32 	%r769, %r766, %r760, %p156;
	selp.b32 	%r770, %r768, %r761, %p156;
	or.b32  	%r771, %r764, %r766;
	setp.eq.s32 	%p157, %r764, 0;
	selp.b32 	%r772, %r768, 0, %p157;
	add.s32 	%r773, %r772, %r765;
	setp.eq.s32 	%p158, %r422, 4;
	selp.b32 	%r774, %r771, %r769, %p158;
	selp.b32 	%r775, %r773, %r770, %p158;
	ld.shared.v4.u32 	{%r776, %r777, %r778, %r779}, [_ZZN3cub18CUB_300001_SM_10006detail11scan_by_key21DeviceScanByKeyKernelINS2_10policy_hubIPiiiN4cuda3std3__44plusIvEEE10Policy1000ES5_S5_S5_NS0_24ReduceByKeyScanTileStateIiiLb1EEENS8_8equal_toIvEESA_ijiiEEvT0_PT9_T1_T2_T3_iT4_T5_T6_T7_E12temp_storage+32];
	or.b32  	%r780, %r776, %r771;
	setp.eq.s32 	%p159, %r776, 0;
	selp.b32 	%r781, %r773, 0, %p159;
	add.s32 	%r782, %r781, %r777;
	setp.eq.s32 	%p160, %r422, 5;
	selp.b32 	%r783, %r780, %r774, %p160;
	selp.b32 	%r784, %r782, %r775, %p160;
	or.b32  	%r785, %r778, %r780;
	setp.eq.s32 	%p161, %r778, 0;
	selp.b32 	%r786, %r782, 0, %p161;
	add.s32 	%r787, %r786, %r779;
	setp.eq.s32 	%p162, %r422, 6;
	selp.b32 	%r428, %r785, %r783, %p162;
	selp.b32 	%r429, %r787, %r784, %p162;
	ld.shared.v2.u32 	{%r788, %r789}, [_ZZN3cub18CUB_300001_SM_10006detail11scan_by_key21DeviceScanByKeyKernelINS2_10policy_hubIPiiiN4cuda3std3__44plusIvEEE10Policy1000ES5_S5_S5_NS0_24ReduceByKeyScanTileStateIiiLb1EEENS8_8equal_toIvEESA_ijiiEEvT0_PT9_T1_T2_T3_iT4_T5_T6_T7_E12temp_storage+48];
	or.b32  	%r430, %r788, %r785;
	setp.eq.s32 	%p163, %r788, 0;
	selp.b32 	%r790, %r787, 0, %p163;
	add.s32 	%r431, %r790, %r789;
	setp.lt.u32 	%p164, %r223, 32;
	@%p164 bra 	$L__BB12_130;
	setp.eq.s32 	%p165, %r2088, 0;
	selp.b32 	%r791, %r429, 0, %p165;
	add.s32 	%r792, %r791, %r2089;
	setp.eq.s32 	%p166, %r588, 0;
	selp.b32 	%r793, 0, %r2088, %p166;
	or.b32  	%r2088, %r428, %r793;
	selp.b32 	%r2089, %r429, %r792, %p166;
	bra.uni 	$L__BB12_143;
$L__BB12_130:
	setp.ne.s32 	%p167, %r223, 0;
	mul.wide.u32 	%rd73, %r1, 16;
	add.s64 	%rd12, %rd1, %rd73;
	@%p167 bra 	$L__BB12_132;
	st.shared.u32 	[_ZZN3cub18CUB_300001_SM_10006detail11scan_by_key21DeviceScanByKeyKernelINS2_10policy_hubIPiiiN4cuda3std3__44plusIvEEE10Policy1000ES5_S5_S5_NS0_24ReduceByKeyScanTileStateIiiLb1EEENS8_8equal_toIvEESA_ijiiEEvT0_PT9_T1_T2_T3_iT4_T5_T6_T7_E12temp_storage+116], %r430;
	st.shared.u32 	[_ZZN3cub18CUB_300001_SM_10006detail11scan_by_key21DeviceScanByKeyKernelINS2_10policy_hubIPiiiN4cuda3std3__44plusIvEEE10Policy1000ES5_S5_S5_NS0_24ReduceByKeyScanTileStateIiiLb1EEENS8_8equal_toIvEESA_ijiiEEvT0_PT9_T1_T2_T3_iT4_T5_T6_T7_E12temp_storage+120], %r431;
	mov.b64 	%rd75, {%r430, %r431};
	add.s64 	%rd74, %rd12, 512;
	mov.b64 	%rd76, 100;
	// begin inline asm
	st.relaxed.gpu.v2.u64 [%rd74], {%rd75, %rd76};
	// end inline asm
$L__BB12_132:
	not.b32 	%r434, %r223;
	mov.b32 	%r794, 280;
	// begin inline asm
	nanosleep.u32 %r794;
	// end inline asm
	mov.b32 	%r2080, 928;
	mul.wide.s32 	%rd80, %r434, 16;
	add.s64 	%rd81, %rd12, %rd80;
	add.s64 	%rd79, %rd81, 512;
	mov.u32 	%r2086, %r1;
$L__BB12_133:
	shr.u32 	%r437, %r2080, 1;
	mul.lo.s32 	%r797, %r2086, 16807;
	and.b32  	%r2086, %r797, 2147483647;
	sub.s32 	%r798, %r2080, %r437;
	add.s32 	%r799, %r798, 1;
	rem.u32 	%r800, %r2086, %r799;
	add.s32 	%r796, %r800, %r437;
	// begin inline asm
	nanosleep.u32 %r796;
	// end inline asm
	// begin inline asm
	ld.relaxed.gpu.v2.u64 {%rd77, %rd177}, [%rd79];
	// end inline asm
	setp.eq.s64 	%p168, %rd177, 99;
	mov.b32 	%r801, -1;
	vote.sync.any.pred 	%p169, %p168, %r801;
	mov.u32 	%r2080, %r437;
	@%p169 bra 	$L__BB12_133;
	mov.b64 	{%r805, %r810}, %rd77;
	setp.eq.s64 	%p170, %rd177, 101;
	mov.b32 	%r853, -1;
	vote.sync.ballot.b32 	%r855, %p170, %r853;
	// begin inline asm
	mov.u32 %r803, %lanemask_ge;
	// end inline asm
	and.b32  	%r856, %r855, %r803;
	or.b32  	%r857, %r856, -2147483648;
	add.s32 	%r858, %r857, -1;
	not.b32 	%r859, %r857;
	and.b32  	%r860, %r859, %r858;
	popc.b32 	%r807, %r860;
	mov.b32 	%r811, 1;
	// begin inline asm
	shfl.sync.down.b32 %r804, %r805, %r811, %r807, %r853;
	// end inline asm
	// begin inline asm
	shfl.sync.down.b32 %r809, %r810, %r811, %r807, %r853;
	// end inline asm
	setp.lt.s32 	%p172, %r588, %r807;
	setp.eq.s32 	%p173, %r805, 0;
	selp.b32 	%r861, %r804, 0, %p172;
	or.b32  	%r815, %r861, %r805;
	selp.b32 	%r862, %r809, 0, %p173;
	selp.b32 	%r863, %r862, 0, %p172;
	add.s32 	%r820, %r863, %r810;
	mov.b32 	%r821, 2;
	// begin inline asm
	shfl.sync.down.b32 %r814, %r815, %r821, %r807, %r853;
	// end inline asm
	// begin inline asm
	shfl.sync.down.b32 %r819, %r820, %r821, %r807, %r853;
	// end inline asm
	add.s32 	%r440, %r588, 2;
	setp.gt.s32 	%p174, %r440, %r807;
	setp.eq.s32 	%p175, %r815, 0;
	selp.b32 	%r864, %r819, 0, %p175;
	selp.b32 	%r865, 0, %r814, %p174;
	or.b32  	%r825, %r815, %r865;
	selp.b32 	%r866, 0, %r864, %p174;
	add.s32 	%r830, %r866, %r820;
	mov.b32 	%r831, 4;
	// begin inline asm
	shfl.sync.down.b32 %r824, %r825, %r831, %r807, %r853;
	// end inline asm
	// begin inline asm
	shfl.sync.down.b32 %r829, %r830, %r831, %r807, %r853;
	// end inline asm
	add.s32 	%r441, %r588, 4;
	setp.gt.s32 	%p176, %r441, %r807;
	setp.eq.s32 	%p177, %r825, 0;
	selp.b32 	%r867, %r829, 0, %p177;
	selp.b32 	%r868, 0, %r824, %p176;
	or.b32  	%r835, %r825, %r868;
	selp.b32 	%r869, 0, %r867, %p176;
	add.s32 	%r840, %r830, %r869;
	mov.b32 	%r841, 8;
	// begin inline asm
	shfl.sync.down.b32 %r834, %r835, %r841, %r807, %r853;
	// end inline asm
	// begin inline asm
	shfl.sync.down.b32 %r839, %r840, %r841, %r807, %r853;
	// end inline asm
	add.s32 	%r442, %r588, 8;
	setp.gt.s32 	%p178, %r442, %r807;
	setp.eq.s32 	%p179, %r835, 0;
	selp.b32 	%r870, %r839, 0, %p179;
	selp.b32 	%r871, 0, %r834, %p178;
	or.b32  	%r845, %r835, %r871;
	selp.b32 	%r872, 0, %r870, %p178;
	add.s32 	%r850, %r840, %r872;
	mov.b32 	%r851, 16;
	// begin inline asm
	shfl.sync.down.b32 %r844, %r845, %r851, %r807, %r853;
	// end inline asm
	// begin inline asm
	shfl.sync.down.b32 %r849, %r850, %r851, %r807, %r853;
	// end inline asm
	add.s32 	%r443, %r588, 16;
	setp.gt.s32 	%p180, %r443, %r807;
	setp.eq.s32 	%p181, %r845, 0;
	selp.b32 	%r873, %r849, 0, %p181;
	selp.b32 	%r874, 0, %r844, %p180;
	or.b32  	%r2083, %r874, %r845;
	selp.b32 	%r875, 0, %r873, %p180;
	add.s32 	%r2084, %r850, %r875;
	add.s64 	%rd15, %rd1, 512;
	add.s32 	%r2085, %r1, %r434;
	mov.b32 	%r2082, 928;
$L__BB12_135:
	setp.ne.s64 	%p182, %rd177, 101;
	mov.b32 	%r876, -1;
	vote.sync.all.pred 	%p183, %p182, %r876;
	not.pred 	%p184, %p183;
	@%p184 bra 	$L__BB12_139;
	shr.u32 	%r2082, %r2082, 1;
	mul.wide.s32 	%rd88, %r2085, 16;
	add.s64 	%rd89, %rd15, %rd88;
	add.s64 	%rd87, %rd89, -512;
	mov.u32 	%r2087, %r2082;
$L__BB12_137:
	shr.u32 	%r455, %r2087, 1;
	mul.lo.s32 	%r903, %r2086, 16807;
	and.b32  	%r2086, %r903, 2147483647;
	sub.s32 	%r904, %r2087, %r455;
	add.s32 	%r905, %r904, 1;
	rem.u32 	%r906, %r2086, %r905;
	add.s32 	%r902, %r906, %r455;
	// begin inline asm
	nanosleep.u32 %r902;
	// end inline asm
	// begin inline asm
	ld.relaxed.gpu.v2.u64 {%rd85, %rd177}, [%rd87];
	// end inline asm
	setp.eq.s64 	%p190, %rd177, 99;
	mov.b32 	%r907, -1;
	vote.sync.any.pred 	%p191, %p190, %r907;
	mov.u32 	%r2087, %r455;
	@%p191 bra 	$L__BB12_137;
	mov.b64 	{%r910, %r915}, %rd85;
	setp.eq.s64 	%p192, %rd177, 101;
	mov.b32 	%r958, -1;
	vote.sync.ballot.b32 	%r959, %p192, %r958;
	and.b32  	%r960, %r959, %r803;
	or.b32  	%r961, %r960, -2147483648;
	add.s32 	%r962, %r961, -1;
	not.b32 	%r963, %r961;
	and.b32  	%r964, %r963, %r962;
	popc.b32 	%r912, %r964;
	mov.b32 	%r916, 1;
	// begin inline asm
	shfl.sync.down.b32 %r909, %r910, %r916, %r912, %r958;
	// end inline asm
	// begin inline asm
	shfl.sync.down.b32 %r914, %r915, %r916, %r912, %r958;
	// end inline asm
	setp.lt.s32 	%p194, %r588, %r912;
	setp.eq.s32 	%p195, %r910, 0;
	selp.b32 	%r965, %r909, 0, %p194;
	or.b32  	%r920, %r965, %r910;
	selp.b32 	%r966, %r914, 0, %p195;
	selp.b32 	%r967, %r966, 0, %p194;
	add.s32 	%r925, %r967, %r915;
	mov.b32 	%r926, 2;
	// begin inline asm
	shfl.sync.down.b32 %r919, %r920, %r926, %r912, %r958;
	// end inline asm
	// begin inline asm
	shfl.sync.down.b32 %r924, %r925, %r926, %r912, %r958;
	// end inline asm
	setp.gt.s32 	%p196, %r440, %r912;
	setp.eq.s32 	%p197, %r920, 0;
	selp.b32 	%r968, %r924, 0, %p197;
	selp.b32 	%r969, 0, %r919, %p196;
	or.b32  	%r930, %r920, %r969;
	selp.b32 	%r970, 0, %r968, %p196;
	add.s32 	%r935, %r970, %r925;
	mov.b32 	%r936, 4;
	// begin inline asm
	shfl.sync.down.b32 %r929, %r930, %r936, %r912, %r958;
	// end inline asm
	// begin inline asm
	shfl.sync.down.b32 %r934, %r935, %r936, %r912, %r958;
	// end inline asm
	setp.gt.s32 	%p198, %r441, %r912;
	setp.eq.s32 	%p199, %r930, 0;
	selp.b32 	%r971, %r934, 0, %p199;
	selp.b32 	%r972, 0, %r929, %p198;
	or.b32  	%r940, %r930, %r972;
	selp.b32 	%r973, 0, %r971, %p198;
	add.s32 	%r945, %r935, %r973;
	mov.b32 	%r946, 8;
	// begin inline asm
	shfl.sync.down.b32 %r939, %r940, %r946, %r912, %r958;
	// end inline asm
	// begin inline asm
	shfl.sync.down.b32 %r944, %r945, %r946, %r912, %r958;
	// end inline asm
	setp.gt.s32 	%p200, %r442, %r912;
	setp.eq.s32 	%p201, %r940, 0;
	selp.b32 	%r974, %r944, 0, %p201;
	selp.b32 	%r975, 0, %r939, %p200;
	or.b32  	%r950, %r940, %r975;
	selp.b32 	%r976, 0, %r974, %p200;
	add.s32 	%r955, %r945, %r976;
	mov.b32 	%r956, 16;
	// begin inline asm
	shfl.sync.down.b32 %r949, %r950, %r956, %r912, %r958;
	// end inline asm
	// begin inline asm
	shfl.sync.down.b32 %r954, %r955, %r956, %r912, %r958;
	// end inline asm
	setp.gt.s32 	%p202, %r443, %r912;
	setp.eq.s32 	%p203, %r950, 0;
	selp.b32 	%r977, %r954, 0, %p203;
	selp.b32 	%r978, 0, %r949, %p202;
	selp.b32 	%r979, 0, %r977, %p202;
	add.s32 	%r980, %r955, %r979;
	or.b32  	%r981, %r978, %r2083;
	or.b32  	%r457, %r981, %r950;
	setp.eq.s32 	%p204, %r2083, 0;
	selp.b32 	%r982, %r980, 0, %p204;
	add.s32 	%r2084, %r982, %r2084;
	add.s32 	%r2085, %r2085, -32;
	mov.u32 	%r2083, %r457;
	bra.uni 	$L__BB12_135;
$L__BB12_139:
	setp.ne.s32 	%p185, %r223, 0;
	@%p185 bra 	$L__BB12_141;
	or.b32  	%r878, %r2083, %r430;
	setp.eq.s32 	%p186, %r430, 0;
	selp.b32 	%r879, %r2084, 0, %p186;
	add.s32 	%r880, %r879, %r431;
	mov.b64 	%rd83, {%r878, %r880};
	add.s64 	%rd82, %rd12, 512;
	mov.b64 	%rd84, 101;
	// begin inline asm
	st.relaxed.gpu.v2.u64 [%rd82], {%rd83, %rd84};
	// end inline asm
	st.shared.u32 	[_ZZN3cub18CUB_300001_SM_10006detail11scan_by_key21DeviceScanByKeyKernelINS2_10policy_hubIPiiiN4cuda3std3__44plusIvEEE10Policy1000ES5_S5_S5_NS0_24ReduceByKeyScanTileStateIiiLb1EEENS8_8equal_toIvEESA_ijiiEEvT0_PT9_T1_T2_T3_iT4_T5_T6_T7_E12temp_storage+100], %r2083;
	st.shared.v2.u32 	[_ZZN3cub18CUB_300001_SM_10006detail11scan_by_key21DeviceScanByKeyKernelINS2_10policy_hubIPiiiN4cuda3std3__44plusIvEEE10Policy1000ES5_S5_S5_NS0_24ReduceByKeyScanTileStateIiiLb1EEENS8_8equal_toIvEESA_ijiiEEvT0_PT9_T1_T2_T3_iT4_T5_T6_T7_E12temp_storage+104], {%r2084, %r878};
	st.shared.u32 	[_ZZN3cub18CUB_300001_SM_10006detail11scan_by_key21DeviceScanByKeyKernelINS2_10policy_hubIPiiiN4cuda3std3__44plusIvEEE10Policy1000ES5_S5_S5_NS0_24ReduceByKeyScanTileStateIiiLb1EEENS8_8equal_toIvEESA_ijiiEEvT0_PT9_T1_T2_T3_iT4_T5_T6_T7_E12temp_storage+112], %r880;
$L__BB12_141:
	setp.ne.s32 	%p187, %r588, 0;
	@%p187 bra 	$L__BB12_143;
	st.shared.v2.u32 	[_ZZN3cub18CUB_300001_SM_10006detail11scan_by_key21DeviceScanByKeyKernelINS2_10policy_hubIPiiiN4cuda3std3__44plusIvEEE10Policy1000ES5_S5_S5_NS0_24ReduceByKeyScanTileStateIiiLb1EEENS8_8equal_toIvEESA_ijiiEEvT0_PT9_T1_T2_T3_iT4_T5_T6_T7_E12temp_storage+64], {%r2083, %r2084};
	mov.u32 	%r2088, %r2083;
	mov.u32 	%r2089, %r2084;
$L__BB12_143:
	selp.u32 	%r2098, 1, 0, %p30;
	selp.u32 	%r2097, 1, 0, %p31;
	selp.u32 	%r2101, 1, 0, %p27;
	selp.u32 	%r2102, 1, 0, %p26;
	selp.u32 	%r2100, 1, 0, %p28;
	selp.u32 	%r2096, 1, 0, %p32;
	selp.u32 	%r2105, 1, 0, %p23;
	selp.u32 	%r2106, 1, 0, %p22;
	selp.u32 	%r2104, 1, 0, %p24;
	selp.u32 	%r2109, 1, 0, %p19;
	selp.u32 	%r2108, 1, 0, %p20;
	selp.u32 	%r2103, 1, 0, %p25;
	selp.u32 	%r2095, 1, 0, %p33;
	selp.u32 	%r2107, 1, 0, %p21;
	selp.u32 	%r2099, 1, 0, %p29;
	selp.u32 	%r2091, 1, 0, %p37;
	selp.u32 	%r2093, 1, 0, %p35;
	selp.u32 	%r2094, 1, 0, %p34;
	selp.u32 	%r2092, 1, 0, %p36;
	setp.eq.s32 	%p188, %r223, 0;
	bar.sync 	0;
	ld.shared.u32 	%r881, [_ZZN3cub18CUB_300001_SM_10006detail11scan_by_key21DeviceScanByKeyKernelINS2_10policy_hubIPiiiN4cuda3std3__44plusIvEEE10Policy1000ES5_S5_S5_NS0_24ReduceByKeyScanTileStateIiiLb1EEENS8_8equal_toIvEESA_ijiiEEvT0_PT9_T1_T2_T3_iT4_T5_T6_T7_E12temp_storage+68];
	setp.eq.s32 	%p189, %r2088, 0;
	selp.b32 	%r882, %r881, 0, %p189;
	selp.b32 	%r883, 0, %r882, %p188;
	add.s32 	%r2129, %r2089, %r883;
	selp.b32 	%r884, 0, %r2129, %p19;
	add.s32 	%r2128, %r884, %r349;
	selp.b32 	%r885, 0, %r2128, %p20;
	add.s32 	%r2127, %r350, %r885;
	selp.b32 	%r886, 0, %r2127, %p21;
	add.s32 	%r2126, %r351, %r886;
	selp.b32 	%r887, 0, %r2126, %p22;
	add.s32 	%r2125, %r352, %r887;
	selp.b32 	%r888, 0, %r2125, %p23;
	add.s32 	%r2124, %r353, %r888;
	selp.b32 	%r889, 0, %r2124, %p24;
	add.s32 	%r2123, %r354, %r889;
	selp.b32 	%r890, 0, %r2123, %p25;
	add.s32 	%r2122, %r355, %r890;
	selp.b32 	%r891, 0, %r2122, %p26;
	add.s32 	%r2121, %r356, %r891;
	selp.b32 	%r892, 0, %r2121, %p27;
	add.s32 	%r2120, %r357, %r892;
	selp.b32 	%r893, 0, %r2120, %p28;
	add.s32 	%r2119, %r358, %r893;
	selp.b32 	%r894, 0, %r2119, %p29;
	add.s32 	%r2118, %r359, %r894;
	selp.b32 	%r895, 0, %r2118, %p30;
	add.s32 	%r2117, %r360, %r895;
	selp.b32 	%r896, 0, %r2117, %p31;
	add.s32 	%r2116, %r361, %r896;
	selp.b32 	%r897, 0, %r2116, %p32;
	add.s32 	%r2115, %r362, %r897;
	selp.b32 	%r898, 0, %r2115, %p33;
	add.s32 	%r2114, %r363, %r898;
	selp.b32 	%r899, 0, %r2114, %p34;
	add.s32 	%r2113, %r364, %r899;
	selp.b32 	%r900, 0, %r2113, %p35;
	add.s32 	%r2112, %r365, %r900;
	selp.b32 	%r901, 0, %r2112, %p36;
	add.s32 	%r2111, %r366, %r901;
	selp.b32 	%r2110, 0, %r2111, %p37;
$L__BB12_144:
	ld.param.u32 	%r1978, [_ZN3cub18CUB_300001_SM_10006detail11scan_by_key21DeviceScanByKeyKernelINS2_10policy_hubIPiiiN4cuda3std3__44plusIvEEE10Policy1000ES5_S5_S5_NS0_24ReduceByKeyScanTileStateIiiLb1EEENS8_8equal_toIvEESA_ijiiEEvT0_PT9_T1_T2_T3_iT4_T5_T6_T7__param_8];
	add.s32 	%r1190, %r367, %r2110;
	bar.sync 	0;
	setp.eq.s32 	%p273, %r2109, 0;
	selp.b32 	%r1191, %r2129, 0, %p273;
	add.s32 	%r1192, %r1978, %r1191;
	setp.eq.s32 	%p274, %r2108, 0;
	selp.b32 	%r1193, %r2128, 0, %p274;
	add.s32 	%r1194, %r1978, %r1193;
	setp.eq.s32 	%p275, %r2107, 0;
	selp.b32 	%r1195, %r2127, 0, %p275;
	add.s32 	%r1196, %r1978, %r1195;
	setp.eq.s32 	%p276, %r2106, 0;
	selp.b32 	%r1197, %r2126, 0, %p276;
	add.s32 	%r1198, %r1978, %r1197;
	setp.eq.s32 	%p277, %r2105, 0;
	selp.b32 	%r1199, %r2125, 0, %p277;
	add.s32 	%r1200, %r1978, %r1199;
	setp.eq.s32 	%p278, %r2104, 0;
	selp.b32 	%r1201, %r2124, 0, %p278;
	add.s32 	%r1202, %r1978, %r1201;
	setp.eq.s32 	%p279, %r2103, 0;
	selp.b32 	%r1203, %r2123, 0, %p279;
	add.s32 	%r1204, %r1978, %r1203;
	setp.eq.s32 	%p280, %r2102, 0;
	selp.b32 	%r1205, %r2122, 0, %p280;
	add.s32 	%r1206, %r1978, %r1205;
	setp.eq.s32 	%p281, %r2101, 0;
	selp.b32 	%r1207, %r2121, 0, %p281;
	add.s32 	%r1208, %r1978, %r1207;
	setp.eq.s32 	%p282, %r2100, 0;
	selp.b32 	%r1209, %r2120, 0, %p282;
	add.s32 	%r1210, %r1978, %r1209;
	setp.eq.s32 	%p283, %r2099, 0;
	selp.b32 	%r1211, %r2119, 0, %p283;
	add.s32 	%r1212, %r1978, %r1211;
	setp.eq.s32 	%p284, %r2098, 0;
	selp.b32 	%r1213, %r2118, 0, %p284;
	add.s32 	%r1214, %r1978, %r1213;
	setp.eq.s32 	%p285, %r2097, 0;
	selp.b32 	%r1215, %r2117, 0, %p285;
	add.s32 	%r1216, %r1978, %r1215;
	setp.eq.s32 	%p286, %r2096, 0;
	selp.b32 	%r1217, %r2116, 0, %p286;
	add.s32 	%r1218, %r1978, %r1217;
	setp.eq.s32 	%p287, %r2095, 0;
	selp.b32 	%r1219, %r2115, 0, %p287;
	add.s32 	%r1220, %r1978, %r1219;
	setp.eq.s32 	%p288, %r2094, 0;
	selp.b32 	%r1221, %r2114, 0, %p288;
	add.s32 	%r1222, %r1978, %r1221;
	setp.eq.s32 	%p289, %r2093, 0;
	selp.b32 	%r1223, %r2113, 0, %p289;
	add.s32 	%r1224, %r1978, %r1223;
	setp.eq.s32 	%p290, %r2092, 0;
	selp.b32 	%r1225, %r2112, 0, %p290;
	add.s32 	%r1226, %r1978, %r1225;
	setp.eq.s32 	%p291, %r2091, 0;
	selp.b32 	%r1227, %r2111, 0, %p291;
	add.s32 	%r1228, %r1978, %r1227;
	setp.eq.s32 	%p292, %r2090, 0;
	selp.b32 	%r1229, %r1190, 0, %p292;
	add.s32 	%r1230, %r1978, %r1229;
	st.shared.v4.u32 	[%r287], {%r1192, %r1194, %r1196, %r1198};
	st.shared.v4.u32 	[%r287+16], {%r1200, %r1202, %r1204, %r1206};
	st.shared.v4.u32 	[%r287+32], {%r1208, %r1210, %r1212, %r1214};
	st.shared.v4.u32 	[%r287+48], {%r1216, %r1218, %r1220, %r1222};
	st.shared.v4.u32 	[%r287+64], {%r1224, %r1226, %r1228, %r1230};
	bar.warp.sync 	-1;
	ld.shared.u32 	%r541, [%r286];
	ld.shared.u32 	%r542, [%r286+128];
	ld.shared.u32 	%r543, [%r286+256];
	ld.shared.u32 	%r544, [%r286+384];
	ld.shared.u32 	%r545, [%r286+512];
	ld.shared.u32 	%r546, [%r286+640];
	ld.shared.u32 	%r547, [%r286+768];
	ld.shared.u32 	%r548, [%r286+896];
	ld.shared.u32 	%r549, [%r286+1024];
	ld.shared.u32 	%r550, [%r286+1152];
	ld.shared.u32 	%r551, [%r286+1280];
	ld.shared.u32 	%r552, [%r286+1408];
	ld.shared.u32 	%r553, [%r286+1536];
	ld.shared.u32 	%r554, [%r286+1664];
	ld.shared.u32 	%r555, [%r286+1792];
	ld.shared.u32 	%r556, [%r286+1920];
	ld.shared.u32 	%r557, [%r286+2048];
	ld.shared.u32 	%r558, [%r286+2176];
	ld.shared.u32 	%r559, [%r286+2304];
	ld.shared.u32 	%r560, [%r286+2432];
	setp.ne.s32 	%p293, %r223, 0;
	@%p293 bra 	$L__BB12_146;
	st.volatile.shared.u32 	[_ZZN3cub18CUB_300001_SM_10006detail11scan_by_key21DeviceScanByKeyKernelINS2_10policy_hubIPiiiN4cuda3std3__44plusIvEEE10Policy1000ES5_S5_S5_NS0_24ReduceByKeyScanTileStateIiiLb1EEENS8_8equal_toIvEESA_ijiiEEvT0_PT9_T1_T2_T3_iT4_T5_T6_T7_E12temp_storage+17920], %r3;
$L__BB12_146:
	ld.param.u64 	%rd174, [_ZN3cub18CUB_300001_SM_10006detail11scan_by_key21DeviceScanByKeyKernelINS2_10policy_hubIPiiiN4cuda3std3__44plusIvEEE10Policy1000ES5_S5_S5_NS0_24ReduceByKeyScanTileStateIiiLb1EEENS8_8equal_toIvEESA_ijiiEEvT0_PT9_T1_T2_T3_iT4_T5_T6_T7__param_3];
	bar.sync 	0;
	ld.volatile.shared.u32 	%r561, [_ZZN3cub18CUB_300001_SM_10006detail11scan_by_key21DeviceScanByKeyKernelINS2_10policy_hubIPiiiN4cuda3std3__44plusIvEEE10Policy1000ES5_S5_S5_NS0_24ReduceByKeyScanTileStateIiiLb1EEENS8_8equal_toIvEESA_ijiiEEvT0_PT9_T1_T2_T3_iT4_T5_T6_T7_E12temp_storage+17920];
	setp.ge.s32 	%p294, %r224, %r561;
	cvt.u64.u32 	%rd90, %r224;
	mov.u32 	%r1231, %ctaid.x;
	mul.lo.s32 	%r1232, %r1231, 4480;
	cvt.u64.u32 	%rd91, %r1232;
	add.s64 	%rd92, %rd90, %rd91;
	cvta.to.global.u64 	%rd93, %rd174;
	shl.b64 	%rd94, %rd92, 2;
	add.s64 	%rd19, %rd93, %rd94;
	@%p294 bra 	$L__BB12_148;
	st.global.u32 	[%rd19], %r541;
$L__BB12_148:
	mov.u32 	%r1233, %tid.x;
	and.b32  	%r1234, %r1233, 992;
	mul.lo.s32 	%r1235, %r1234, 20;
	and.b32  	%r1236, %r1233, 31;
	or.b32  	%r1237, %r1235, %r1236;
	or.b32  	%r1238, %r1237, 32;
	setp.ge.s32 	%p295, %r1238, %r561;
	@%p295 bra 	$L__BB12_150;
	st.global.u32 	[%rd19+128], %r542;
$L__BB12_150:
	or.b32  	%r1244, %r1237, 64;
	setp.ge.s32 	%p296, %r1244, %r561;
	@%p296 bra 	$L__BB12_152;
	st.global.u32 	[%rd19+256], %r543;
$L__BB12_152:
	or.b32  	%r1250, %r1237, 96;
	setp.ge.s32 	%p297, %r1250, %r561;
	@%p297 bra 	$L__BB12_154;
	st.global.u32 	[%rd19+384], %r544;
$L__BB12_154:
	setp.ge.s32 	%p298, %r237, %r561;
	@%p298 bra 	$L__BB12_156;
	st.global.u32 	[%rd19+512], %r545;
$L__BB12_156:
	add.s32 	%r1256, %r1237, 160;
	setp.ge.s32 	%p299, %r1256, %r561;
	@%p299 bra 	$L__BB12_158;
	st.global.u32 	[%rd19+640], %r546;
$L__BB12_158:
	setp.ge.s32 	%p300, %r243, %r561;
	@%p300 bra 	$L__BB12_160;
	st.global.u32 	[%rd19+768], %r547;
$L__BB12_160:
	add.s32 	%r1262, %r1237, 224;
	setp.ge.s32 	%p301, %r1262, %r561;
	@%p301 bra 	$L__BB12_162;
	st.global.u32 	[%rd19+896], %r548;
$L__BB12_162:
	add.s32 	%r1268, %r1237, 256;
	setp.ge.s32 	%p302, %r1268, %r561;
	@%p302 bra 	$L__BB12_164;
	st.global.u32 	[%rd19+1024], %r549;
$L__BB12_164:
	add.s32 	%r1274, %r1237, 288;
	setp.ge.s32 	%p303, %r1274, %r561;
	@%p303 bra 	$L__BB12_166;
	st.global.u32 	[%rd19+1152], %r550;
$L__BB12_166:
	add.s32 	%r1280, %r1237, 320;
	setp.ge.s32 	%p304, %r1280, %r561;
	@%p304 bra 	$L__BB12_168;
	st.global.u32 	[%rd19+1280], %r551;
$L__BB12_168:
	setp.ge.s32 	%p305, %r258, %r561;
	@%p305 bra 	$L__BB12_170;
	st.global.u32 	[%rd19+1408], %r552;
$L__BB12_170:
	setp.ge.s32 	%p306, %r261, %r561;
	@%p306 bra 	$L__BB12_172;
	st.global.u32 	[%rd19+1536], %r553;
$L__BB12_172:
	setp.ge.s32 	%p307, %r264, %r561;
	@%p307 bra 	$L__BB12_174;
	st.global.u32 	[%rd19+1664], %r554;
$L__BB12_174:
	setp.ge.s32 	%p308, %r267, %r561;
	@%p308 bra 	$L__BB12_176;
	st.global.u32 	[%rd19+1792], %r555;
$L__BB12_176:
	add.s32 	%r1286, %r1237, 480;
	setp.ge.s32 	%p309, %r1286, %r561;
	@%p309 bra 	$L__BB12_178;
	st.global.u32 	[%rd19+1920], %r556;
$L__BB12_178:
	setp.ge.s32 	%p310, %r273, %r561;
	@%p310 bra 	$L__BB12_180;
	st.global.u32 	[%rd19+2048], %r557;
$L__BB12_180:
	setp.ge.s32 	%p311, %r276, %r561;
	@%p311 bra 	$L__BB12_182;
	st.global.u32 	[%rd19+2176], %r558;
$L__BB12_182:
	setp.ge.s32 	%p312, %r279, %r561;
	@%p312 bra 	$L__BB12_184;
	st.global.u32 	[%rd19+2304], %r559;
$L__BB12_184:
	add.s32 	%r1292, %r1237, 608;
	setp.ge.s32 	%p313, %r1292, %r561;
	@%p313 bra 	$L__BB12_186;
	st.global.u32 	[%rd19+2432], %r560;
$L__BB12_186:
	ret;

}
	// .globl	_ZN3cub18CUB_300001_SM_10006detail11scan_by_key25DeviceScanByKeyInitKernelINS0_24ReduceByKeyScanTileStateIiiLb1EEEPimEEvT_T0_PN4cuda3std3__415iterator_traitsIS8_vE10value_typeET1_i
.visible .entry _ZN3cub18CUB_300001_SM_10006detail11scan_by_key25DeviceScanByKeyInitKernelINS0_24ReduceByKeyScanTileStateIiiLb1EEEPimEEvT_T0_PN4cuda3std3__415iterator_traitsIS8_vE10value_typeET1_i(
	.param .align 8 .b8 _ZN3cub18CUB_300001_SM_10006detail11scan_by_key25DeviceScanByKeyInitKernelINS0_24ReduceByKeyScanTileStateIiiLb1EEEPimEEvT_T0_PN4cuda3std3__415iterator_traitsIS8_vE10value_typeET1_i_param_0[8],
	.param .u64 .ptr .align 1 _ZN3cub18CUB_300001_SM_10006detail11scan_by_key25DeviceScanByKeyInitKernelINS0_24ReduceByKeyScanTileStateIiiLb1EEEPimEEvT_T0_PN4cuda3std3__415iterator_traitsIS8_vE10value_typeET1_i_param_1,
	.param .u64 .ptr .align 1 _ZN3cub18CUB_300001_SM_10006detail11scan_by_key25DeviceScanByKeyInitKernelINS0_24ReduceByKeyScanTileStateIiiLb1EEEPimEEvT_T0_PN4cuda3std3__415iterator_traitsIS8_vE10value_typeET1_i_param_2,
	.param .u64 _ZN3cub18CUB_300001_SM_10006detail11scan_by_key25DeviceScanByKeyInitKernelINS0_24ReduceByKeyScanTileStateIiiLb1EEEPimEEvT_T0_PN4cuda3std3__415iterator_traitsIS8_vE10value_typeET1_i_param_3,
	.param .u32 _ZN3cub18CUB_300001_SM_10006detail11scan_by_key25DeviceScanByKeyInitKernelINS0_24ReduceByKeyScanTileStateIiiLb1EEEPimEEvT_T0_PN4cuda3std3__415iterator_traitsIS8_vE10value_typeET1_i_param_4
)
{
	.reg .pred 	%p<8>;
	.reg .b32 	%r<8>;
	.reg .b64 	%rd<21>;

	ld.param.u64 	%rd5, [_ZN3cub18CUB_300001_SM_10006detail11scan_by_key25DeviceScanByKeyInitKernelINS0_24ReduceByKeyScanTileStateIiiLb1EEEPimEEvT_T0_PN4cuda3std3__415iterator_traitsIS8_vE10value_typeET1_i_param_0];
	ld.param.u64 	%rd2, [_ZN3cub18CUB_300001_SM_10006detail11scan_by_key25DeviceScanByKeyInitKernelINS0_24ReduceByKeyScanTileStateIiiLb1EEEPimEEvT_T0_PN4cuda3std3__415iterator_traitsIS8_vE10value_typeET1_i_param_1];
	ld.param.u64 	%rd3, [_ZN3cub18CUB_300001_SM_10006detail11scan_by_key25DeviceScanByKeyInitKernelINS0_24ReduceByKeyScanTileStateIiiLb1EEEPimEEvT_T0_PN4cuda3std3__415iterator_traitsIS8_vE10value_typeET1_i_param_2];
	ld.param.u64 	%rd4, [_ZN3cub18CUB_300001_SM_10006detail11scan_by_key25DeviceScanByKeyInitKernelINS0_24ReduceByKeyScanTileStateIiiLb1EEEPimEEvT_T0_PN4cuda3std3__415iterator_traitsIS8_vE10value_typeET1_i_param_3];
	ld.param.u32 	%r4, [_ZN3cub18CUB_300001_SM_10006detail11scan_by_key25DeviceScanByKeyInitKernelINS0_24ReduceByKeyScanTileStateIiiLb1EEEPimEEvT_T0_PN4cuda3std3__415iterator_traitsIS8_vE10value_typeET1_i_param_4];
	cvta.to.global.u64 	%rd1, %rd5;
	mov.u32 	%r1, %ctaid.x;
	mov.u32 	%r5, %ntid.x;
	mov.u32 	%r2, %tid.x;
	mad.lo.s32 	%r3, %r1, %r5, %r2;
	setp.ge.s32 	%p1, %r3, %r4;
	@%p1 bra 	$L__BB13_2;
	mul.wide.s32 	%rd6, %r3, 16;
	add.s64 	%rd7, %rd1, %rd6;
	mov.b64 	%rd8, 99;
	mov.b64 	%rd9, 0;
	st.global.v2.u64 	[%rd7+512], {%rd9, %rd8};
$L__BB13_2:
	setp.ne.s32 	%p2, %r1, 0;
	setp.gt.u32 	%p3, %r2, 31;
	or.pred  	%p4, %p2, %p3;
	@%p4 bra 	$L__BB13_4;
	mul.wide.u32 	%rd10, %r2, 16;
	add.s64 	%rd11, %rd1, %rd10;
	mov.b64 	%rd12, 0;
	st.global.v2.u64 	[%rd11], {%rd12, %rd12};
$L__BB13_4:
	setp.eq.s32 	%p5, %r3, 0;
	setp.ge.u32 	%p6, %r3, %r4;
	or.pred  	%p7, %p5, %p6;
	@%p7 bra 	$L__BB13_6;
	cvt.u64.u32 	%rd13, %r3;
	cvta.to.global.u64 	%rd14, %rd2;
	mul.lo.s64 	%rd15, %rd4, %rd13;
	shl.b64 	%rd16, %rd15, 2;
	add.s64 	%rd17, %rd14, %rd16;
	ld.global.u32 	%r7, [%rd17+-4];
	cvta.to.global.u64 	%rd18, %rd3;
	mul.wide.u32 	%rd19, %r3, 4;
	add.s64 	%rd20, %rd18, %rd19;
	st.global.u32 	[%rd20], %r7;
$L__BB13_6:
	ret;

}
	// .globl	_ZN3cub18CUB_300001_SM_10006detail11scan_by_key21DeviceScanByKeyKernelINS2_10policy_hubIPiiiN4cuda3std3__44plusIvEEE10Policy1000ES5_S5_S5_NS0_24ReduceByKeyScanTileStateIiiLb1EEENS8_8equal_toIvEESA_imiiEEvT0_PT9_T1_T2_T3_iT4_T5_T6_T7_
.visible .entry _ZN3cub18CUB_300001_SM_10006detail11scan_by_key21DeviceScanByKeyKernelINS2_10policy_hubIPiiiN4cuda3std3__44plusIvEEE10Policy1000ES5_S5_S5_NS0_24ReduceByKeyScanTileStateIiiLb1EEENS8_8equal_toIvEESA_imiiEEvT0_PT9_T1_T2_T3_iT4_T5_T6_T7_(
	.param .u64 .ptr .align 1 _ZN3cub18CUB_300001_SM_10006detail11scan_by_key21DeviceScanByKeyKernelINS2_10policy_hubIPiiiN4cuda3std3__44plusIvEEE10Policy1000ES5_S5_S5_NS0_24ReduceByKeyScanTileStateIiiLb1EEENS8_8equal_toIvEESA_imiiEEvT0_PT9_T1_T2_T3_iT4_T5_T6_T7__param_0,
	.param .u64 .ptr .align 1 _ZN3cub18CUB_300001_SM_10006detail11scan_by_key21DeviceScanByKeyKernelINS2_10policy_hubIPiiiN4cuda3std3__44plusIvEEE10Policy1000ES5_S5_S5_NS0_24ReduceByKeyScanTileStateIiiLb1EEENS8_8equal_toIvEESA_imiiEEvT0_PT9_T1_T2_T3_iT4_T5_T6_T7__param_1,
	.param .u64 .ptr .align 1 _ZN3cub18CUB_300001_SM_10006detail11scan_by_key21DeviceScanByKeyKernelINS2_10policy_hubIPiiiN4cuda3std3__44plusIvEEE10Policy1000ES5_S5_S5_NS0_24ReduceByKeyScanTileStateIiiLb1EEENS8_8equal_toIvEESA_imiiEEvT0_PT9_T1_T2_T3_iT4_T5_T6_T7__param_2,
	.param .u64 .ptr .align 1 _ZN3cub18CUB_300001_SM_10006detail11scan_by_key21DeviceScanByKeyKernelINS2_10policy_hubIPiiiN4cuda3std3__44plusIvEEE10Policy1000ES5_S5_S5_NS0_24ReduceByKeyScanTileStateIiiLb1EEENS8_8equal_toIvEESA_imiiEEvT0_PT9_T1_T2_T3_iT4_T5_T6_T7__param_3,
	.param .align 8 .b8 _ZN3cub18CUB_300001_SM_10006detail11scan_by_key21DeviceScanByKeyKernelINS2_10policy_hubIPiiiN4cuda3std3__44plusIvEEE10Policy1000ES5_S5_S5_NS0_24ReduceByKeyScanTileStateIiiLb1EEENS8_8equal_toIvEESA_imiiEEvT0_PT9_T1_T2_T3_iT4_T5_T6_T7__param_4[8],
	.param .u32 _ZN3cub18CUB_300001_SM_10006detail11scan_by_key21DeviceScanByKeyKernelINS2_10policy_hubIPiiiN4cuda3std3__44plusIvEEE10Policy1000ES5_S5_S5_NS0_24ReduceByKeyScanTileStateIiiLb1EEENS8_8equal_toIvEESA_imiiEEvT0_PT9_T1_T2_T3_iT4_T5_T6_T7__param_5,
	.param .align 1 .b8 _ZN3cub18CUB_300001_SM_10006detail11scan_by_key21DeviceScanByKeyKernelINS2_10policy_hubIPiiiN4cuda3std3__44plusIvEEE10Policy1000ES5_S5_S5_NS0_24ReduceByKeyScanTileStateIiiLb1EEENS8_8equal_toIvEESA_imiiEEvT0_PT9_T1_T2_T3_iT4_T5_T6_T7__param_6[1],
	.param .align 1 .b8 _ZN3cub18CUB_300001_SM_10006detail11scan_by_key21DeviceScanByKeyKernelINS2_10policy_hubIPiiiN4cuda3std3__44plusIvEEE10Policy1000ES5_S5_S5_NS0_24ReduceByKeyScanTileStateIiiLb1EEENS8_8equal_toIvEESA_imiiEEvT0_PT9_T1_T2_T3_iT4_T5_T6_T7__param_7[1],
	.param .u32 _ZN3cub18CUB_300001_SM_10006detail11scan_by_key21DeviceScanByKeyKernelINS2_10policy_hubIPiiiN4cuda3std3__44plusIvEEE10Policy1000ES5_S5_S5_NS0_24ReduceByKeyScanTileStateIiiLb1EEENS8_8equal_toIvEESA_imiiEEvT0_PT9_T1_T2_T3_iT4_T5_T6_T7__param_8,
	.param .u64 _ZN3cub18CUB_300001_SM_10006detail11scan_by_key21DeviceScanByKeyKernelINS2_10policy_hubIPiiiN4cuda3std3__44plusIvEEE10Policy1000ES5_S5_S5_NS0_24ReduceByKeyScanTileStateIiiLb1EEENS8_8equal_toIvEESA_imiiEEvT0_PT9_T1_T2_T3_iT4_T5_T6_T7__param_9
)
.maxntid 224
{
	.reg .pred 	%p<544>;
	.reg .b32 	%r<1864>;
	.reg .b64 	%rd<321>;
	// demoted variable
	.shared .align 16 .b8 _ZZN3cub18CUB_300001_SM_10006detail11scan_by_key21DeviceScanByKeyKernelINS2_10policy_hubIPiiiN4cuda3std3__44plusIvEEE10Policy1000ES5_S5_S5_NS0_24ReduceByKeyScanTileStateIiiLb1EEENS8_8equal_toIvEESA_imiiEEvT0_PT9_T1_T2_T3_iT4_T5_T6_T7_E12temp_storage[17936];
	ld.param.u64 	%rd92, [_ZN3cub18CUB_300001_SM_10006detail11scan_by_key21DeviceScanByKeyKernelINS2_10policy_hubIPiiiN4cuda3std3__44plusIvEEE10Policy1000ES5_S5_S5_NS0_24ReduceByKeyScanTileStateIiiLb1EEENS8_8equal_toIvEESA_imiiEEvT0_PT9_T1_T2_T3_iT4_T5_T6_T7__param_0];
	ld.param.u64 	%rd3, [_ZN3cub18CUB_300001_SM_10006detail11scan_by_key21DeviceScanByKeyKernelINS2_10policy_hubIPiiiN4cuda3std3__44plusIvEEE10Policy1000ES5_S5_S5_NS0_24ReduceByKeyScanTileStateIiiLb1EEENS8_8equal_toIvEESA_imiiEEvT0_PT9_T1_T2_T3_iT4_T5_T6_T7__param_4];
	ld.param.u64 	%rd95, [_ZN3cub18CUB_300001_SM_10006detail11scan_by_key21DeviceScanByKeyKernelINS2_10policy_hubIPiiiN4cuda3std3__44plusIvEEE10Policy1000ES5_S5_S5_NS0_24ReduceByKeyScanTileStateIiiLb1EEENS8_8equal_toIvEESA_imiiEEvT0_PT9_T1_T2_T3_iT4_T5_T6_T7__param_1];
	ld.param.u64 	%rd93, [_ZN3cub18CUB_300001_SM_10006detail11scan_by_key21DeviceScanByKeyKernelINS2_10policy_hubIPiiiN4cuda3std3__44plusIvEEE10Policy1000ES5_S5_S5_NS0_24ReduceByKeyScanTileStateIiiLb1EEENS8_8equal_toIvEESA_imiiEEvT0_PT9_T1_T2_T3_iT4_T5_T6_T7__param_2];
	ld.param.u64 	%rd94, [_ZN3cub18CUB_300001_SM_10006detail11scan_by_key21DeviceScanByKeyKernelINS2_10policy_hubIPiiiN4cuda3std3__44plusIvEEE10Policy1000ES5_S5_S5_NS0_24ReduceByKeyScanTileStateIiiLb1EEENS8_8equal_toIvEESA_imiiEEvT0_PT9_T1_T2_T3_iT4_T5_T6_T7__param_3];
	ld.param.u64 	%rd96, [_ZN3cub18CUB_300001_SM_10006detail11scan_by_key21DeviceScanByKeyKernelINS2_10policy_hubIPiiiN4cuda3std3__44plusIvEEE10Policy1000ES5_S5_S5_NS0_24ReduceByKeyScanTileStateIiiLb1EEENS8_8equal_toIvEESA_imiiEEvT0_PT9_T1_T2_T3_iT4_T5_T6_T7__param_9];
	cvta.to.global.u64 	%rd1, %rd94;
	cvta.to.global.u64 	%rd2, %rd95;
	mov.u32 	%r1, %ctaid.x;
	mul.wide.u32 	%rd4, %r1, 4480;
	sub.s64 	%rd5, %rd96, %rd4;
	setp.lt.u64 	%p95, %rd5, 4481;
	@%p95 bra 	$L__BB14_33;
	mov.u32 	%r2, %tid.x;
	and.b32  	%r1125, %r2, 31;
	and.b32  	%r1126, %r2, 992;
	mul.lo.s32 	%r1127, %r1126, 20;
	or.b32  	%r1128, %r1127, %r1125;
	cvt.u64.u32 	%rd267, %r1128;
	add.s64 	%rd6, %rd4, %rd267;
	shl.b64 	%rd268, %rd6, 2;
	add.s64 	%rd227, %rd92, %rd268;
	// begin inline asm
	ld.ca.u32 %r1084, [%rd227];
	// end inline asm
	add.s64 	%rd228, %rd227, 128;
	// begin inline asm
	ld.ca.u32 %r1085, [%rd228];
	// end inline asm
	add.s64 	%rd229, %rd227, 256;
	// begin inline asm
	ld.ca.u32 %r1086, [%rd229];
	// end inline asm
	add.s64 	%rd230, %rd227, 384;
	// begin inline asm
	ld.ca.u32 %r1087, [%rd230];
	// end inline asm
	add.s64 	%rd231, %rd227, 512;
	// begin inline asm
	ld.ca.u32 %r1088, [%rd231];
	// end inline asm
	add.s64 	%rd232, %rd227, 640;
	// begin inline asm
	ld.ca.u32 %r1089, [%rd232];
	// end inline asm
	add.s64 	%rd233, %rd227, 768;
	// begin inline asm
	ld.ca.u32 %r1090, [%rd233];
	// end inline asm
	add.s64 	%rd234, %rd227, 896;
	// begin inline asm
	ld.ca.u32 %r1091, [%rd234];
	// end inline asm
	add.s64 	%rd235, %rd227, 1024;
	// begin inline asm
	ld.ca.u32 %r1092, [%rd235];
	// end inline asm
	add.s64 	%rd236, %rd227, 1152;
	// begin inline asm
	ld.ca.u32 %r1093, [%rd236];
	// end inline asm
	add.s64 	%rd237, %rd227, 1280;
	// begin inline asm
	ld.ca.u32 %r1094, [%rd237];
	// end inline asm
	add.s64 	%rd238, %rd227, 1408;
	// begin inline asm
	ld.ca.u32 %r1095, [%rd238];
	// end inline asm
	add.s64 	%rd239, %rd227, 1536;
	// begin inline asm
	ld.ca.u32 %r1096, [%rd239];
	// end inline asm
	add.s64 	%rd240, %rd227, 1664;
	// begin inline asm
	ld.ca.u32 %r1097, [%rd240];
	// end inline asm
	add.s64 	%rd241, %rd227, 1792;
	// begin inline asm
	ld.ca.u32 %r1098, [%rd241];
	// end inline asm
	add.s64 	%rd242, %rd227, 1920;
	// begin inline asm
	ld.ca.u32 %r1099, [%rd242];
	// end inline asm
	add.s64 	%rd243, %rd227, 2048;
	// begin inline asm
	ld.ca.u32 %r1100, [%rd243];
	// end inline asm
	add.s64 	%rd244, %rd227, 2176;
	// begin inline asm
	ld.ca.u32 %r1101, [%rd244];
	// end inline asm
	add.s64 	%rd245, %rd227, 2304;
	// begin inline asm
	ld.ca.u32 %r1102, [%rd245];
	// end inline asm
	add.s64 	%rd246, %rd227, 2432;
	// begin inline asm
	ld.ca.u32 %r1103, [%rd246];
	// end inline asm
	// begin inline asm
	mov.u32 %r1104, %laneid;
	// end inline asm
	shr.u32 	%r4, %r2, 5;
	mad.lo.s32 	%r1129, %r4, 640, %r1104;
	shl.b32 	%r1130, %r1129, 2;
	mov.u32 	%r1131, _ZZN3cub18CUB_300001_SM_10006detail11scan_by_key21DeviceScanByKeyKernelINS2_10policy_hubIPiiiN4cuda3std3__44plusIvEEE10Policy1000ES5_S5_S5_NS0_24ReduceByKeyScanTileStateIiiLb1EEENS8_8equal_toIvEESA_imiiEEvT0_PT9_T1_T2_T3_iT4_T5_T6_T7_E12temp_storage;
	add.s32 	%r5, %r1131, %r1130;
	st.shared.u32 	[%r5], %r1084;
	st.shared.u32 	[%r5+128], %r1085;
	st.shared.u32 	[%r5+256], %r1086;
	st.shared.u32 	[%r5+384], %r1087;
	st.shared.u32 	[%r5+512], %r1088;
	st.shared.u32 	[%r5+640], %r1089;
	st.shared.u32 	[%r5+768], %r1090;
	st.shared.u32 	[%r5+896], %r1091;
	st.shared.u32 	[%r5+1024], %r1092;
	st.shared.u32 	[%r5+1152], %r1093;
	st.shared.u32 	[%r5+1280], %r1094;
	st.shared.u32 	[%r5+1408], %r1095;
	st.shared.u32 	[%r5+1536], %r1096;
	st.shared.u32 	[%r5+1664], %r1097;
	st.shared.u32 	[%r5+1792], %r1098;
	st.shared.u32 	[%r5+1920], %r1099;
	st.shared.u32 	[%r5+2048], %r1100;
	st.shared.u32 	[%r5+2176], %r1101;
	st.shared.u32 	[%r5+2304], %r1102;
	st.shared.u32 	[%r5+2432], %r1103;
	bar.warp.sync 	-1;
	mad.lo.s32 	%r6, %r1104, 76, %r5;
	ld.shared.v4.u32 	{%r7, %r8, %r9, %r10}, [%r6];
	ld.shared.v4.u32 	{%r11, %r12, %r13, %r14}, [%r6+16];
	ld.shared.v4.u32 	{%r15, %r16, %r17, %r18}, [%r6+32];
	ld.shared.v4.u32 	{%r19, %r20, %r21, %r22}, [%r6+48];
	ld.shared.v4.u32 	{%r23, %r24, %r25, %r26}, [%r6+64];
	bar.sync 	0;
	add.s64 	%rd247, %rd93, %rd268;
	// begin inline asm
	ld.ca.u32 %r1105, [%rd247];
	// end inline asm
	add.s64 	%rd248, %rd247, 128;
	// begin inline asm
	ld.ca.u32 %r1106, [%rd248];
	// end inline asm
	add.s64 	%rd249, %rd247, 256;
	// begin inline asm
	ld.ca.u32 %r1107, [%rd249];
	// end inline asm
	add.s64 	%rd250, %rd247, 384;
	// begin inline asm
	ld.ca.u32 %r1108, [%rd250];
	// end inline asm
	add.s64 	%rd251, %rd247, 512;
	// begin inline asm
	ld.ca.u32 %r1109, [%rd251];
	// end inline asm
	add.s64 	%rd252, %rd247, 640;
	// begin inline asm
	ld.ca.u32 %r1110, [%rd252];
	// end inline asm
	add.s64 	%rd253, %rd247, 768;
	// begin inline asm
	ld.ca.u32 %r1111, [%rd253];
	// end inline asm
	add.s64 	%rd254, %rd247, 896;
	// begin inline asm
	ld.ca.u32 %r1112, [%rd254];
	// end inline asm
	add.s64 	%rd255, %rd247, 1024;
	// begin inline asm
	ld.ca.u32 %r1113, [%rd255];
	// end inline asm
	add.s64 	%rd256, %rd247, 1152;
	// begin inline asm
	ld.ca.u32 %r1114, [%rd256];
	// end inline asm
	add.s64 	%rd257, %rd247, 1280;
	// begin inline asm
	ld.ca.u32 %r1115, [%rd257];
	// end inline asm
	add.s64 	%rd258, %rd247, 1408;
	// begin inline asm
	ld.ca.u32 %r1116, [%rd258];
	// end inline asm
	add.s64 	%rd259, %rd247, 1536;
	// begin inline asm
	ld.ca.u32 %r1117, [%rd259];
	// end inline asm
	add.s64 	%rd260, %rd247, 1664;
	// begin inline asm
	ld.ca.u32 %r1118, [%rd260];
	// end inline asm
	add.s64 	%rd261, %rd247, 1792;
	// begin inline asm
	ld.ca.u32 %r1119, [%rd261];
	// end inline asm
	add.s64 	%rd262, %rd247, 1920;
	// begin inline asm
	ld.ca.u32 %r1120, [%rd262];
	// end inline asm
	add.s64 	%rd263, %rd247, 2048;
	// begin inline asm
	ld.ca.u32 %r1121, [%rd263];
	// end inline asm
	add.s64 	%rd264, %rd247, 2176;
	// begin inline asm
	ld.ca.u32 %r1122, [%rd264];
	// end inline asm
	add.s64 	%rd265, %rd247, 2304;
	// begin inline asm
	ld.ca.u32 %r1123, [%rd265];
	// end inline asm
	add.s64 	%rd266, %rd247, 2432;
	// begin inline asm
	ld.ca.u32 %r1124, [%rd266];
	// end inline asm
	st.shared.u32 	[%r5], %r1105;
	st.shared.u32 	[%r5+128], %r1106;
	st.shared.u32 	[%r5+256], %r1107;
	st.shared.u32 	[%r5+384], %r1108;
	st.shared.u32 	[%r5+512], %r1109;
	st.shared.u32 	[%r5+640], %r1110;
	st.shared.u32 	[%r5+768], %r1111;
	st.shared.u32 	[%r5+896], %r1112;
	st.shared.u32 	[%r5+1024], %r1113;
	st.shared.u32 	[%r5+1152], %r1114;
	st.shared.u32 	[%r5+1280], %r1115;
	st.shared.u32 	[%r5+1408], %r1116;
	st.shared.u32 	[%r5+1536], %r1117;
	st.shared.u32 	[%r5+1664], %r1118;
	st.shared.u32 	[%r5+1792], %r1119;
	st.shared.u32 	[%r5+1920], %r1120;
	st.shared.u32 	[%r5+2048], %r1121;
	st.shared.u32 	[%r5+2176], %r1122;
	st.shared.u32 	[%r5+2304], %r1123;
	st.shared.u32 	[%r5+2432], %r1124;
	bar.warp.sync 	-1;
	ld.shared.v4.u32 	{%r27, %r28, %r29, %r30}, [%r6];
	ld.shared.v4.u32 	{%r31, %r32, %r33, %r34}, [%r6+16];
	ld.shared.v4.u32 	{%r35, %r36, %r37, %r38}, [%r6+32];
	ld.shared.v4.u32 	{%r39, %r40, %r41, %r42}, [%r6+48];
	ld.shared.v4.u32 	{%r43, %r44, %r45, %r46}, [%r6+64];
	bar.sync 	0;
	setp.ne.s32 	%p371, %r1, 0;
	@%p371 bra 	$L__BB14_10;
	shl.b32 	%r1481, %r2, 2;
	add.s32 	%r1483, %r1131, %r1481;
	add.s32 	%r47, %r1483, 1020;
	st.shared.u32 	[%r1483+1020], %r26;
	bar.sync 	0;
	setp.eq.s32 	%p476, %r2, 0;
	mov.b64 	%rd298, 1;
	@%p476 bra 	$L__BB14_4;
	ld.shared.u32 	%r1484, [%r47+-4];
	setp.ne.s32 	%p477, %r1484, %r7;
	selp.u64 	%rd298, 1, 0, %p477;
$L__BB14_4:
	setp.ne.s32 	%p543, %r7, %r8;
	setp.ne.s32 	%p542, %r8, %r9;
	setp.ne.s32 	%p541, %r9, %r10;
	setp.ne.s32 	%p540, %r10, %r11;
	setp.ne.s32 	%p539, %r11, %r12;
	setp.ne.s32 	%p538, %r12, %r13;
	setp.ne.s32 	%p537, %r13, %r14;
	setp.ne.s32 	%p536, %r14, %r15;
	setp.ne.s32 	%p535, %r15, %r16;
	setp.ne.s32 	%p534, %r16, %r17;
	setp.ne.s32 	%p533, %r17, %r18;
	setp.ne.s32 	%p532, %r18, %r19;
	setp.ne.s32 	%p531, %r19, %r20;
	setp.ne.s32 	%p530, %r20, %r21;
	setp.ne.s32 	%p529, %r21, %r22;
	setp.ne.s32 	%p528, %r22, %r23;
	setp.ne.s32 	%p527, %r23, %r24;
	setp.ne.s32 	%p526, %r24, %r25;
	setp.ne.s32 	%p525, %r25, %r26;
	cvt.u32.u64 	%r1545, %rd298;
	selp.u32 	%r1546, 1, 0, %p543;
	selp.u32 	%r1547, 1, 0, %p542;
	selp.u32 	%r1548, 1, 0, %p541;
	selp.u32 	%r1549, 1, 0, %p540;
	selp.u32 	%r1550, 1, 0, %p539;
	selp.u32 	%r1551, 1, 0, %p538;
	selp.u32 	%r1552, 1, 0, %p537;
	selp.u32 	%r1553, 1, 0, %p536;
	selp.u32 	%r1554, 1, 0, %p535;
	selp.u32 	%r1555, 1, 0, %p534;
	selp.u32 	%r1556, 1, 0, %p533;
	selp.u32 	%r1557, 1, 0, %p532;
	selp.u32 	%r1558, 1, 0, %p531;
	selp.u32 	%r1559, 1, 0, %p530;
	selp.u32 	%r1560, 1, 0, %p529;
	selp.u32 	%r1561, 1, 0, %p528;
	selp.u32 	%r1562, 1, 0, %p527;
	selp.u32 	%r1563, 1, 0, %p526;
	selp.u32 	%r1564, 1, 0, %p525;
	selp.b32 	%r1565, 0, %r27, %p543;
	add.s32 	%r1566, %r28, %r1565;
	selp.b32 	%r1567, 0, %r1566, %p542;
	add.s32 	%r1568, %r29, %r1567;
	selp.b32 	%r1569, 0, %r1568, %p541;
	add.s32 	%r1570, %r30, %r1569;
	selp.b32 	%r1571, 0, %r1570, %p540;
	add.s32 	%r1572, %r31, %r1571;
	selp.b32 	%r1573, 0, %r1572, %p539;
	add.s32 	%r1574, %r32, %r1573;
	selp.b32 	%r1575, 0, %r1574, %p538;
	add.s32 	%r1576, %r33, %r1575;
	selp.b32 	%r1577, 0, %r1576, %p537;
	add.s32 	%r1578, %r34, %r1577;
	selp.b32 	%r1579, 0, %r1578, %p536;
	add.s32 	%r1580, %r35, %r1579;
	selp.b32 	%r1581, 0, %r1580, %p535;
	add.s32 	%r1582, %r36, %r1581;
	selp.b32 	%r1583, 0, %r1582, %p534;
	add.s32 	%r1584, %r37, %r1583;
	selp.b32 	%r1585, 0, %r1584, %p533;
	add.s32 	%r1586, %r38, %r1585;
	selp.b32 	%r1587, 0, %r1586, %p532;
	add.s32 	%r1588, %r39, %r1587;
	selp.b32 	%r1589, 0, %r1588, %p531;
	add.s32 	%r1590, %r40, %r1589;
	selp.b32 	%r1591, 0, %r1590, %p530;
	add.s32 	%r1592, %r41, %r1591;
	selp.b32 	%r1593, 0, %r1592, %p529;
	add.s32 	%r1594, %r42, %r1593;
	selp.b32 	%r1595, 0, %r1594, %p528;
	add.s32 	%r1596, %r43, %r1595;
	selp.b32 	%r1597, 0, %r1596, %p527;
	add.s32 	%r1598, %r44, %r1597;
	selp.b32 	%r1599, 0, %r1598, %p526;
	add.s32 	%r1600, %r45, %r1599;
	or.b32  	%r1601, %r1545, %r1564;
	or.b32  	%r1602, %r1601, %r1546;
	or.b32  	%r1603, %r1602, %r1547;
	or.b32  	%r1604, %r1603, %r1548;
	or.b32  	%r1605, %r1604, %r1549;
	or.b32  	%r1606, %r1605, %r1550;
	or.b32  	%r1607, %r1606, %r1551;
	or.b32  	%r1608, %r1607, %r1552;
	or.b32  	%r1609, %r1608, %r1553;
	or.b32  	%r1610, %r1609, %r1554;
	or.b32  	%r1611, %r1610, %r1555;
	or.b32  	%r1612, %r1611, %r1556;
	or.b32  	%r1613, %r1612, %r1557;
	or.b32  	%r1614, %r1613, %r1558;
	or.b32  	%r1615, %r1614, %r1559;
	or.b32  	%r1616, %r1615, %r1560;
	or.b32  	%r1617, %r1616, %r1561;
	or.b32  	%r1618, %r1617, %r1562;
	or.b32  	%r1486, %r1618, %r1563;
	selp.b32 	%r1619, 0, %r1600, %p525;
	add.s32 	%r1491, %r46, %r1619;
	mov.b32 	%r1542, 1;
	mov.b32 	%r1543, 0;
	mov.b32 	%r1544, -1;
	// begin inline asm
	shfl.sync.up.b32 %r1485, %r1486, %r1542, %r1543, %r1544;
	// end inline asm
	// begin inline asm
	shfl.sync.up.b32 %r1490, %r1491, %r1542, %r1543, %r1544;
	// end inline asm
	setp.eq.s32 	%p478, %r1486, 0;
	selp.b32 	%r1620, %r1490, 0, %p478;
	setp.lt.s32 	%p479, %r1104, 1;
	selp.b32 	%r1621, 0, %r1620, %p479;
	add.s32 	%r1501, %r1621, %r1491;
	selp.b32 	%r1622, 0, %r1485, %p479;
	or.b32  	%r1496, %r1622, %r1486;
	mov.b32 	%r1502, 2;
	// begin inline asm
	shfl.sync.up.b32 %r1495, %r1496, %r1502, %r1543, %r1544;
	// end inline asm
	// begin inline asm
	shfl.sync.up.b32 %r1500, %r1501, %r1502, %r1543, %r1544;
	// end inline asm
	setp.eq.s32 	%p480, %r1496, 0;
	selp.b32 	%r1623, %r1500, 0, %p480;
	setp.lt.s32 	%p481, %r1104, 2;
	selp.b32 	%r1624, 0, %r1623, %p481;
	add.s32 	%r1511, %r1624, %r1501;
	selp.b32 	%r1625, 0, %r1495, %p481;
	or.b32  	%r1506, %r1625, %r1496;
	mov.b32 	%r1512, 4;
	// begin inline asm
	shfl.sync.up.b32 %r1505, %r1506, %r1512, %r1543, %r1544;
	// end inline asm
	// begin inline asm
	shfl.sync.up.b32 %r1510, %r1511, %r1512, %r1543, %r1544;
	// end inline asm
	setp.eq.s32 	%p482, %r1506, 0;
	selp.b32 	%r1626, %r1510, 0, %p482;
	setp.lt.s32 	%p483, %r1104, 4;
	selp.b32 	%r1627, 0, %r1626, %p483;
	add.s32 	%r1521, %r1627, %r1511;
	selp.b32 	%r1628, 0, %r1505, %p483;
	or.b32  	%r1516, %r1628, %r1506;
	mov.b32 	%r1522, 8;
	// begin inline asm
	shfl.sync.up.b32 %r1515, %r1516, %r1522, %r1543, %r1544;
	// end inline asm
	// begin inline asm
	shfl.sync.up.b32 %r1520, %r1521, %r1522, %r1543, %r1544;
	// end inline asm
	setp.eq.s32 	%p484, %r1516, 0;
	selp.b32 	%r1629, %r1520, 0, %p484;
	setp.lt.s32 	%p485, %r1104, 8;
	selp.b32 	%r1630, 0, %r1629, %p485;
	add.s32 	%r1531, %r1630, %r1521;
	selp.b32 	%r1631, 0, %r1515, %p485;
	or.b32  	%r1526, %r1631, %r1516;
	mov.b32 	%r1532, 16;
	// begin inline asm
	shfl.sync.up.b32 %r1525, %r1526, %r1532, %r1543, %r1544;
	// end inline asm
	// begin inline asm
	shfl.sync.up.b32 %r1530, %r1531, %r1532, %r1543, %r1544;
	// end inline asm
	setp.eq.s32 	%p486, %r1526, 0;
	selp.b32 	%r1632, %r1530, 0, %p486;
	setp.lt.s32 	%p487, %r1104, 16;
	selp.b32 	%r1633, 0, %r1632, %p487;
	add.s32 	%r1541, %r1633, %r1531;
	selp.b32 	%r1634, 0, %r1525, %p487;
	or.b32  	%r1536, %r1634, %r1526;
	// begin inline asm
	shfl.sync.up.b32 %r1535, %r1536, %r1542, %r1543, %r1544;
	// end inline asm
	// begin inline asm
	shfl.sync.up.b32 %r1789, %r1541, %r1542, %r1543, %r1544;
	// end inline asm
	setp.ne.s32 	%p488, %r1104, 31;
	@%p488 bra 	$L__BB14_6;
	shl.b32 	%r1635, %r4, 3;
	mov.u32 	%r1636, _ZZN3cub18CUB_300001_SM_10006detail11scan_by_key21DeviceScanByKeyKernelINS2_10policy_hubIPiiiN4cuda3std3__44plusIvEEE10Policy1000ES5_S5_S5_NS0_24ReduceByKeyScanTileStateIiiLb1EEENS8_8equal_toIvEESA_imiiEEvT0_PT9_T1_T2_T3_iT4_T5_T6_T7_E12temp_storage;
	add.s32 	%r1637, %r1636, %r1635;
	st.shared.v2.u32 	[%r1637], {%r1536, %r1541};
$L__BB14_6:
	bar.sync 	0;
	ld.shared.v4.u32 	{%r1638, %r1639, %r1640, %r1641}, [_ZZN3cub18CUB_300001_SM_10006detail11scan_by_key21DeviceScanByKeyKernelINS2_10policy_hubIPiiiN4cuda3std3__44plusIvEEE10Policy1000ES5_S5_S5_NS0_24ReduceByKeyScanTileStateIiiLb1EEENS8_8equal_toIvEESA_imiiEEvT0_PT9_T1_T2_T3_iT4_T5_T6_T7_E12temp_storage];
	or.b32  	%r1642, %r1640, %r1638;
	setp.eq.s32 	%p489, %r1640, 0;
	selp.b32 	%r1643, %r1639, 0, %p489;
	add.s32 	%r1644, %r1643, %r1641;
	setp.eq.s32 	%p490, %r4, 2;
	selp.b32 	%r1645, %r1644, %r1639, %p490;
	ld.shared.v4.u32 	{%r1646, %r1647, %r1648, %r1649}, [_ZZN3cub18CUB_300001_SM_10006detail11scan_by_key21DeviceScanByKeyKernelINS2_10policy_hubIPiiiN4cuda3std3__44plusIvEEE10Policy1000ES5_S5_S5_NS0_24ReduceByKeyScanTileStateIiiLb1EEENS8_8equal_toIvEESA_imiiEEvT0_PT9_T1_T2_T3_iT4_T5_T6_T7_E12temp_storage+16];
	or.b32  	%r1650, %r1646, %r1642;
	setp.eq.s32 	%p491, %r1646, 0;
	selp.b32 	%r1651, %r1644, 0, %p491;
	add.s32 	%r1652, %r1651, %r1647;
	setp.eq.s32 	%p492, %r4, 3;
	selp.b32 	%r1653, %r1652, %r1645, %p492;
	or.b32  	%r1654, %r1648, %r1650;
	setp.eq.s32 	%p493, %r1648, 0;
	selp.b32 	%r1655, %r1652, 0, %p493;
	add.s32 	%r1656, %r1655, %r1649;
	setp.eq.s32 	%p494, %r4, 4;
	selp.b32 	%r1657, %r1656, %r1653, %p494;
	ld.shared.v4.u32 	{%r1658, %r1659, %r1660, %r1661}, [_ZZN3cub18CUB_300001_SM_10006detail11scan_by_key21DeviceScanByKeyKernelINS2_10policy_hubIPiiiN4cuda3std3__44plusIvEEE10Policy1000ES5_S5_S5_NS0_24ReduceByKeyScanTileStateIiiLb1EEENS8_8equal_toIvEESA_imiiEEvT0_PT9_T1_T2_T3_iT4_T5_T6_T7_E12temp_storage+32];
	or.b32  	%r1662, %r1658, %r1654;
	setp.eq.s32 	%p495, %r1658, 0;
	selp.b32 	%r1663, %r1656, 0, %p495;
	add.s32 	%r1664, %r1663, %r1659;
	setp.eq.s32 	%p496, %r4, 5;
	selp.b32 	%r1665, %r1664, %r1657, %p496;
	or.b32  	%r1666, %r1660, %r1662;
	setp.eq.s32 	%p497, %r1660, 0;
	selp.b32 	%r1667, %r1664, 0, %p497;
	add.s32 	%r1668, %r1667, %r1661;
	setp.eq.s32 	%p498, %r4, 6;
	selp.b32 	%r52, %r1668, %r1665, %p498;
	ld.shared.v2.u32 	{%r1669, %r1670}, [_ZZN3cub18CUB_300001_SM_10006detail11scan_by_key21DeviceScanByKeyKernelINS2_10policy_hubIPiiiN4cuda3std3__44plusIvEEE10Policy1000ES5_S5_S5_NS0_24ReduceByKeyScanTileStateIiiLb1EEENS8_8equal_toIvEESA_imiiEEvT0_PT9_T1_T2_T3_iT4_T5_T6_T7_E12temp_storage+48];
	or.b32  	%r53, %r1669, %r1666;
	setp.eq.s32 	%p499, %r1669, 0;
	selp.b32 	%r1671, %r1668, 0, %p499;
	add.s32 	%r54, %r1671, %r1670;
	setp.lt.u32 	%p500, %r2, 32;
	@%p500 bra 	$L__BB14_8;
	setp.eq.s32 	%p501, %r1535, 0;
	selp.b32 	%r1672, %r52, 0, %p501;
	add.s32 	%r1673, %r1672, %r1789;
	setp.eq.s32 	%p502, %r1104, 0;
	selp.b32 	%r1789, %r52, %r1673, %p502;
$L__BB14_8:
	setp.ne.s32 	%p503, %r24, %r25;
	setp.ne.s32 	%p504, %r23, %r24;
	setp.ne.s32 	%p505, %r22, %r23;
	setp.ne.s32 	%p506, %r21, %r22;
	setp.ne.s32 	%p507, %r20, %r21;
	setp.ne.s32 	%p508, %r19, %r20;
	setp.ne.s32 	%p509, %r18, %r19;
	setp.ne.s32 	%p510, %r17, %r18;
	setp.ne.s32 	%p511, %r16, %r17;
	setp.ne.s32 	%p512, %r15, %r16;
	setp.ne.s32 	%p513, %r14, %r15;
	setp.ne.s32 	%p514, %r13, %r14;
	setp.ne.s32 	%p515, %r12, %r13;
	setp.ne.s32 	%p516, %r11, %r12;
	setp.ne.s32 	%p517, %r10, %r11;
	setp.ne.s32 	%p518, %r9, %r10;
	setp.ne.s32 	%p519, %r8, %r9;
	setp.ne.s32 	%p520, %r7, %r8;
	setp.ne.s32 	%p521, %r2, 0;
	setp.eq.s32 	%p522, %r2, 0;
	setp.eq.s64 	%p523, %rd298, 0;
	selp.b32 	%r1674, %r1789, 0, %p523;
	selp.b32 	%r1675, 0, %r1674, %p522;
	add.s32 	%r1788, %r1675, %r27;
	selp.b32 	%r1676, 0, %r1788, %p520;
	add.s32 	%r1787, %r28, %r1676;
	selp.b32 	%r1677, 0, %r1787, %p519;
	add.s32 	%r1786, %r29, %r1677;
	selp.b32 	%r1678, 0, %r1786, %p518;
	add.s32 	%r1785, %r30, %r1678;
	selp.b32 	%r1679, 0, %r1785, %p517;
	add.s32 	%r1784, %r31, %r1679;
	selp.b32 	%r1680, 0, %r1784, %p516;
	add.s32 	%r1783, %r32, %r1680;
	selp.b32 	%r1681, 0, %r1783, %p515;
	add.s32 	%r1782, %r33, %r1681;
	selp.b32 	%r1682, 0, %r1782, %p514;
	add.s32 	%r1781, %r34, %r1682;
	selp.b32 	%r1683, 0, %r1781, %p513;
	add.s32 	%r1780, %r35, %r1683;
	selp.b32 	%r1684, 0, %r1780, %p512;
	add.s32 	%r1779, %r36, %r1684;
	selp.b32 	%r1685, 0, %r1779, %p511;
	add.s32 	%r1778, %r37, %r1685;
	selp.b32 	%r1686, 0, %r1778, %p510;
	add.s32 	%r1777, %r38, %r1686;
	selp.b32 	%r1687, 0, %r1777, %p509;
	add.s32 	%r1776, %r39, %r1687;
	selp.b32 	%r1688, 0, %r1776, %p508;
	add.s32 	%r1775, %r40, %r1688;
	selp.b32 	%r1689, 0, %r1775, %p507;
	add.s32 	%r1774, %r41, %r1689;
	selp.b32 	%r1690, 0, %r1774, %p506;
	add.s32 	%r1773, %r42, %r1690;
	selp.b32 	%r1691, 0, %r1773, %p505;
	add.s32 	%r1772, %r43, %r1691;
	selp.b32 	%r1692, 0, %r1772, %p504;
	add.s32 	%r1771, %r44, %r1692;
	selp.b32 	%r1770, 0, %r1771, %p503;
	@%p521 bra 	$L__BB14_32;
	mov.b64 	%rd291, {%r53, %r54};
	add.s64 	%rd290, %rd3, 512;
	mov.b64 	%rd292, 101;
	// begin inline asm
	st.relaxed.gpu.v2.u64 [%rd290], {%rd291, %rd292};
	// end inline asm
	bra.uni 	$L__BB14_32;
$L__BB14_10:
	setp.ne.s32 	%p372, %r2, 0;
	mov.b32 	%r1758, 0;
	@%p372 bra 	$L__BB14_12;
	mul.wide.u32 	%rd269, %r1, 4;
	add.s64 	%rd270, %rd2, %rd269;
	ld.global.u32 	%r1758, [%rd270];
$L__BB14_12:
	setp.eq.s32 	%p373, %r2, 0;
	shl.b32 	%r1133, %r2, 2;
	add.s32 	%r1135, %r1131, %r1133;
	add.s32 	%r78, %r1135, 1020;
	st.shared.u32 	[%r1135+1020], %r26;
	bar.sync 	0;
	@%p373 bra 	$L__BB14_14;
	ld.shared.u32 	%r1758, [%r78+-4];
$L__BB14_14:
	setp.ne.s32 	%p374, %r1758, %r7;
	selp.u64 	%rd298, 1, 0, %p374;
	setp.ne.s32 	%p375, %r7, %r8;
	setp.ne.s32 	%p376, %r8, %r9;
	setp.ne.s32 	%p377, %r9, %r10;
	setp.ne.s32 	%p378, %r10, %r11;
	setp.ne.s32 	%p379, %r11, %r12;
	setp.ne.s32 	%p380, %r12, %r13;
	setp.ne.s32 	%p381, %r13, %r14;
	setp.ne.s32 	%p382, %r14, %r15;
	setp.ne.s32 	%p383, %r15, %r16;
	setp.ne.s32 	%p384, %r16, %r17;
	setp.ne.s32 	%p385, %r17, %r18;
	setp.ne.s32 	%p386, %r18, %r19;
	setp.ne.s32 	%p387, %r19, %r20;
	setp.ne.s32 	%p388, %r20, %r21;
	setp.ne.s32 	%p389, %r21, %r22;
	setp.ne.s32 	%p390, %r22, %r23;
	setp.ne.s32 	%p391, %r23, %r24;
	setp.ne.s32 	%p392, %r24, %r25;
	setp.ne.s32 	%p525, %r25, %r26;
	selp.b32 	%r1196, 0, %r27, %p375;
	add.s32 	%r1197, %r28, %r1196;
	selp.b32 	%r1198, 0, %r1197, %p376;
	add.s32 	%r1199, %r29, %r1198;
	selp.b32 	%r1200, 0, %r1199, %p377;
	add.s32 	%r1201, %r30, %r1200;
	selp.b32 	%r1202, 0, %r1201, %p378;
	add.s32 	%r1203, %r31, %r1202;
	selp.b32 	%r1204, 0, %r1203, %p379;
	add.s32 	%r1205, %r32, %r1204;
	selp.b32 	%r1206, 0, %r1205, %p380;
	add.s32 	%r1207, %r33, %r1206;
	selp.b32 	%r1208, 0, %r1207, %p381;
	add.s32 	%r1209, %r34, %r1208;
	selp.b32 	%r1210, 0, %r1209, %p382;
	add.s32 	%r1211, %r35, %r1210;
	selp.b32 	%r1212, 0, %r1211, %p383;
	add.s32 	%r1213, %r36, %r1212;
	selp.b32 	%r1214, 0, %r1213, %p384;
	add.s32 	%r1215, %r37, %r1214;
	selp.b32 	%r1216, 0, %r1215, %p385;
	add.s32 	%r1217, %r38, %r1216;
	selp.b32 	%r1218, 0, %r1217, %p386;
	add.s32 	%r1219, %r39, %r1218;
	selp.b32 	%r1220, 0, %r1219, %p387;
	add.s32 	%r1221, %r40, %r1220;
	selp.b32 	%r1222, 0, %r1221, %p388;
	add.s32 	%r1223, %r41, %r1222;
	selp.b32 	%r1224, 0, %r1223, %p389;
	add.s32 	%r1225, %r42, %r1224;
	selp.b32 	%r1226, 0, %r1225, %p390;
	add.s32 	%r1227, %r43, %r1226;
	selp.b32 	%r1228, 0, %r1227, %p391;
	add.s32 	%r1229, %r44, %r1228;
	selp.b32 	%r1230, 0, %r1229, %p392;
	add.s32 	%r1231, %r45, %r1230;
	or.pred  	%p393, %p374, %p525;
	or.pred  	%p394, %p393, %p375;
	or.pred  	%p395, %p394, %p376;
	or.pred  	%p396, %p395, %p377;
	or.pred  	%p397, %p396, %p378;
	or.pred  	%p398, %p397, %p379;
	or.pred  	%p399, %p398, %p380;
	or.pred  	%p400, %p399, %p381;
	or.pred  	%p401, %p400, %p382;
	or.pred  	%p402, %p401, %p383;
	or.pred  	%p403, %p402, %p384;
	or.pred  	%p404, %p403, %p385;
	or.pred  	%p405, %p404, %p386;
	or.pred  	%p406, %p405, %p387;
	or.pred  	%p407, %p406, %p388;
	or.pred  	%p408, %p407, %p389;
	or.pred  	%p409, %p408, %p390;
	or.pred  	%p410, %p409, %p391;
	or.pred  	%p411, %p410, %p392;
	selp.u32 	%r1137, 1, 0, %p411;
	selp.b32 	%r1232, 0, %r1231, %p525;
	add.s32 	%r1142, %r46, %r1232;
	mov.b32 	%r1193, 1;
	mov.b32 	%r1194, 0;
	mov.b32 	%r1195, -1;
	// begin inline asm
	shfl.sync.up.b32 %r1136, %r1137, %r1193, %r1194, %r1195;
	// end inline asm
	// begin inline asm
	shfl.sync.up.b32 %r1141, %r1142, %r1193, %r1194, %r1195;
	// end inline asm
	setp.lt.s32 	%p413, %r1104, 1;
	selp.b32 	%r1233, 0, %r1136, %p413;
	or.b32  	%r1147, %r1233, %r1137;
	selp.b32 	%r1234, 0, %r1141, %p411;
	selp.b32 	%r1235, 0, %r1234, %p413;
	add.s32 	%r1152, %r1235, %r1142;
	mov.b32 	%r1153, 2;
	// begin inline asm
	shfl.sync.up.b32 %r1146, %r1147, %r1153, %r1194, %r1195;
	// end inline asm
	// begin inline asm
	shfl.sync.up.b32 %r1151, %r1152, %r1153, %r1194, %r1195;
	// end inline asm
	setp.eq.s32 	%p414, %r1147, 0;
	selp.b32 	%r1236, %r1151, 0, %p414;
	setp.lt.s32 	%p415, %r1104, 2;
	selp.b32 	%r1237, 0, %r1146, %p415;
	or.b32  	%r1157, %r1237, %r1147;
	selp.b32 	%r1238, 0, %r1236, %p415;
	add.s32 	%r1162, %r1238, %r1152;
	mov.b32 	%r1163, 4;
	// begin inline asm
	shfl.sync.up.b32 %r1156, %r1157, %r1163, %r1194, %r1195;
	// end inline asm
	// begin inline asm
	shfl.sync.up.b32 %r1161, %r1162, %r1163, %r1194, %r1195;
	// end inline asm
	setp.eq.s32 	%p416, %r1157, 0;
	selp.b32 	%r1239, %r1161, 0, %p416;
	setp.lt.s32 	%p417, %r1104, 4;
	selp.b32 	%r1240, 0, %r1156, %p417;
	or.b32  	%r1167, %r1240, %r1157;
	selp.b32 	%r1241, 0, %r1239, %p417;
	add.s32 	%r1172, %r1241, %r1162;
	mov.b32 	%r1173, 8;
	// begin inline asm
	shfl.sync.up.b32 %r1166, %r1167, %r1173, %r1194, %r1195;
	// end inline asm
	// begin inline asm
	shfl.sync.up.b32 %r1171, %r1172, %r1173, %r1194, %r1195;
	// end inline asm
	setp.eq.s32 	%p418, %r1167, 0;
	selp.b32 	%r1242, %r1171, 0, %p418;
	setp.lt.s32 	%p419, %r1104, 8;
	selp.b32 	%r1243, 0, %r1166, %p419;
	or.b32  	%r1177, %r1243, %r1167;
	selp.b32 	%r1244, 0, %r1242, %p419;
	add.s32 	%r1182, %r1244, %r1172;
	mov.b32 	%r1183, 16;
	// begin inline asm
	shfl.sync.up.b32 %r1176, %r1177, %r1183, %r1194, %r1195;
	// end inline asm
	// begin inline asm
	shfl.sync.up.b32 %r1181, %r1182, %r1183, %r1194, %r1195;
	// end inline asm
	setp.eq.s32 	%p420, %r1177, 0;
	selp.b32 	%r1245, %r1181, 0, %p420;
	setp.lt.s32 	%p421, %r1104, 16;
	selp.b32 	%r1246, 0, %r1176, %p421;
	or.b32  	%r1187, %r1246, %r1177;
	selp.b32 	%r1247, 0, %r1245, %p421;
	add.s32 	%r1192, %r1247, %r1182;
	// begin inline asm
	shfl.sync.up.b32 %r1768, %r1187, %r1193, %r1194, %r1195;
	// end inline asm
	// begin inline asm
	shfl.sync.up.b32 %r1769, %r1192, %r1193, %r1194, %r1195;
	// end inline asm
	setp.ne.s32 	%p422, %r1104, 31;
	@%p422 bra 	$L__BB14_16;
	shl.b32 	%r1248, %r4, 3;
	mov.u32 	%r1249, _ZZN3cub18CUB_300001_SM_10006detail11scan_by_key21DeviceScanByKeyKernelINS2_10policy_hubIPiiiN4cuda3std3__44plusIvEEE10Policy1000ES5_S5_S5_NS0_24ReduceByKeyScanTileStateIiiLb1EEENS8_8equal_toIvEESA_imiiEEvT0_PT9_T1_T2_T3_iT4_T5_T6_T7_E12temp_storage;
	add.s32 	%r1250, %r1249, %r1248;
	st.shared.v2.u32 	[%r1250], {%r1187, %r1192};
$L__BB14_16:
	bar.sync 	0;
	ld.shared.v4.u32 	{%r1251, %r1252, %r1253, %r1254}, [_ZZN3cub18CUB_300001_SM_10006detail11scan_by_key21DeviceScanByKeyKernelINS2_10policy_hubIPiiiN4cuda3std3__44plusIvEEE10Policy1000ES5_S5_S5_NS0_24ReduceByKeyScanTileStateIiiLb1EEENS8_8equal_toIvEESA_imiiEEvT0_PT9_T1_T2_T3_iT4_T5_T6_T7_E12temp_storage];
	or.b32  	%r1255, %r1253, %r1251;
	setp.eq.s32 	%p423, %r1253, 0;
	selp.b32 	%r1256, %r1252, 0, %p423;
	add.s32 	%r1257, %r1256, %r1254;
	setp.eq.s32 	%p424, %r4, 2;
	selp.b32 	%r1258, %r1255, %r1251, %p424;
	selp.b32 	%r1259, %r1257, %r1252, %p424;
	ld.shared.v4.u32 	{%r1260, %r1261, %r1262, %r1263}, [_ZZN3cub18CUB_300001_SM_10006detail11scan_by_key21DeviceScanByKeyKernelINS2_10policy_hubIPiiiN4cuda3std3__44plusIvEEE10Policy1000ES5_S5_S5_NS0_24ReduceByKeyScanTileStateIiiLb1EEENS8_8equal_toIvEESA_imiiEEvT0_PT9_T1_T2_T3_iT4_T5_T6_T7_E12temp_storage+16];
	or.b32  	%r1264, %r1260, %r1255;
	setp.eq.s32 	%p425, %r1260, 0;
	selp.b32 	%r1265, %r1257, 0, %p425;
	add.s32 	%r1266, %r1265, %r1261;
	setp.eq.s32 	%p426, %r4, 3;
	selp.b32 	%r1267, %r1264, %r1258, %p426;
	selp.b32 	%r1268, %r1266, %r1259, %p426;
	or.b32  	%r1269, %r1262, %r1264;
	setp.eq.s32 	%p427, %r1262, 0;
	selp.b32 	%r1270, %r1266, 0, %p427;
	add.s32 	%r1271, %r1270, %r1263;
	setp.eq.s32 	%p428, %r4, 4;
	selp.b32 	%r1272, %r1269, %r1267, %p428;
	selp.b32 	%r1273, %r1271, %r1268, %p428;
	ld.shared.v4.u32 	{%r1274, %r1275, %r1276, %r1277}, [_ZZN3cub18CUB_300001_SM_10006detail11scan_by_key21DeviceScanByKeyKernelINS2_10policy_hubIPiiiN4cuda3std3__44plusIvEEE10Policy1000ES5_S5_S5_NS0_24ReduceByKeyScanTileStateIiiLb1EEENS8_8equal_toIvEESA_imiiEEvT0_PT9_T1_T2_T3_iT4_T5_T6_T7_E12temp_storage+32];
	or.b32  	%r1278, %r1274, %r1269;
	setp.eq.s32 	%p429, %r1274, 0;
	selp.b32 	%r1279, %r1271, 0, %p429;
	add.s32 	%r1280, %r1279, %r1275;
	setp.eq.s32 	%p430, %r4, 5;
	selp.b32 	%r1281, %r1278, %r1272, %p430;
	selp.b32 	%r1282, %r1280, %r1273, %p430;
	or.b32  	%r1283, %r1276, %r1278;
	setp.eq.s32 	%p431, %r1276, 0;
	selp.b32 	%r1284, %r1280, 0, %p431;
	add.s32 	%r1285, %r1284, %r1277;
	setp.eq.s32 	%p432, %r4, 6;
	selp.b32 	%r85, %r1283, %r1281, %p432;
	selp.b32 	%r86, %r1285, %r1282, %p432;
	ld.shared.v2.u32 	{%r1286, %r1287}, [_ZZN3cub18CUB_300001_SM_10006detail11scan_by_key21DeviceScanByKeyKernelINS2_10policy_hubIPiiiN4cuda3std3__44plusIvEEE10Policy1000ES5_S5_S5_NS0_24ReduceByKeyScanTileStateIiiLb1EEENS8_8equal_toIvEESA_imiiEEvT0_PT9_T1_T2_T3_iT4_T5_T6_T7_E12temp_storage+48];
	or.b32  	%r87, %r1286, %r1283;
	setp.eq.s32 	%p433, %r1286, 0;
	selp.b32 	%r1288, %r1285, 0, %p433;
	add.s32 	%r88, %r1288, %r1287;
	setp.lt.u32 	%p434, %r2, 32;
	@%p434 bra 	$L__BB14_18;
	setp.eq.s32 	%p435, %r1768, 0;
	selp.b32 	%r1289, %r86, 0, %p435;
	add.s32 	%r1290, %r1289, %r1769;
	setp.eq.s32 	%p436, %r1104, 0;
	selp.b32 	%r1291, 0, %r1768, %p436;
	or.b32  	%r1768, %r85, %r1291;
	selp.b32 	%r1769, %r86, %r1290, %p436;
	bra.uni 	$L__BB14_31;
$L__BB14_18:
	setp.ne.s32 	%p437, %r2, 0;
	mul.wide.u32 	%rd271, %r1, 16;
	add.s64 	%rd10, %rd3, %rd271;
	@%p437 bra 	$L__BB14_20;
	st.shared.u32 	[_ZZN3cub18CUB_300001_SM_10006detail11scan_by_key21DeviceScanByKeyKernelINS2_10policy_hubIPiiiN4cuda3std3__44plusIvEEE10Policy1000ES5_S5_S5_NS0_24ReduceByKeyScanTileStateIiiLb1EEENS8_8equal_toIvEESA_imiiEEvT0_PT9_T1_T2_T3_iT4_T5_T6_T7_E12temp_storage+116], %r87;
	st.shared.u32 	[_ZZN3cub18CUB_300001_SM_10006detail11scan_by_key21DeviceScanByKeyKernelINS2_10policy_hubIPiiiN4cuda3std3__44plusIvEEE10Policy1000ES5_S5_S5_NS0_24ReduceByKeyScanTileStateIiiLb1EEENS8_8equal_toIvEESA_imiiEEvT0_PT9_T1_T2_T3_iT4_T5_T6_T7_E12temp_storage+120], %r88;
	mov.b64 	%rd273, {%r87, %r88};
	add.s64 	%rd272, %rd10, 512;
	mov.b64 	%rd274, 100;
	// begin inline asm
	st.relaxed.gpu.v2.u64 [%rd272], {%rd273, %rd274};
	// end inline asm
$L__BB14_20:
	not.b32 	%r91, %r2;
	mov.b32 	%r1292, 280;
	// begin inline asm
	nanosleep.u32 %r1292;
	// end inline asm
	mul.wide.u32 	%rd275, %r2, 16;
	xor.b64  	%rd276, %rd275, -16;
	add.s64 	%rd277, %rd10, %rd276;
	add.s64 	%rd11, %rd277, 512;
	mov.b32 	%r1760, 928;
	mov.u32 	%r1766, %r1;
$L__BB14_21:
	shr.u32 	%r94, %r1760, 1;
	mul.lo.s32 	%r1295, %r1766, 16807;
	and.b32  	%r1766, %r1295, 2147483647;
	sub.s32 	%r1296, %r1760, %r94;
	add.s32 	%r1297, %r1296, 1;
	rem.u32 	%r1298, %r1766, %r1297;
	add.s32 	%r1294, %r1298, %r94;
	// begin inline asm
	nanosleep.u32 %r1294;
	// end inline asm
	// begin inline asm
	ld.relaxed.gpu.v2.u64 {%rd278, %rd297}, [%rd11];
	// end inline asm
	setp.eq.s64 	%p438, %rd297, 99;
	mov.b32 	%r1299, -1;
	vote.sync.any.pred 	%p439, %p438, %r1299;
	mov.u32 	%r1760, %r94;
	@%p439 bra 	$L__BB14_21;
	mov.b64 	{%r1303, %r1308}, %rd278;
	setp.eq.s64 	%p440, %rd297, 101;
	mov.b32 	%r1351, -1;
	vote.sync.ballot.b32 	%r1353, %p440, %r1351;
	// begin inline asm
	mov.u32 %r1301, %lanemask_ge;
	// end inline asm
	and.b32  	%r1354, %r1353, %r1301;
	or.b32  	%r1355, %r1354, -2147483648;
	add.s32 	%r1356, %r1355, -1;
	not.b32 	%r1357, %r1355;
	and.b32  	%r1358, %r1357, %r1356;
	popc.b32 	%r1305, %r1358;
	mov.b32 	%r1309, 1;
	// begin inline asm
	shfl.sync.down.b32 %r1302, %r1303, %r1309, %r1305, %r1351;
	// end inline asm
	// begin inline asm
	shfl.sync.down.b32 %r1307, %r1308, %r1309, %r1305, %r1351;
	// end inline asm
	setp.lt.s32 	%p442, %r1104, %r1305;
	setp.eq.s32 	%p443, %r1303, 0;
	selp.b32 	%r1359, %r1302, 0, %p442;
	or.b32  	%r1313, %r1359, %r1303;
	selp.b32 	%r1360, %r1307, 0, %p443;
	selp.b32 	%r1361, %r1360, 0, %p442;
	add.s32 	%r1318, %r1361, %r1308;
	mov.b32 	%r1319, 2;
	// begin inline asm
	shfl.sync.down.b32 %r1312, %r1313, %r1319, %r1305, %r1351;
	// end inline asm
	// begin inline asm
	shfl.sync.down.b32 %r1317, %r1318, %r1319, %r1305, %r1351;
	// end inline asm
	add.s32 	%r97, %r1104, 2;
	setp.gt.s32 	%p444, %r97, %r1305;
	setp.eq.s32 	%p445, %r1313, 0;
	selp.b32 	%r1362, %r1317, 0, %p445;
	selp.b32 	%r1363, 0, %r1312, %p444;
	or.b32  	%r1323, %r1313, %r1363;
	selp.b32 	%r1364, 0, %r1362, %p444;
	add.s32 	%r1328, %r1364, %r1318;
	mov.b32 	%r1329, 4;
	// begin inline asm
	shfl.sync.down.b32 %r1322, %r1323, %r1329, %r1305, %r1351;
	// end inline asm
	// begin inline asm
	shfl.sync.down.b32 %r1327, %r1328, %r1329, %r1305, %r1351;
	// end inline asm
	add.s32 	%r98, %r1104, 4;
	setp.gt.s32 	%p446, %r98, %r1305;
	setp.eq.s32 	%p447, %r1323, 0;
	selp.b32 	%r1365, %r1327, 0, %p447;
	selp.b32 	%r1366, 0, %r1322, %p446;
	or.b32  	%r1333, %r1323, %r1366;
	selp.b32 	%r1367, 0, %r1365, %p446;
	add.s32 	%r1338, %r1328, %r1367;
	mov.b32 	%r1339, 8;
	// begin inline asm
	shfl.sync.down.b32 %r1332, %r1333, %r1339, %r1305, %r1351;
	// end inline asm
	// begin inline asm
	shfl.sync.down.b32 %r1337, %r1338, %r1339, %r1305, %r1351;
	// end inline asm
	add.s32 	%r99, %r1104, 8;
	setp.gt.s32 	%p448, %r99, %r1305;
	setp.eq.s32 	%p449, %r1333, 0;
	selp.b32 	%r1368, %r1337, 0, %p449;
	selp.b32 	%r1369, 0, %r1332, %p448;
	or.b32  	%r1343, %r1333, %r1369;
	selp.b32 	%r1370, 0, %r1368, %p448;
	add.s32 	%r1348, %r1338, %r1370;
	mov.b32 	%r1349, 16;
	// begin inline asm
	shfl.sync.down.b32 %r1342, %r1343, %r1349, %r1305, %r1351;
	// end inline asm
	// begin inline asm
	shfl.sync.down.b32 %r1347, %r1348, %r1349, %r1305, %r1351;
	// end inline asm
	add.s32 	%r100, %r1104, 16;
	setp.gt.s32 	%p450, %r100, %r1305;
	setp.eq.s32 	%p451, %r1343, 0;
	selp.b32 	%r1371, %r1347, 0, %p451;
	selp.b32 	%r1372, 0, %r1342, %p450;
	or.b32  	%r1764, %r1372, %r1343;
	selp.b32 	%r1373, 0, %r1371, %p450;
	add.s32 	%r1763, %r1348, %r1373;
	add.s64 	%rd14, %rd3, 512;
	add.s32 	%r1765, %r1, %r91;
	mov.b32 	%r1762, 928;
$L__BB14_23:
	setp.ne.s64 	%p452, %rd297, 101;
	mov.b32 	%r1374, -1;
	vote.sync.all.pred 	%p453, %p452, %r1374;
	not.pred 	%p454, %p453;
	@%p454 bra 	$L__BB14_27;
	shr.u32 	%r1762, %r1762, 1;
	mul.wide.s32 	%rd284, %r1765, 16;
	add.s64 	%rd285, %rd14, %rd284;
	add.s64 	%rd16, %rd285, -512;
	mov.u32 	%r1767, %r1762;
$L__BB14_25:
	shr.u32 	%r112, %r1767, 1;
	mul.lo.s32 	%r1401, %r1766, 16807;
	and.b32  	%r1766, %r1401, 2147483647;
	sub.s32 	%r1402, %r1767, %r112;
	add.s32 	%r1403, %r1402, 1;
	rem.u32 	%r1404, %r1766, %r1403;
	add.s32 	%r1400, %r1404, %r112;
	// begin inline asm
	nanosleep.u32 %r1400;
	// end inline asm
	// begin inline asm
	ld.relaxed.gpu.v2.u64 {%rd286, %rd297}, [%rd16];
	// end inline asm
	setp.eq.s64 	%p461, %rd297, 99;
	mov.b32 	%r1405, -1;
	vote.sync.any.pred 	%p462, %p461, %r1405;
	mov.u32 	%r1767, %r112;
	@%p462 bra 	$L__BB14_25;
	mov.b64 	{%r1408, %r1413}, %rd286;
	setp.eq.s64 	%p463, %rd297, 101;
	mov.b32 	%r1456, -1;
	vote.sync.ballot.b32 	%r1457, %p463, %r1456;
	and.b32  	%r1458, %r1457, %r1301;
	or.b32  	%r1459, %r1458, -2147483648;
	add.s32 	%r1460, %r1459, -1;
	not.b32 	%r1461, %r1459;
	and.b32  	%r1462, %r1461, %r1460;
	popc.b32 	%r1410, %r1462;
	mov.b32 	%r1414, 1;
	// begin inline asm
	shfl.sync.down.b32 %r1407, %r1408, %r1414, %r1410, %r1456;
	// end inline asm
	// begin inline asm
	shfl.sync.down.b32 %r1412, %r1413, %r1414, %r1410, %r1456;
	// end inline asm
	setp.lt.s32 	%p465, %r1104, %r1410;
	setp.eq.s32 	%p466, %r1408, 0;
	selp.b32 	%r1463, %r1407, 0, %p465;
	or.b32  	%r1418, %r1463, %r1408;
	selp.b32 	%r1464, %r1412, 0, %p466;
	selp.b32 	%r1465, %r1464, 0, %p465;
	add.s32 	%r1423, %r1465, %r1413;
	mov.b32 	%r1424, 2;
	// begin inline asm
	shfl.sync.down.b32 %r1417, %r1418, %r1424, %r1410, %r1456;
	// end inline asm
	// begin inline asm
	shfl.sync.down.b32 %r1422, %r1423, %r1424, %r1410, %r1456;
	// end inline asm
	setp.gt.s32 	%p467, %r97, %r1410;
	setp.eq.s32 	%p468, %r1418, 0;
	selp.b32 	%r1466, %r1422, 0, %p468;
	selp.b32 	%r1467, 0, %r1417, %p467;
	or.b32  	%r1428, %r1418, %r1467;
	selp.b32 	%r1468, 0, %r1466, %p467;
	add.s32 	%r1433, %r1468, %r1423;
	mov.b32 	%r1434, 4;
	// begin inline asm
	shfl.sync.down.b32 %r1427, %r1428, %r1434, %r1410, %r1456;
	// end inline asm
	// begin inline asm
	shfl.sync.down.b32 %r1432, %r1433, %r1434, %r1410, %r1456;
	// end inline asm
	setp.gt.s32 	%p469, %r98, %r1410;
	setp.eq.s32 	%p470, %r1428, 0;
	selp.b32 	%r1469, %r1432, 0, %p470;
	selp.b32 	%r1470, 0, %r1427, %p469;
	or.b32  	%r1438, %r1428, %r1470;
	selp.b32 	%r1471, 0, %r1469, %p469;
	add.s32 	%r1443, %r1433, %r1471;
	mov.b32 	%r1444, 8;
	// begin inline asm
	shfl.sync.down.b32 %r1437, %r1438, %r1444, %r1410, %r1456;
	// end inline asm
	// begin inline asm
	shfl.sync.down.b32 %r1442, %r1443, %r1444, %r1410, %r1456;
	// end inline asm
	setp.gt.s32 	%p471, %r99, %r1410;
	setp.eq.s32 	%p472, %r1438, 0;
	selp.b32 	%r1472, %r1442, 0, %p472;
	selp.b32 	%r1473, 0, %r1437, %p471;
	or.b32  	%r1448, %r1438, %r1473;
	selp.b32 	%r1474, 0, %r1472, %p471;
	add.s32 	%r1453, %r1443, %r1474;
	mov.b32 	%r1454, 16;
	// begin inline asm
	shfl.sync.down.b32 %r1447, %r1448, %r1454, %r1410, %r1456;
	// end inline asm
	// begin inline asm
	shfl.sync.down.b32 %r1452, %r1453, %r1454, %r1410, %r1456;
	// end inline asm
	setp.gt.s32 	%p473, %r100, %r1410;
	setp.eq.s32 	%p474, %r1448, 0;
	selp.b32 	%r1475, %r1452, 0, %p474;
	selp.b32 	%r1476, 0, %r1447, %p473;
	selp.b32 	%r1477, 0, %r1475, %p473;
	add.s32 	%r1478, %r1453, %r1477;
	or.b32  	%r1479, %r1476, %r1764;
	or.b32  	%r114, %r1479, %r1448;
	setp.eq.s32 	%p475, %r1764, 0;
	selp.b32 	%r1480, %r1478, 0, %p475;
	add.s32 	%r1763, %r1480, %r1763;
	add.s32 	%r1765, %r1765, -32;
	mov.u32 	%r1764, %r114;
	bra.uni 	$L__BB14_23;
$L__BB14_27:
	setp.ne.s32 	%p455, %r2, 0;
	@%p455 bra 	$L__BB14_29;
	or.b32  	%r1376, %r1764, %r87;
	setp.eq.s32 	%p456, %r87, 0;
	selp.b32 	%r1377, %r1763, 0, %p456;
	add.s32 	%r1378, %r1377, %r88;
	mov.b64 	%rd282, {%r1376, %r1378};
	add.s64 	%rd281, %rd10, 512;
	mov.b64 	%rd283, 101;
	// begin inline asm
	st.relaxed.gpu.v2.u64 [%rd281], {%rd282, %rd283};
	// end inline asm
	st.shared.u32 	[_ZZN3cub18CUB_300001_SM_10006detail11scan_by_key21DeviceScanByKeyKernelINS2_10policy_hubIPiiiN4cuda3std3__44plusIvEEE10Policy1000ES5_S5_S5_NS0_24ReduceByKeyScanTileStateIiiLb1EEENS8_8equal_toIvEESA_imiiEEvT0_PT9_T1_T2_T3_iT4_T5_T6_T7_E12temp_storage+100], %r1764;
	st.shared.v2.u32 	[_ZZN3cub18CUB_300001_SM_10006detail11scan_by_key21DeviceScanByKeyKernelINS2_10policy_hubIPiiiN4cuda3std3__44plusIvEEE10Policy1000ES5_S5_S5_NS0_24ReduceByKeyScanTileStateIiiLb1EEENS8_8equal_toIvEESA_imiiEEvT0_PT9_T1_T2_T3_iT4_T5_T6_T7_E12temp_storage+104], {%r1763, %r1376};
	st.shared.u32 	[_ZZN3cub18CUB_300001_SM_10006detail11scan_by_key21DeviceScanByKeyKernelINS2_10policy_hubIPiiiN4cuda3std3__44plusIvEEE10Policy1000ES5_S5_S5_NS0_24ReduceByKeyScanTileStateIiiLb1EEENS8_8equal_toIvEESA_imiiEEvT0_PT9_T1_T2_T3_iT4_T5_T6_T7_E12temp_storage+112], %r1378;
$L__BB14_29:
	setp.ne.s32 	%p457, %r1104, 0;
	@%p457 bra 	$L__BB14_31;
	st.shared.v2.u32 	[_ZZN3cub18CUB_300001_SM_10006detail11scan_by_key21DeviceScanByKeyKernelINS2_10policy_hubIPiiiN4cuda3std3__44plusIvEEE10Policy1000ES5_S5_S5_NS0_24ReduceByKeyScanTileStateIiiLb1EEENS8_8equal_toIvEESA_imiiEEvT0_PT9_T1_T2_T3_iT4_T5_T6_T7_E12temp_storage+64], {%r1764, %r1763};
	mov.u32 	%r1768, %r1764;
	mov.u32 	%r1769, %r1763;
$L__BB14_31:
	setp.ne.s32 	%p540, %r10, %r11;
	setp.ne.s32 	%p539, %r11, %r12;
	setp.ne.s32 	%p538, %r12, %r13;
	setp.ne.s32 	%p542, %r8, %r9;
	setp.ne.s32 	%p543, %r7, %r8;
	setp.ne.s32 	%p541, %r9, %r10;
	setp.ne.s32 	%p537, %r13, %r14;
	setp.ne.s32 	%p528, %r22, %r23;
	setp.ne.s32 	%p527, %r23, %r24;
	setp.ne.s32 	%p530, %r20, %r21;
	setp.ne.s32 	%p532, %r18, %r19;
	setp.ne.s32 	%p531, %r19, %r20;
	setp.ne.s32 	%p529, %r21, %r22;
	setp.ne.s32 	%p534, %r16, %r17;
	setp.ne.s32 	%p536, %r14, %r15;
	setp.ne.s32 	%p535, %r15, %r16;
	setp.ne.s32 	%p533, %r17, %r18;
	setp.ne.s32 	%p526, %r24, %r25;
	setp.ne.s32 	%p458, %r1758, %r7;
	setp.eq.s32 	%p459, %r2, 0;
	bar.sync 	0;
	ld.shared.u32 	%r1379, [_ZZN3cub18CUB_300001_SM_10006detail11scan_by_key21DeviceScanByKeyKernelINS2_10policy_hubIPiiiN4cuda3std3__44plusIvEEE10Policy1000ES5_S5_S5_NS0_24ReduceByKeyScanTileStateIiiLb1EEENS8_8equal_toIvEESA_imiiEEvT0_PT9_T1_T2_T3_iT4_T5_T6_T7_E12temp_storage+68];
	setp.eq.s32 	%p460, %r1768, 0;
	selp.b32 	%r1380, %r1379, 0, %p460;
	selp.b32 	%r1381, 0, %r1380, %p459;
	add.s32 	%r1789, %r1769, %r1381;
	selp.b32 	%r1382, 0, %r1789, %p458;
	add.s32 	%r1788, %r1382, %r27;
	selp.b32 	%r1383, 0, %r1788, %p543;
	add.s32 	%r1787, %r28, %r1383;
	selp.b32 	%r1384, 0, %r1787, %p542;
	add.s32 	%r1786, %r29, %r1384;
	selp.b32 	%r1385, 0, %r1786, %p541;
	add.s32 	%r1785, %r30, %r1385;
	selp.b32 	%r1386, 0, %r1785, %p540;
	add.s32 	%r1784, %r31, %r1386;
	selp.b32 	%r1387, 0, %r1784, %p539;
	add.s32 	%r1783, %r32, %r1387;
	selp.b32 	%r1388, 0, %r1783, %p538;
	add.s32 	%r1782, %r33, %r1388;
	selp.b32 	%r1389, 0, %r1782, %p537;
	add.s32 	%r1781, %r34, %r1389;
	selp.b32 	%r1390, 0, %r1781, %p536;
	add.s32 	%r1780, %r35, %r1390;
	selp.b32 	%r1391, 0, %r1780, %p535;
	add.s32 	%r1779, %r36, %r1391;
	selp.b32 	%r1392, 0, %r1779, %p534;
	add.s32 	%r1778, %r37, %r1392;
	selp.b32 	%r1393, 0, %r1778, %p533;
	add.s32 	%r1777, %r38, %r1393;
	selp.b32 	%r1394, 0, %r1777, %p532;
	add.s32 	%r1776, %r39, %r1394;
	selp.b32 	%r1395, 0, %r1776, %p531;
	add.s32 	%r1775, %r40, %r1395;
	selp.b32 	%r1396, 0, %r1775, %p530;
	add.s32 	%r1774, %r41, %r1396;
	selp.b32 	%r1397, 0, %r1774, %p529;
	add.s32 	%r1773, %r42, %r1397;
	selp.b32 	%r1398, 0, %r1773, %p528;
	add.s32 	%r1772, %r43, %r1398;
	selp.b32 	%r1399, 0, %r1772, %p527;
	add.s32 	%r1771, %r44, %r1399;
	selp.b32 	%r1770, 0, %r1771, %p526;
$L__BB14_32:
	ld.param.u32 	%r1755, [_ZN3cub18CUB_300001_SM_10006detail11scan_by_key21DeviceScanByKeyKernelINS2_10policy_hubIPiiiN4cuda3std3__44plusIvEEE10Policy1000ES5_S5_S5_NS0_24ReduceByKeyScanTileStateIiiLb1EEENS8_8equal_toIvEESA_imiiEEvT0_PT9_T1_T2_T3_iT4_T5_T6_T7__param_8];
	add.s32 	%r1693, %r45, %r1770;
	bar.sync 	0;
	setp.eq.s64 	%p524, %rd298, 0;
	selp.b32 	%r1694, %r1789, 0, %p524;
	add.s32 	%r1695, %r1755, %r1694;
	selp.b32 	%r1696, 0, %r1788, %p543;
	add.s32 	%r1697, %r1755, %r1696;
	selp.b32 	%r1698, 0, %r1787, %p542;
	add.s32 	%r1699, %r1755, %r1698;
	selp.b32 	%r1700, 0, %r1786, %p541;
	add.s32 	%r1701, %r1755, %r1700;
	selp.b32 	%r1702, 0, %r1785, %p540;
	add.s32 	%r1703, %r1755, %r1702;
	selp.b32 	%r1704, 0, %r1784, %p539;
	add.s32 	%r1705, %r1755, %r1704;
	selp.b32 	%r1706, 0, %r1783, %p538;
	add.s32 	%r1707, %r1755, %r1706;
	selp.b32 	%r1708, 0, %r1782, %p537;
	add.s32 	%r1709, %r1755, %r1708;
	selp.b32 	%r1710, 0, %r1781, %p536;
	add.s32 	%r1711, %r1755, %r1710;
	selp.b32 	%r1712, 0, %r1780, %p535;
	add.s32 	%r1713, %r1755, %r1712;
	selp.b32 	%r1714, 0, %r1779, %p534;
	add.s32 	%r1715, %r1755, %r1714;
	selp.b32 	%r1716, 0, %r1778, %p533;
	add.s32 	%r1717, %r1755, %r1716;
	selp.b32 	%r1718, 0, %r1777, %p532;
	add.s32 	%r1719, %r1755, %r1718;
	selp.b32 	%r1720, 0, %r1776, %p531;
	add.s32 	%r1721, %r1755, %r1720;
	selp.b32 	%r1722, 0, %r1775, %p530;
	add.s32 	%r1723, %r1755, %r1722;
	selp.b32 	%r1724, 0, %r1774, %p529;
	add.s32 	%r1725, %r1755, %r1724;
	selp.b32 	%r1726, 0, %r1773, %p528;
	add.s32 	%r1727, %r1755, %r1726;
	selp.b32 	%r1728, 0, %r1772, %p527;
	add.s32 	%r1729, %r1755, %r1728;
	selp.b32 	%r1730, 0, %r1771, %p526;
	add.s32 	%r1731, %r1755, %r1730;
	selp.b32 	%r1732, 0, %r1693, %p525;
	add.s32 	%r1733, %r1755, %r1732;
	st.shared.v4.u32 	[%r6], {%r1695, %r1697, %r1699, %r1701};
	st.shared.v4.u32 	[%r6+16], {%r1703, %r1705, %r1707, %r1709};
	st.shared.v4.u32 	[%r6+32], {%r1711, %r1713, %r1715, %r1717};
	st.shared.v4.u32 	[%r6+48], {%r1719, %r1721, %r1723, %r1725};
	st.shared.v4.u32 	[%r6+64], {%r1727, %r1729, %r1731, %r1733};
	bar.warp.sync 	-1;
	ld.shared.u32 	%r1734, [%r5];
	ld.shared.u32 	%r1735, [%r5+128];
	ld.shared.u32 	%r1736, [%r5+256];
	ld.shared.u32 	%r1737, [%r5+384];
	ld.shared.u32 	%r1738, [%r5+512];
	ld.shared.u32 	%r1739, [%r5+640];
	ld.shared.u32 	%r1740, [%r5+768];
	ld.shared.u32 	%r1741, [%r5+896];
	ld.shared.u32 	%r1742, [%r5+1024];
	ld.shared.u32 	%r1743, [%r5+1152];
	ld.shared.u32 	%r1744, [%r5+1280];
	ld.shared.u32 	%r1745, [%r5+1408];
	ld.shared.u32 	%r1746, [%r5+1536];
	ld.shared.u32 	%r1747, [%r5+1664];
	ld.shared.u32 	%r1748, [%r5+1792];
	ld.shared.u32 	%r1749, [%r5+1920];
	ld.shared.u32 	%r1750, [%r5+2048];
	ld.shared.u32 	%r1751, [%r5+2176];
	ld.shared.u32 	%r1752, [%r5+2304];
	ld.shared.u32 	%r1753, [%r5+2432];
	add.s64 	%rd294, %rd1, %rd268;
	st.global.u32 	[%rd294], %r1734;
	st.global.u32 	[%rd294+128], %r1735;
	st.global.u32 	[%rd294+256], %r1736;
	st.global.u32 	[%rd294+384], %r1737;
	st.global.u32 	[%rd294+512], %r1738;
	st.global.u32 	[%rd294+640], %r1739;
	st.global.u32 	[%rd294+768], %r1740;
	st.global.u32 	[%rd294+896], %r1741;
	st.global.u32 	[%rd294+1024], %r1742;
	st.global.u32 	[%rd294+1152], %r1743;
	st.global.u32 	[%rd294+1280], %r1744;
	st.global.u32 	[%rd294+1408], %r1745;
	st.global.u32 	[%rd294+1536], %r1746;
	st.global.u32 	[%rd294+1664], %r1747;
	st.global.u32 	[%rd294+1792], %r1748;
	st.global.u32 	[%rd294+1920], %r1749;
	st.global.u32 	[%rd294+2048], %r1750;
	st.global.u32 	[%rd294+2176], %r1751;
	st.global.u32 	[%rd294+2304], %r1752;
	st.global.u32 	[%rd294+2432], %r1753;
	bra.uni 	$L__BB14_186;
$L__BB14_33:
	setp.eq.s64 	%p96, %rd5, 0;
	@%p96 bra 	$L__BB14_186;
	cvt.u32.u64 	%r159, %rd5;
	shl.b64 	%rd98, %rd4, 2;
	add.s64 	%rd97, %rd92, %rd98;
	// begin inline asm
	ld.ca.u32 %r1809, [%rd97];
	// end inline asm
	mov.u32 	%r161, %tid.x;
	and.b32  	%r440, %r161, 31;
	and.b32  	%r441, %r161, 992;
	mul.lo.s32 	%r442, %r441, 20;
	or.b32  	%r162, %r442, %r440;
	setp.ge.u32 	%p97, %r162, %r159;
	shl.b32 	%r163, %r162, 2;
	cvt.u64.u32 	%rd99, %r163;
	add.s64 	%rd20, %rd97, %rd99;
	mov.u32 	%r1790, %r1809;
	@%p97 bra 	$L__BB14_36;
	// begin inline asm
	ld.ca.u32 %r1790, [%rd20];
	// end inline asm
$L__BB14_36:
	add.s32 	%r166, %r162, 32;
	setp.ge.u32 	%p98, %r166, %r159;
	mov.u32 	%r1791, %r1809;
	@%p98 bra 	$L__BB14_38;
	add.s64 	%rd101, %rd20, 128;
	// begin inline asm
	ld.ca.u32 %r1791, [%rd101];
	// end inline asm
$L__BB14_38:
	add.s32 	%r169, %r162, 64;
	setp.ge.u32 	%p99, %r169, %r159;
	mov.u32 	%r1792, %r1809;
	@%p99 bra 	$L__BB14_40;
	add.s64 	%rd102, %rd20, 256;
	// begin inline asm
	ld.ca.u32 %r1792, [%rd102];
	// end inline asm
$L__BB14_40:
	add.s32 	%r172, %r162, 96;
	setp.ge.u32 	%p100, %r172, %r159;
	mov.u32 	%r1793, %r1809;
	@%p100 bra 	$L__BB14_42;
	add.s64 	%rd103, %rd20, 384;
	// begin inline asm
	ld.ca.u32 %r1793, [%rd103];
	// end inline asm
$L__BB14_42:
	add.s32 	%r175, %r162, 128;
	setp.ge.u32 	%p101, %r175, %r159;
	mov.u32 	%r1794, %r1809;
	@%p101 bra 	$L__BB14_44;
	add.s64 	%rd104, %rd20, 512;
	// begin inline asm
	ld.ca.u32 %r1794, [%rd104];
	// end inline asm
$L__BB14_44:
	add.s32 	%r178, %r162, 160;
	setp.ge.u32 	%p102, %r178, %r159;
	mov.u32 	%r1795, %r1809;
	@%p102 bra 	$L__BB14_46;
	add.s64 	%rd105, %rd20, 640;
	// begin inline asm
	ld.ca.u32 %r1795, [%rd105];
	// end inline asm
$L__BB14_46:
	add.s32 	%r181, %r162, 192;
	setp.ge.u32 	%p103, %r181, %r159;
	mov.u32 	%r1796, %r1809;
	@%p103 bra 	$L__BB14_48;
	add.s64 	%rd106, %rd20, 768;
	// begin inline asm
	ld.ca.u32 %r1796, [%rd106];
	// end inline asm
$L__BB14_48:
	add.s32 	%r184, %r162, 224;
	setp.ge.u32 	%p104, %r184, %r159;
	mov.u32 	%r1797, %r1809;
	@%p104 bra 	$L__BB14_50;
	add.s64 	%rd107, %rd20, 896;
	// begin inline asm
	ld.ca.u32 %r1797, [%rd107];
	// end inline asm
$L__BB14_50:
	add.s32 	%r187, %r162, 256;
	setp.ge.u32 	%p105, %r187, %r159;
	mov.u32 	%r1798, %r1809;
	@%p105 bra 	$L__BB14_52;
	add.s64 	%rd108, %rd20, 1024;
	// begin inline asm
	ld.ca.u32 %r1798, [%rd108];
	// end inline asm
$L__BB14_52:
	add.s32 	%r190, %r162, 288;
	setp.ge.u32 	%p106, %r190, %r159;
	mov.u32 	%r1799, %r1809;
	@%p106 bra 	$L__BB14_54;
	add.s64 	%rd109, %rd20, 1152;
	// begin inline asm
	ld.ca.u32 %r1799, [%rd109];
	// end inline asm
$L__BB14_54:
	add.s32 	%r193, %r162, 320;
	setp.ge.u32 	%p107, %r193, %r159;
	mov.u32 	%r1800, %r1809;
	@%p107 bra 	$L__BB14_56;
	add.s64 	%rd110, %rd20, 1280;
	// begin inline asm
	ld.ca.u32 %r1800, [%rd110];
	// end inline asm
$L__BB14_56:
	add.s32 	%r196, %r162, 352;
	setp.ge.u32 	%p108, %r196, %r159;
	mov.u32 	%r1801, %r1809;
	@%p108 bra 	$L__BB14_58;
	add.s64 	%rd111, %rd20, 1408;
	// begin inline asm
	ld.ca.u32 %r1801, [%rd111];
	// end inline asm
$L__BB14_58:
	add.s32 	%r199, %r162, 384;
	setp.ge.u32 	%p109, %r199, %r159;
	mov.u32 	%r1802, %r1809;
	@%p109 bra 	$L__BB14_60;
	add.s64 	%rd112, %rd20, 1536;
	// begin inline asm
	ld.ca.u32 %r1802, [%rd112];
	// end inline asm
$L__BB14_60:
	add.s32 	%r202, %r162, 416;
	setp.ge.u32 	%p110, %r202, %r159;
	mov.u32 	%r1803, %r1809;
	@%p110 bra 	$L__BB14_62;
	add.s64 	%rd113, %rd20, 1664;
	// begin inline asm
	ld.ca.u32 %r1803, [%rd113];
	// end inline asm
$L__BB14_62:
	add.s32 	%r205, %r162, 448;
	setp.ge.u32 	%p111, %r205, %r159;
	mov.u32 	%r1804, %r1809;
	@%p111 bra 	$L__BB14_64;
	add.s64 	%rd114, %rd20, 1792;
	// begin inline asm
	ld.ca.u32 %r1804, [%rd114];
	// end inline asm
$L__BB14_64:
	add.s32 	%r208, %r162, 480;
	setp.ge.u32 	%p112, %r208, %r159;
	mov.u32 	%r1805, %r1809;
	@%p112 bra 	$L__BB14_66;
	add.s64 	%rd115, %rd20, 1920;
	// begin inline asm
	ld.ca.u32 %r1805, [%rd115];
	// end inline asm
$L__BB14_66:
	add.s32 	%r211, %r162, 512;
	setp.ge.u32 	%p113, %r211, %r159;
	mov.u32 	%r1806, %r1809;
	@%p113 bra 	$L__BB14_68;
	add.s64 	%rd116, %rd20, 2048;
	// begin inline asm
	ld.ca.u32 %r1806, [%rd116];
	// end inline asm
$L__BB14_68:
	add.s32 	%r214, %r162, 544;
	setp.ge.u32 	%p114, %r214, %r159;
	mov.u32 	%r1807, %r1809;
	@%p114 bra 	$L__BB14_70;
	add.s64 	%rd117, %rd20, 2176;
	// begin inline asm
	ld.ca.u32 %r1807, [%rd117];
	// end inline asm
$L__BB14_70:
	add.s32 	%r217, %r162, 576;
	setp.ge.u32 	%p115, %r217, %r159;
	mov.u32 	%r1808, %r1809;
	@%p115 bra 	$L__BB14_72;
	add.s64 	%rd118, %rd20, 2304;
	// begin inline asm
	ld.ca.u32 %r1808, [%rd118];
	// end inline asm
$L__BB14_72:
	add.s32 	%r220, %r162, 608;
	setp.ge.u32 	%p116, %r220, %r159;
	@%p116 bra 	$L__BB14_74;
	add.s64 	%rd119, %rd20, 2432;
	// begin inline asm
	ld.ca.u32 %r1809, [%rd119];
	// end inline asm
$L__BB14_74:
	setp.ge.u32 	%p117, %r162, %r159;
	// begin inline asm
	mov.u32 %r463, %laneid;
	// end inline asm
	shr.u32 	%r224, %r161, 5;
	mad.lo.s32 	%r465, %r224, 640, %r463;
	shl.b32 	%r466, %r465, 2;
	mov.u32 	%r467, _ZZN3cub18CUB_300001_SM_10006detail11scan_by_key21DeviceScanByKeyKernelINS2_10policy_hubIPiiiN4cuda3std3__44plusIvEEE10Policy1000ES5_S5_S5_NS0_24ReduceByKeyScanTileStateIiiLb1EEENS8_8equal_toIvEESA_imiiEEvT0_PT9_T1_T2_T3_iT4_T5_T6_T7_E12temp_storage;
	add.s32 	%r225, %r467, %r466;
	st.shared.u32 	[%r225], %r1790;
	st.shared.u32 	[%r225+128], %r1791;
	st.shared.u32 	[%r225+256], %r1792;
	st.shared.u32 	[%r225+384], %r1793;
	st.shared.u32 	[%r225+512], %r1794;
	st.shared.u32 	[%r225+640], %r1795;
	st.shared.u32 	[%r225+768], %r1796;
	st.shared.u32 	[%r225+896], %r1797;
	st.shared.u32 	[%r225+1024], %r1798;
	st.shared.u32 	[%r225+1152], %r1799;
	st.shared.u32 	[%r225+1280], %r1800;
	st.shared.u32 	[%r225+1408], %r1801;
	st.shared.u32 	[%r225+1536], %r1802;
	st.shared.u32 	[%r225+1664], %r1803;
	st.shared.u32 	[%r225+1792], %r1804;
	st.shared.u32 	[%r225+1920], %r1805;
	st.shared.u32 	[%r225+2048], %r1806;
	st.shared.u32 	[%r225+2176], %r1807;
	st.shared.u32 	[%r225+2304], %r1808;
	st.shared.u32 	[%r225+2432], %r1809;
	bar.warp.sync 	-1;
	mad.lo.s32 	%r226, %r463, 76, %r225;
	ld.shared.v4.u32 	{%r227, %r228, %r229, %r230}, [%r226];
	ld.shared.v4.u32 	{%r231, %r232, %r233, %r234}, [%r226+16];
	ld.shared.v4.u32 	{%r235, %r236, %r237, %r238}, [%r226+32];
	ld.shared.v4.u32 	{%r239, %r240, %r241, %r242}, [%r226+48];
	ld.shared.v4.u32 	{%r243, %r244, %r245, %r246}, [%r226+64];
	bar.sync 	0;
	add.s64 	%rd120, %rd93, %rd98;
	// begin inline asm
	ld.ca.u32 %r1829, [%rd120];
	// end inline asm
	add.s64 	%rd21, %rd120, %rd99;
	mov.u32 	%r1810, %r1829;
	@%p117 bra 	$L__BB14_76;
	// begin inline asm
	ld.ca.u32 %r1810, [%rd21];
	// end inline asm
$L__BB14_76:
	setp.ge.u32 	%p118, %r166, %r159;
	mov.u32 	%r1811, %r1829;
	@%p118 bra 	$L__BB14_78;
	add.s64 	%rd124, %rd21, 128;
	// begin inline asm
	ld.ca.u32 %r1811, [%rd124];
	// end inline asm
$L__BB14_78:
	setp.ge.u32 	%p119, %r169, %r159;
	mov.u32 	%r1812, %r1829;
	@%p119 bra 	$L__BB14_80;
	add.s64 	%rd125, %rd21, 256;
	// begin inline asm
	ld.ca.u32 %r1812, [%rd125];
	// end inline asm
$L__BB14_80:
	setp.ge.u32 	%p120, %r172, %r159;
	mov.u32 	%r1813, %r1829;
	@%p120 bra 	$L__BB14_82;
	add.s64 	%rd126, %rd21, 384;
	// begin inline asm
	ld.ca.u32 %r1813, [%rd126];
	// end inline asm
$L__BB14_82:
	setp.ge.u32 	%p121, %r175, %r159;
	mov.u32 	%r1814, %r1829;
	@%p121 bra 	$L__BB14_84;
	add.s64 	%rd127, %rd21, 512;
	// begin inline asm
	ld.ca.u32 %r1814, [%rd127];
	// end inline asm
$L__BB14_84:
	setp.ge.u32 	%p122, %r178, %r159;
	mov.u32 	%r1815, %r1829;
	@%p122 bra 	$L__BB14_86;
	add.s64 	%rd128, %rd21, 640;
	// begin inline asm
	ld.ca.u32 %r1815, [%rd128];
	// end inline asm
$L__BB14_86:
	setp.ge.u32 	%p123, %r181, %r159;
	mov.u32 	%r1816, %r1829;
	@%p123 bra 	$L__BB14_88;
	add.s64 	%rd129, %rd21, 768;
	// begin inline asm
	ld.ca.u32 %r1816, [%rd129];
	// end inline asm
$L__BB14_88:
	setp.ge.u32 	%p124, %r184, %r159;
	mov.u32 	%r1817, %r1829;
	@%p124 bra 	$L__BB14_90;
	add.s64 	%rd130, %rd21, 896;
	// begin inline asm
	ld.ca.u32 %r1817, [%rd130];
	// end inline asm
$L__BB14_90:
	setp.ge.u32 	%p125, %r187, %r159;
	mov.u32 	%r1818, %r1829;
	@%p125 bra 	$L__BB14_92;
	add.s64 	%rd131, %rd21, 1024;
	// begin inline asm
	ld.ca.u32 %r1818, [%rd131];
	// end inline asm
$L__BB14_92:
	setp.ge.u32 	%p126, %r190, %r159;
	mov.u32 	%r1819, %r1829;
	@%p126 bra 	$L__BB14_94;
	add.s64 	%rd132, %rd21, 1152;
	// begin inline asm
	ld.ca.u32 %r1819, [%rd132];
	// end inline asm
$L__BB14_94:
	setp.ge.u32 	%p127, %r193, %r159;
	mov.u32 	%r1820, %r1829;
	@%p127 bra 	$L__BB14_96;
	add.s64 	%rd133, %rd21, 1280;
	// begin inline asm
	ld.ca.u32 %r1820, [%rd133];
	// end inline asm
$L__BB14_96:
	setp.ge.u32 	%p128, %r196, %r159;
	mov.u32 	%r1821, %r1829;
	@%p128 bra 	$L__BB14_98;
	add.s64 	%rd134, %rd21, 1408;
	// begin inline asm
	ld.ca.u32 %r1821, [%rd134];
	// end inline asm
$L__BB14_98:
	setp.ge.u32 	%p129, %r199, %r159;
	mov.u32 	%r1822, %r1829;
	@%p129 bra 	$L__BB14_100;
	add.s64 	%rd135, %rd21, 1536;
	// begin inline asm
	ld.ca.u32 %r1822, [%rd135];
	// end inline asm
$L__BB14_100:
	setp.ge.u32 	%p130, %r202, %r159;
	mov.u32 	%r1823, %r1829;
	@%p130 bra 	$L__BB14_102;
	add.s64 	%rd136, %rd21, 1664;
	// begin inline asm
	ld.ca.u32 %r1823, [%rd136];
	// end inline asm
$L__BB14_102:
	setp.ge.u32 	%p131, %r205, %r159;
	mov.u32 	%r1824, %r1829;
	@%p131 bra 	$L__BB14_104;
	add.s64 	%rd137, %rd21, 1792;
	// begin inline asm
	ld.ca.u32 %r1824, [%rd137];
	// end inline asm
$L__BB14_104:
	setp.ge.u32 	%p132, %r208, %r159;
	mov.u32 	%r1825, %r1829;
	@%p132 bra 	$L__BB14_106;
	add.s64 	%rd138, %rd21, 1920;
	// begin inline asm
	ld.ca.u32 %r1825, [%rd138];
	// end inline asm
$L__BB14_106:
	setp.ge.u32 	%p133, %r211, %r159;
	mov.u32 	%r1826, %r1829;
	@%p133 bra 	$L__BB14_108;
	add.s64 	%rd139, %rd21, 2048;
	// begin inline asm
	ld.ca.u32 %r1826, [%rd139];
	// end inline asm
$L__BB14_108:
	setp.ge.u32 	%p134, %r214, %r159;
	mov.u32 	%r1827, %r1829;
	@%p134 bra 	$L__BB14_110;
	add.s64 	%rd140, %rd21, 2176;
	// begin inline asm
	ld.ca.u32 %r1827, [%rd140];
	// end inline asm
$L__BB14_110:
	mov.u32 	%r1828, %r1829;
	@%p115 bra 	$L__BB14_112;
	add.s64 	%rd141, %rd21, 2304;
	// begin inline asm
	ld.ca.u32 %r1828, [%rd141];
	// end inline asm
$L__BB14_112:
	@%p116 bra 	$L__BB14_114;
	add.s64 	%rd142, %rd21, 2432;
	// begin inline asm
	ld.ca.u32 %r1829, [%rd142];
	// end inline asm
$L__BB14_114:
	st.shared.u32 	[%r225], %r1810;
	st.shared.u32 	[%r225+128], %r1811;
	st.shared.u32 	[%r225+256], %r1812;
	st.shared.u32 	[%r225+384], %r1813;
	st.shared.u32 	[%r225+512], %r1814;
	st.shared.u32 	[%r225+640], %r1815;
	st.shared.u32 	[%r225+768], %r1816;
	st.shared.u32 	[%r225+896], %r1817;
	st.shared.u32 	[%r225+1024], %r1818;
	st.shared.u32 	[%r225+1152], %r1819;
	st.shared.u32 	[%r225+1280], %r1820;
	st.shared.u32 	[%r225+1408], %r1821;
	st.shared.u32 	[%r225+1536], %r1822;
	st.shared.u32 	[%r225+1664], %r1823;
	st.shared.u32 	[%r225+1792], %r1824;
	st.shared.u32 	[%r225+1920], %r1825;
	st.shared.u32 	[%r225+2048], %r1826;
	st.shared.u32 	[%r225+2176], %r1827;
	st.shared.u32 	[%r225+2304], %r1828;
	st.shared.u32 	[%r225+2432], %r1829;
	bar.warp.sync 	-1;
	ld.shared.v4.u32 	{%r288, %r289, %r290, %r291}, [%r226];
	ld.shared.v4.u32 	{%r292, %r293, %r294, %r295}, [%r226+16];
	ld.shared.v4.u32 	{%r296, %r297, %r298, %r299}, [%r226+32];
	ld.shared.v4.u32 	{%r300, %r301, %r302, %r303}, [%r226+48];
	ld.shared.v4.u32 	{%r304, %r305, %r306, %r307}, [%r226+64];
	bar.sync 	0;
	setp.ne.s32 	%p137, %r1, 0;
	@%p137 bra 	$L__BB14_122;
	shl.b32 	%r857, %r161, 2;
	mov.u32 	%r858, _ZZN3cub18CUB_300001_SM_10006detail11scan_by_key21DeviceScanByKeyKernelINS2_10policy_hubIPiiiN4cuda3std3__44plusIvEEE10Policy1000ES5_S5_S5_NS0_24ReduceByKeyScanTileStateIiiLb1EEENS8_8equal_toIvEESA_imiiEEvT0_PT9_T1_T2_T3_iT4_T5_T6_T7_E12temp_storage;
	add.s32 	%r859, %r858, %r857;
	add.s32 	%r308, %r859, 1020;
	st.shared.u32 	[%r859+1020], %r246;
	bar.sync 	0;
	setp.eq.s32 	%p262, %r161, 0;
	mov.b64 	%rd299, 1;
	@%p262 bra 	$L__BB14_117;
	ld.shared.u32 	%r860, [%r308+-4];
	setp.ne.s32 	%p263, %r860, %r227;
	selp.u64 	%rd299, 1, 0, %p263;
$L__BB14_117:
	setp.ne.s32 	%p264, %r227, %r228;
	setp.ne.s32 	%p265, %r228, %r229;
	setp.ne.s32 	%p266, %r229, %r230;
	setp.ne.s32 	%p267, %r230, %r231;
	setp.ne.s32 	%p268, %r231, %r232;
	setp.ne.s32 	%p269, %r232, %r233;
	setp.ne.s32 	%p270, %r233, %r234;
	setp.ne.s32 	%p271, %r234, %r235;
	setp.ne.s32 	%p272, %r235, %r236;
	setp.ne.s32 	%p273, %r236, %r237;
	setp.ne.s32 	%p274, %r237, %r238;
	setp.ne.s32 	%p275, %r238, %r239;
	setp.ne.s32 	%p276, %r239, %r240;
	setp.ne.s32 	%p277, %r240, %r241;
	setp.ne.s32 	%p278, %r241, %r242;
	setp.ne.s32 	%p279, %r242, %r243;
	setp.ne.s32 	%p280, %r243, %r244;
	setp.ne.s32 	%p281, %r244, %r245;
	setp.ne.s32 	%p282, %r245, %r246;
	mul.lo.s32 	%r921, %r161, 20;
	cvt.u64.u32 	%rd183, %r921;
	setp.eq.s64 	%p283, %rd5, %rd183;
	selp.b64 	%rd320, 1, %rd299, %p283;
	or.b32  	%r922, %r921, 1;
	cvt.u64.u32 	%rd184, %r922;
	setp.eq.s64 	%p284, %rd5, %rd184;
	or.pred  	%p58, %p284, %p264;
	selp.u64 	%rd319, 1, 0, %p58;
	or.b32  	%r923, %r921, 2;
	cvt.u64.u32 	%rd185, %r923;
	setp.eq.s64 	%p285, %rd5, %rd185;
	or.pred  	%p59, %p285, %p265;
	selp.u64 	%rd186, 1, 0, %p59;
	or.b32  	%r924, %r921, 3;
	cvt.u64.u32 	%rd187, %r924;
	setp.eq.s64 	%p286, %rd5, %rd187;
	or.pred  	%p60, %p286, %p266;
	selp.u64 	%rd317, 1, 0, %p60;
	add.s32 	%r925, %r921, 4;
	cvt.u64.u32 	%rd188, %r925;
	setp.eq.s64 	%p287, %rd5, %rd188;
	or.pred  	%p61, %p287, %p267;
	selp.u64 	%rd316, 1, 0, %p61;
	add.s32 	%r926, %r921, 5;
	cvt.u64.u32 	%rd189, %r926;
	setp.eq.s64 	%p288, %rd5, %rd189;
	or.pred  	%p62, %p288, %p268;
	selp.u64 	%rd315, 1, 0, %p62;
	add.s32 	%r927, %r921, 6;
	cvt.u64.u32 	%rd190, %r927;
	setp.eq.s64 	%p289, %rd5, %rd190;
	or.pred  	%p63, %p289, %p269;
	selp.u64 	%rd314, 1, 0, %p63;
	add.s32 	%r928, %r921, 7;
	cvt.u64.u32 	%rd191, %r928;
	setp.eq.s64 	%p290, %rd5, %rd191;
	or.pred  	%p64, %p290, %p270;
	selp.u64 	%rd313, 1, 0, %p64;
	add.s32 	%r929, %r921, 8;
	cvt.u64.u32 	%rd192, %r929;
	setp.eq.s64 	%p291, %rd5, %rd192;
	or.pred  	%p65, %p291, %p271;
	selp.u64 	%rd312, 1, 0, %p65;
	add.s32 	%r930, %r921, 9;
	cvt.u64.u32 	%rd193, %r930;
	setp.eq.s64 	%p292, %rd5, %rd193;
	or.pred  	%p66, %p292, %p272;
	selp.u64 	%rd311, 1, 0, %p66;
	add.s32 	%r931, %r921, 10;
	cvt.u64.u32 	%rd194, %r931;
	setp.eq.s64 	%p293, %rd5, %rd194;
	or.pred  	%p67, %p293, %p273;
	selp.u64 	%rd310, 1, 0, %p67;
	add.s32 	%r932, %r921, 11;
	cvt.u64.u32 	%rd195, %r932;
	setp.eq.s64 	%p294, %rd5, %rd195;
	or.pred  	%p68, %p294, %p274;
	selp.u64 	%rd309, 1, 0, %p68;
	add.s32 	%r933, %r921, 12;
	cvt.u64.u32 	%rd196, %r933;
	setp.eq.s64 	%p295, %rd5, %rd196;
	or.pred  	%p69, %p295, %p275;
	selp.u64 	%rd308, 1, 0, %p69;
	add.s32 	%r934, %r921, 13;
	cvt.u64.u32 	%rd197, %r934;
	setp.eq.s64 	%p296, %rd5, %rd197;
	or.pred  	%p70, %p296, %p276;
	selp.u64 	%rd307, 1, 0, %p70;
	add.s32 	%r935, %r921, 14;
	cvt.u64.u32 	%rd198, %r935;
	setp.eq.s64 	%p297, %rd5, %rd198;
	or.pred  	%p71, %p297, %p277;
	selp.u64 	%rd306, 1, 0, %p71;
	add.s32 	%r936, %r921, 15;
	cvt.u64.u32 	%rd199, %r936;
	setp.eq.s64 	%p298, %rd5, %rd199;
	or.pred  	%p72, %p298, %p278;
	selp.u64 	%rd305, 1, 0, %p72;
	add.s32 	%r937, %r921, 16;
	cvt.u64.u32 	%rd200, %r937;
	setp.eq.s64 	%p299, %rd5, %rd200;
	or.pred  	%p73, %p299, %p279;
	selp.u64 	%rd304, 1, 0, %p73;
	add.s32 	%r938, %r921, 17;
	cvt.u64.u32 	%rd201, %r938;
	setp.eq.s64 	%p300, %rd5, %rd201;
	or.pred  	%p74, %p300, %p280;
	selp.u64 	%rd303, 1, 0, %p74;
	add.s32 	%r939, %r921, 18;
	cvt.u64.u32 	%rd202, %r939;
	setp.eq.s64 	%p301, %rd5, %rd202;
	or.pred  	%p75, %p301, %p281;
	selp.u64 	%rd302, 1, 0, %p75;
	add.s32 	%r940, %r921, 19;
	cvt.u64.u32 	%rd203, %r940;
	setp.eq.s64 	%p302, %rd5, %rd203;
	or.pred  	%p303, %p302, %p282;
	selp.u64 	%rd301, 1, 0, %p303;
	selp.b32 	%r941, 0, %r288, %p58;
	add.s32 	%r942, %r289, %r941;
	selp.b32 	%r943, 0, %r942, %p59;
	add.s32 	%r944, %r290, %r943;
	selp.b32 	%r945, 0, %r944, %p60;
	add.s32 	%r946, %r291, %r945;
	selp.b32 	%r947, 0, %r946, %p61;
	add.s32 	%r948, %r292, %r947;
	selp.b32 	%r949, 0, %r948, %p62;
	add.s32 	%r950, %r293, %r949;
	selp.b32 	%r951, 0, %r950, %p63;
	add.s32 	%r952, %r294, %r951;
	selp.b32 	%r953, 0, %r952, %p64;
	add.s32 	%r954, %r295, %r953;
	selp.b32 	%r955, 0, %r954, %p65;
	add.s32 	%r956, %r296, %r955;
	selp.b32 	%r957, 0, %r956, %p66;
	add.s32 	%r958, %r297, %r957;
	selp.b32 	%r959, 0, %r958, %p67;
	add.s32 	%r960, %r298, %r959;
	selp.b32 	%r961, 0, %r960, %p68;
	add.s32 	%r962, %r299, %r961;
	selp.b32 	%r963, 0, %r962, %p69;
	add.s32 	%r964, %r300, %r963;
	selp.b32 	%r965, 0, %r964, %p70;
	add.s32 	%r966, %r301, %r965;
	selp.b32 	%r967, 0, %r966, %p71;
	add.s32 	%r968, %r302, %r967;
	selp.b32 	%r969, 0, %r968, %p72;
	add.s32 	%r970, %r303, %r969;
	selp.b32 	%r971, 0, %r970, %p73;
	add.s32 	%r972, %r304, %r971;
	selp.b32 	%r973, 0, %r972, %p74;
	add.s32 	%r974, %r305, %r973;
	selp.b32 	%r975, 0, %r974, %p75;
	add.s32 	%r976, %r306, %r975;
	or.b64  	%rd204, %rd320, %rd301;
	or.b64  	%rd205, %rd204, %rd319;
	or.b64  	%rd206, %rd205, %rd186;
	or.b64  	%rd207, %rd206, %rd317;
	or.b64  	%rd208, %rd207, %rd316;
	or.b64  	%rd209, %rd208, %rd315;
	or.b64  	%rd210, %rd209, %rd314;
	or.b64  	%rd211, %rd210, %rd313;
	or.b64  	%rd212, %rd211, %rd312;
	or.b64  	%rd213, %rd212, %rd311;
	or.b64  	%rd214, %rd213, %rd310;
	or.b64  	%rd215, %rd214, %rd309;
	or.b64  	%rd216, %rd215, %rd308;
	or.b64  	%rd217, %rd216, %rd307;
	or.b64  	%rd218, %rd217, %rd306;
	or.b64  	%rd219, %rd218, %rd305;
	or.b64  	%rd220, %rd219, %rd304;
	or.b64  	%rd221, %rd220, %rd303;
	or.b64  	%rd222, %rd221, %rd302;
	cvt.u32.u64 	%r862, %rd222;
	selp.b32 	%r977, 0, %r976, %p303;
	add.s32 	%r867, %r307, %r977;
	mov.b32 	%r918, 1;
	mov.b32 	%r919, 0;
	mov.b32 	%r920, -1;
	// begin inline asm
	shfl.sync.up.b32 %r861, %r862, %r918, %r919, %r920;
	// end inline asm
	// begin inline asm
	shfl.sync.up.b32 %r866, %r867, %r918, %r919, %r920;
	// end inline asm
	setp.eq.s64 	%p304, %rd222, 0;
	selp.b32 	%r978, %r866, 0, %p304;
	setp.lt.s32 	%p305, %r463, 1;
	selp.b32 	%r979, 0, %r861, %p305;
	or.b32  	%r872, %r979, %r862;
	selp.b32 	%r980, 0, %r978, %p305;
	add.s32 	%r877, %r980, %r867;
	mov.b32 	%r878, 2;
	// begin inline asm
	shfl.sync.up.b32 %r871, %r872, %r878, %r919, %r920;
	// end inline asm
	// begin inline asm
	shfl.sync.up.b32 %r876, %r877, %r878, %r919, %r920;
	// end inline asm
	setp.eq.s32 	%p306, %r872, 0;
	selp.b32 	%r981, %r876, 0, %p306;
	setp.lt.s32 	%p307, %r463, 2;
	selp.b32 	%r982, 0, %r871, %p307;
	or.b32  	%r882, %r982, %r872;
	selp.b32 	%r983, 0, %r981, %p307;
	add.s32 	%r887, %r983, %r877;
	mov.b32 	%r888, 4;
	// begin inline asm
	shfl.sync.up.b32 %r881, %r882, %r888, %r919, %r920;
	// end inline asm
	// begin inline asm
	shfl.sync.up.b32 %r886, %r887, %r888, %r919, %r920;
	// end inline asm
	setp.eq.s32 	%p308, %r882, 0;
	selp.b32 	%r984, %r886, 0, %p308;
	setp.lt.s32 	%p309, %r463, 4;
	selp.b32 	%r985, 0, %r881, %p309;
	or.b32  	%r892, %r985, %r882;
	selp.b32 	%r986, 0, %r984, %p309;
	add.s32 	%r897, %r986, %r887;
	mov.b32 	%r898, 8;
	// begin inline asm
	shfl.sync.up.b32 %r891, %r892, %r898, %r919, %r920;
	// end inline asm
	// begin inline asm
	shfl.sync.up.b32 %r896, %r897, %r898, %r919, %r920;
	// end inline asm
	setp.eq.s32 	%p310, %r892, 0;
	selp.b32 	%r987, %r896, 0, %p310;
	setp.lt.s32 	%p311, %r463, 8;
	selp.b32 	%r988, 0, %r891, %p311;
	or.b32  	%r902, %r988, %r892;
	selp.b32 	%r989, 0, %r987, %p311;
	add.s32 	%r907, %r989, %r897;
	mov.b32 	%r908, 16;
	// begin inline asm
	shfl.sync.up.b32 %r901, %r902, %r908, %r919, %r920;
	// end inline asm
	// begin inline asm
	shfl.sync.up.b32 %r906, %r907, %r908, %r919, %r920;
	// end inline asm
	setp.eq.s32 	%p312, %r902, 0;
	selp.b32 	%r990, %r906, 0, %p312;
	setp.lt.s32 	%p313, %r463, 16;
	selp.b32 	%r991, 0, %r901, %p313;
	or.b32  	%r912, %r991, %r902;
	selp.b32 	%r992, 0, %r990, %p313;
	add.s32 	%r917, %r992, %r907;
	// begin inline asm
	shfl.sync.up.b32 %r911, %r912, %r918, %r919, %r920;
	// end inline asm
	// begin inline asm
	shfl.sync.up.b32 %r1863, %r917, %r918, %r919, %r920;
	// end inline asm
	setp.ne.s32 	%p314, %r463, 31;
	@%p314 bra 	$L__BB14_119;
	shl.b32 	%r993, %r224, 3;
	mov.u32 	%r994, _ZZN3cub18CUB_300001_SM_10006detail11scan_by_key21DeviceScanByKeyKernelINS2_10policy_hubIPiiiN4cuda3std3__44plusIvEEE10Policy1000ES5_S5_S5_NS0_24ReduceByKeyScanTileStateIiiLb1EEENS8_8equal_toIvEESA_imiiEEvT0_PT9_T1_T2_T3_iT4_T5_T6_T7_E12temp_storage;
	add.s32 	%r995, %r994, %r993;
	st.shared.v2.u32 	[%r995], {%r912, %r917};
$L__BB14_119:
	bar.sync 	0;
	setp.lt.u32 	%p315, %r161, 32;
	@%p315 bra 	$L__BB14_121;
	ld.shared.u32 	%r996, [_ZZN3cub18CUB_300001_SM_10006detail11scan_by_key21DeviceScanByKeyKernelINS2_10policy_hubIPiiiN4cuda3std3__44plusIvEEE10Policy1000ES5_S5_S5_NS0_24ReduceByKeyScanTileStateIiiLb1EEENS8_8equal_toIvEESA_imiiEEvT0_PT9_T1_T2_T3_iT4_T5_T6_T7_E12temp_storage+4];
	ld.shared.v2.u32 	{%r997, %r998}, [_ZZN3cub18CUB_300001_SM_10006detail11scan_by_key21DeviceScanByKeyKernelINS2_10policy_hubIPiiiN4cuda3std3__44plusIvEEE10Policy1000ES5_S5_S5_NS0_24ReduceByKeyScanTileStateIiiLb1EEENS8_8equal_toIvEESA_imiiEEvT0_PT9_T1_T2_T3_iT4_T5_T6_T7_E12temp_storage+8];
	setp.eq.s32 	%p316, %r997, 0;
	selp.b32 	%r999, %r996, 0, %p316;
	add.s32 	%r1000, %r999, %r998;
	ld.shared.v4.u32 	{%r1001, %r1002, %r1003, %r1004}, [_ZZN3cub18CUB_300001_SM_10006detail11scan_by_key21DeviceScanByKeyKernelINS2_10policy_hubIPiiiN4cuda3std3__44plusIvEEE10Policy1000ES5_S5_S5_NS0_24ReduceByKeyScanTileStateIiiLb1EEENS8_8equal_toIvEESA_imiiEEvT0_PT9_T1_T2_T3_iT4_T5_T6_T7_E12temp_storage+16];
	setp.eq.s32 	%p317, %r1001, 0;
	selp.b32 	%r1005, %r1000, 0, %p317;
	add.s32 	%r1006, %r1005, %r1002;
	setp.eq.s32 	%p318, %r1003, 0;
	selp.b32 	%r1007, %r1006, 0, %p318;
	add.s32 	%r1008, %r1007, %r1004;
	ld.shared.v4.u32 	{%r1009, %r1010, %r1011, %r1012}, [_ZZN3cub18CUB_300001_SM_10006detail11scan_by_key21DeviceScanByKeyKernelINS2_10policy_hubIPiiiN4cuda3std3__44plusIvEEE10Policy1000ES5_S5_S5_NS0_24ReduceByKeyScanTileStateIiiLb1EEENS8_8equal_toIvEESA_imiiEEvT0_PT9_T1_T2_T3_iT4_T5_T6_T7_E12temp_storage+32];
	setp.eq.s32 	%p319, %r1009, 0;
	selp.b32 	%r1013, %r1008, 0, %p319;
	add.s32 	%r1014, %r1013, %r1010;
	setp.eq.s32 	%p320, %r224, 6;
	setp.eq.s32 	%p321, %r1011, 0;
	selp.b32 	%r1015, %r1014, 0, %p321;
	add.s32 	%r1016, %r1015, %r1012;
	setp.eq.s32 	%p322, %r224, 5;
	setp.eq.s32 	%p323, %r224, 4;
	setp.eq.s32 	%p324, %r224, 3;
	setp.eq.s32 	%p325, %r224, 2;
	selp.b32 	%r1017, %r1000, %r996, %p325;
	selp.b32 	%r1018, %r1006, %r1017, %p324;
	selp.b32 	%r1019, %r1008, %r1018, %p323;
	selp.b32 	%r1020, %r1014, %r1019, %p322;
	selp.b32 	%r1021, %r1016, %r1020, %p320;
	setp.eq.s32 	%p326, %r911, 0;
	selp.b32 	%r1022, %r1021, 0, %p326;
	add.s32 	%r1023, %r1022, %r1863;
	setp.eq.s32 	%p327, %r463, 0;
	selp.b32 	%r1863, %r1021, %r1023, %p327;
$L__BB14_121:
	selp.u64 	%rd318, 1, 0, %p59;
	setp.eq.s32 	%p328, %r161, 0;
	setp.eq.s64 	%p329, %rd320, 0;
	selp.b32 	%r1024, %r1863, 0, %p329;
	selp.b32 	%r1025, 0, %r1024, %p328;
	add.s32 	%r1862, %r1025, %r288;
	selp.b32 	%r1026, 0, %r1862, %p58;
	add.s32 	%r1861, %r289, %r1026;
	selp.b32 	%r1027, 0, %r1861, %p59;
	add.s32 	%r1860, %r290, %r1027;
	selp.b32 	%r1028, 0, %r1860, %p60;
	add.s32 	%r1859, %r291, %r1028;
	selp.b32 	%r1029, 0, %r1859, %p61;
	add.s32 	%r1858, %r292, %r1029;
	selp.b32 	%r1030, 0, %r1858, %p62;
	add.s32 	%r1857, %r293, %r1030;
	selp.b32 	%r1031, 0, %r1857, %p63;
	add.s32 	%r1856, %r294, %r1031;
	selp.b32 	%r1032, 0, %r1856, %p64;
	add.s32 	%r1855, %r295, %r1032;
	selp.b32 	%r1033, 0, %r1855, %p65;
	add.s32 	%r1854, %r296, %r1033;
	selp.b32 	%r1034, 0, %r1854, %p66;
	add.s32 	%r1853, %r297, %r1034;
	selp.b32 	%r1035, 0, %r1853, %p67;
	add.s32 	%r1852, %r298, %r1035;
	selp.b32 	%r1036, 0, %r1852, %p68;
	add.s32 	%r1851, %r299, %r1036;
	selp.b32 	%r1037, 0, %r1851, %p69;
	add.s32 	%r1850, %r300, %r1037;
	selp.b32 	%r1038, 0, %r1850, %p70;
	add.s32 	%r1849, %r301, %r1038;
	selp.b32 	%r1039, 0, %r1849, %p71;
	add.s32 	%r1848, %r302, %r1039;
	selp.b32 	%r1040, 0, %r1848, %p72;
	add.s32 	%r1847, %r303, %r1040;
	selp.b32 	%r1041, 0, %r1847, %p73;
	add.s32 	%r1846, %r304, %r1041;
	selp.b32 	%r1042, 0, %r1846, %p74;
	add.s32 	%r1845, %r305, %r1042;
	selp.b32 	%r1844, 0, %r1845, %p75;
	bra.uni 	$L__BB14_144;
$L__BB14_122:
	setp.ne.s32 	%p138, %r161, 0;
	mov.b32 	%r1832, 0;
	@%p138 bra 	$L__BB14_124;
	mul.wide.u32 	%rd143, %r1, 4;
	add.s64 	%rd144, %rd2, %rd143;
	ld.global.u32 	%r1832, [%rd144];
$L__BB14_124:
	setp.eq.s32 	%p139, %r161, 0;
	shl.b32 	%r489, %r161, 2;
	mov.u32 	%r490, _ZZN3cub18CUB_300001_SM_10006detail11scan_by_key21DeviceScanByKeyKernelINS2_10policy_hubIPiiiN4cuda3std3__44plusIvEEE10Policy1000ES5_S5_S5_NS0_24ReduceByKeyScanTileStateIiiLb1EEENS8_8equal_toIvEESA_imiiEEvT0_PT9_T1_T2_T3_iT4_T5_T6_T7_E12temp_storage;
	add.s32 	%r491, %r490, %r489;
	add.s32 	%r336, %r491, 1020;
	st.shared.u32 	[%r491+1020], %r246;
	bar.sync 	0;
	@%p139 bra 	$L__BB14_126;
	ld.shared.u32 	%r1832, [%r336+-4];
$L__BB14_126:
	setp.ne.s32 	%p140, %r1832, %r227;
	setp.ne.s32 	%p141, %r227, %r228;
	setp.ne.s32 	%p142, %r228, %r229;
	setp.ne.s32 	%p143, %r229, %r230;
	setp.ne.s32 	%p144, %r230, %r231;
	setp.ne.s32 	%p145, %r231, %r232;
	setp.ne.s32 	%p146, %r232, %r233;
	setp.ne.s32 	%p147, %r233, %r234;
	setp.ne.s32 	%p148, %r234, %r235;
	setp.ne.s32 	%p149, %r235, %r236;
	setp.ne.s32 	%p150, %r236, %r237;
	setp.ne.s32 	%p151, %r237, %r238;
	setp.ne.s32 	%p152, %r238, %r239;
	setp.ne.s32 	%p153, %r239, %r240;
	setp.ne.s32 	%p154, %r240, %r241;
	setp.ne.s32 	%p155, %r241, %r242;
	setp.ne.s32 	%p156, %r242, %r243;
	setp.ne.s32 	%p157, %r243, %r244;
	setp.ne.s32 	%p158, %r244, %r245;
	setp.ne.s32 	%p159, %r245, %r246;
	mul.lo.s32 	%r552, %r161, 20;
	cvt.u64.u32 	%rd145, %r552;
	setp.eq.s64 	%p160, %rd5, %rd145;
	or.pred  	%p76, %p160, %p140;
	or.b32  	%r553, %r552, 1;
	cvt.u64.u32 	%rd146, %r553;
	setp.eq.s64 	%p161, %rd5, %rd146;
	or.pred  	%p77, %p161, %p141;
	or.b32  	%r554, %r552, 2;
	cvt.u64.u32 	%rd147, %r554;
	setp.eq.s64 	%p162, %rd5, %rd147;
	or.pred  	%p78, %p162, %p142;
	or.b32  	%r555, %r552, 3;
	cvt.u64.u32 	%rd148, %r555;
	setp.eq.s64 	%p163, %rd5, %rd148;
	or.pred  	%p79, %p163, %p143;
	add.s32 	%r556, %r552, 4;
	cvt.u64.u32 	%rd149, %r556;
	setp.eq.s64 	%p164, %rd5, %rd149;
	or.pred  	%p80, %p164, %p144;
	add.s32 	%r557, %r552, 5;
	cvt.u64.u32 	%rd150, %r557;
	setp.eq.s64 	%p165, %rd5, %rd150;
	or.pred  	%p81, %p165, %p145;
	add.s32 	%r558, %r552, 6;
	cvt.u64.u32 	%rd151, %r558;
	setp.eq.s64 	%p166, %rd5, %rd151;
	or.pred  	%p82, %p166, %p146;
	add.s32 	%r559, %r552, 7;
	cvt.u64.u32 	%rd152, %r559;
	setp.eq.s64 	%p167, %rd5, %rd152;
	or.pred  	%p83, %p167, %p147;
	add.s32 	%r560, %r552, 8;
	cvt.u64.u32 	%rd153, %r560;
	setp.eq.s64 	%p168, %rd5, %rd153;
	or.pred  	%p84, %p168, %p148;
	add.s32 	%r561, %r552, 9;
	cvt.u64.u32 	%rd154, %r561;
	setp.eq.s64 	%p169, %rd5, %rd154;
	or.pred  	%p85, %p169, %p149;
	selp.u64 	%rd311, 1, 0, %p85;
	add.s32 	%r562, %r552, 10;
	cvt.u64.u32 	%rd155, %r562;
	setp.eq.s64 	%p170, %rd5, %rd155;
	or.pred  	%p86, %p170, %p150;
	add.s32 	%r563, %r552, 11;
	cvt.u64.u32 	%rd156, %r563;
	setp.eq.s64 	%p171, %rd5, %rd156;
	or.pred  	%p87, %p171, %p151;
	add.s32 	%r564, %r552, 12;
	cvt.u64.u32 	%rd157, %r564;
	setp.eq.s64 	%p172, %rd5, %rd157;
	or.pred  	%p88, %p172, %p152;
	add.s32 	%r565, %r552, 13;
	cvt.u64.u32 	%rd158, %r565;
	setp.eq.s64 	%p173, %rd5, %rd158;
	or.pred  	%p89, %p173, %p153;
	selp.u64 	%rd307, 1, 0, %p89;
	add.s32 	%r566, %r552, 14;
	cvt.u64.u32 	%rd159, %r566;
	setp.eq.s64 	%p174, %rd5, %rd159;
	or.pred  	%p90, %p174, %p154;
	selp.u64 	%rd306, 1, 0, %p90;
	add.s32 	%r567, %r552, 15;
	cvt.u64.u32 	%rd160, %r567;
	setp.eq.s64 	%p175, %rd5, %rd160;
	or.pred  	%p91, %p175, %p155;
	add.s32 	%r568, %r552, 16;
	cvt.u64.u32 	%rd161, %r568;
	setp.eq.s64 	%p176, %rd5, %rd161;
	or.pred  	%p92, %p176, %p156;
	add.s32 	%r569, %r552, 17;
	cvt.u64.u32 	%rd162, %r569;
	setp.eq.s64 	%p177, %rd5, %rd162;
	or.pred  	%p93, %p177, %p157;
	selp.u64 	%rd303, 1, 0, %p93;
	add.s32 	%r570, %r552, 18;
	cvt.u64.u32 	%rd163, %r570;
	setp.eq.s64 	%p178, %rd5, %rd163;
	or.pred  	%p94, %p178, %p158;
	selp.u64 	%rd302, 1, 0, %p94;
	add.s32 	%r571, %r552, 19;
	cvt.u64.u32 	%rd164, %r571;
	setp.eq.s64 	%p179, %rd5, %rd164;
	or.pred  	%p180, %p179, %p159;
	selp.u64 	%rd301, 1, 0, %p180;
	selp.b32 	%r572, 0, %r288, %p77;
	add.s32 	%r573, %r289, %r572;
	selp.b32 	%r574, 0, %r573, %p78;
	add.s32 	%r575, %r290, %r574;
	selp.b32 	%r576, 0, %r575, %p79;
	add.s32 	%r577, %r291, %r576;
	selp.b32 	%r578, 0, %r577, %p80;
	add.s32 	%r579, %r292, %r578;
	selp.b32 	%r580, 0, %r579, %p81;
	add.s32 	%r581, %r293, %r580;
	selp.b32 	%r582, 0, %r581, %p82;
	add.s32 	%r583, %r294, %r582;
	selp.b32 	%r584, 0, %r583, %p83;
	add.s32 	%r585, %r295, %r584;
	selp.b32 	%r586, 0, %r585, %p84;
	add.s32 	%r587, %r296, %r586;
	selp.b32 	%r588, 0, %r587, %p85;
	add.s32 	%r589, %r297, %r588;
	selp.b32 	%r590, 0, %r589, %p86;
	add.s32 	%r591, %r298, %r590;
	selp.b32 	%r592, 0, %r591, %p87;
	add.s32 	%r593, %r299, %r592;
	selp.b32 	%r594, 0, %r593, %p88;
	add.s32 	%r595, %r300, %r594;
	selp.b32 	%r596, 0, %r595, %p89;
	add.s32 	%r597, %r301, %r596;
	selp.b32 	%r598, 0, %r597, %p90;
	add.s32 	%r599, %r302, %r598;
	selp.b32 	%r600, 0, %r599, %p91;
	add.s32 	%r601, %r303, %r600;
	selp.b32 	%r602, 0, %r601, %p92;
	add.s32 	%r603, %r304, %r602;
	selp.b32 	%r604, 0, %r603, %p93;
	add.s32 	%r605, %r305, %r604;
	selp.b32 	%r606, 0, %r605, %p94;
	add.s32 	%r607, %r306, %r606;
	or.pred  	%p181, %p76, %p180;
	or.pred  	%p182, %p181, %p77;
	or.pred  	%p183, %p182, %p78;
	or.pred  	%p184, %p183, %p79;
	or.pred  	%p185, %p184, %p80;
	or.pred  	%p186, %p185, %p81;
	or.pred  	%p187, %p186, %p82;
	or.pred  	%p188, %p187, %p83;
	or.pred  	%p189, %p188, %p84;
	or.pred  	%p190, %p189, %p85;
	or.pred  	%p191, %p190, %p86;
	or.pred  	%p192, %p191, %p87;
	or.pred  	%p193, %p192, %p88;
	or.pred  	%p194, %p193, %p89;
	or.pred  	%p195, %p194, %p90;
	or.pred  	%p196, %p195, %p91;
	or.pred  	%p197, %p196, %p92;
	or.pred  	%p198, %p197, %p93;
	or.pred  	%p199, %p198, %p94;
	selp.u32 	%r493, 1, 0, %p199;
	selp.b32 	%r608, 0, %r607, %p180;
	add.s32 	%r498, %r307, %r608;
	mov.b32 	%r549, 1;
	mov.b32 	%r550, 0;
	mov.b32 	%r551, -1;
	// begin inline asm
	shfl.sync.up.b32 %r492, %r493, %r549, %r550, %r551;
	// end inline asm
	// begin inline asm
	shfl.sync.up.b32 %r497, %r498, %r549, %r550, %r551;
	// end inline asm
	selp.b32 	%r609, 0, %r497, %p199;
	setp.lt.s32 	%p200, %r463, 1;
	selp.b32 	%r610, 0, %r492, %p200;
	or.b32  	%r503, %r610, %r493;
	selp.b32 	%r611, 0, %r609, %p200;
	add.s32 	%r508, %r611, %r498;
	mov.b32 	%r509, 2;
	// begin inline asm
	shfl.sync.up.b32 %r502, %r503, %r509, %r550, %r551;
	// end inline asm
	// begin inline asm
	shfl.sync.up.b32 %r507, %r508, %r509, %r550, %r551;
	// end inline asm
	setp.eq.s32 	%p201, %r503, 0;
	selp.b32 	%r612, %r507, 0, %p201;
	setp.lt.s32 	%p202, %r463, 2;
	selp.b32 	%r613, 0, %r502, %p202;
	or.b32  	%r513, %r613, %r503;
	selp.b32 	%r614, 0, %r612, %p202;
	add.s32 	%r518, %r614, %r508;
	mov.b32 	%r519, 4;
	// begin inline asm
	shfl.sync.up.b32 %r512, %r513, %r519, %r550, %r551;
	// end inline asm
	// begin inline asm
	shfl.sync.up.b32 %r517, %r518, %r519, %r550, %r551;
	// end inline asm
	setp.eq.s32 	%p203, %r513, 0;
	selp.b32 	%r615, %r517, 0, %p203;
	setp.lt.s32 	%p204, %r463, 4;
	selp.b32 	%r616, 0, %r512, %p204;
	or.b32  	%r523, %r616, %r513;
	selp.b32 	%r617, 0, %r615, %p204;
	add.s32 	%r528, %r617, %r518;
	mov.b32 	%r529, 8;
	// begin inline asm
	shfl.sync.up.b32 %r522, %r523, %r529, %r550, %r551;
	// end inline asm
	// begin inline asm
	shfl.sync.up.b32 %r527, %r528, %r529, %r550, %r551;
	// end inline asm
	setp.eq.s32 	%p205, %r523, 0;
	selp.b32 	%r618, %r527, 0, %p205;
	setp.lt.s32 	%p206, %r463, 8;
	selp.b32 	%r619, 0, %r522, %p206;
	or.b32  	%r533, %r619, %r523;
	selp.b32 	%r620, 0, %r618, %p206;
	add.s32 	%r538, %r620, %r528;
	mov.b32 	%r539, 16;
	// begin inline asm
	shfl.sync.up.b32 %r532, %r533, %r539, %r550, %r551;
	// end inline asm
	// begin inline asm
	shfl.sync.up.b32 %r537, %r538, %r539, %r550, %r551;
	// end inline asm
	setp.eq.s32 	%p207, %r533, 0;
	selp.b32 	%r621, %r537, 0, %p207;
	setp.lt.s32 	%p208, %r463, 16;
	selp.b32 	%r622, 0, %r532, %p208;
	or.b32  	%r543, %r622, %r533;
	selp.b32 	%r623, 0, %r621, %p208;
	add.s32 	%r548, %r623, %r538;
	// begin inline asm
	shfl.sync.up.b32 %r1842, %r543, %r549, %r550, %r551;
	// end inline asm
	// begin inline asm
	shfl.sync.up.b32 %r1843, %r548, %r549, %r550, %r551;
	// end inline asm
	setp.ne.s32 	%p209, %r463, 31;
	@%p209 bra 	$L__BB14_128;
	shl.b32 	%r624, %r224, 3;
	mov.u32 	%r625, _ZZN3cub18CUB_300001_SM_10006detail11scan_by_key21DeviceScanByKeyKernelINS2_10policy_hubIPiiiN4cuda3std3__44plusIvEEE10Policy1000ES5_S5_S5_NS0_24ReduceByKeyScanTileStateIiiLb1EEENS8_8equal_toIvEESA_imiiEEvT0_PT9_T1_T2_T3_iT4_T5_T6_T7_E12temp_storage;
	add.s32 	%r626, %r625, %r624;
	st.shared.v2.u32 	[%r626], {%r543, %r548};
$L__BB14_128:
	bar.sync 	0;
	ld.shared.v4.u32 	{%r627, %r628, %r629, %r630}, [_ZZN3cub18CUB_300001_SM_10006detail11scan_by_key21DeviceScanByKeyKernelINS2_10policy_hubIPiiiN4cuda3std3__44plusIvEEE10Policy1000ES5_S5_S5_NS0_24ReduceByKeyScanTileStateIiiLb1EEENS8_8equal_toIvEESA_imiiEEvT0_PT9_T1_T2_T3_iT4_T5_T6_T7_E12temp_storage];
	or.b32  	%r631, %r629, %r627;
	setp.eq.s32 	%p210, %r629, 0;
	selp.b32 	%r632, %r628, 0, %p210;
	add.s32 	%r633, %r632, %r630;
	setp.eq.s32 	%p211, %r224, 2;
	selp.b32 	%r634, %r631, %r627, %p211;
	selp.b32 	%r635, %r633, %r628, %p211;
	ld.shared.v4.u32 	{%r636, %r637, %r638, %r639}, [_ZZN3cub18CUB_300001_SM_10006detail11scan_by_key21DeviceScanByKeyKernelINS2_10policy_hubIPiiiN4cuda3std3__44plusIvEEE10Policy1000ES5_S5_S5_NS0_24ReduceByKeyScanTileStateIiiLb1EEENS8_8equal_toIvEESA_imiiEEvT0_PT9_T1_T2_T3_iT4_T5_T6_T7_E12temp_storage+16];
	or.b32  	%r640, %r636, %r631;
	setp.eq.s32 	%p212, %r636, 0;
	selp.b32 	%r641, %r633, 0, %p212;
	add.s32 	%r642, %r641, %r637;
	setp.eq.s32 	%p213, %r224, 3;
	selp.b32 	%r643, %r640, %r634, %p213;
	selp.b32 	%r644, %r642, %r635, %p213;
	or.b32  	%r645, %r638, %r640;
	setp.eq.s32 	%p214, %r638, 0;
	selp.b32 	%r646, %r642, 0, %p214;
	add.s32 	%r647, %r646, %r639;
	setp.eq.s32 	%p215, %r224, 4;
	selp.b32 	%r648, %r645, %r643, %p215;
	selp.b32 	%r649, %r647, %r644, %p215;
	ld.shared.v4.u32 	{%r650, %r651, %r652, %r653}, [_ZZN3cub18CUB_300001_SM_10006detail11scan_by_key21DeviceScanByKeyKernelINS2_10policy_hubIPiiiN4cuda3std3__44plusIvEEE10Policy1000ES5_S5_S5_NS0_24ReduceByKeyScanTileStateIiiLb1EEENS8_8equal_toIvEESA_imiiEEvT0_PT9_T1_T2_T3_iT4_T5_T6_T7_E12temp_storage+32];
	or.b32  	%r654, %r650, %r645;
	setp.eq.s32 	%p216, %r650, 0;
	selp.b32 	%r655, %r647, 0, %p216;
	add.s32 	%r656, %r655, %r651;
	setp.eq.s32 	%p217, %r224, 5;
	selp.b32 	%r657, %r654, %r648, %p217;
	selp.b32 	%r658, %r656, %r649, %p217;
	or.b32  	%r659, %r652, %r654;
	setp.eq.s32 	%p218, %r652, 0;
	selp.b32 	%r660, %r656, 0, %p218;
	add.s32 	%r661, %r660, %r653;
	setp.eq.s32 	%p219, %r224, 6;
	selp.b32 	%r343, %r659, %r657, %p219;
	selp.b32 	%r344, %r661, %r658, %p219;
	ld.shared.v2.u32 	{%r662, %r663}, [_ZZN3cub18CUB_300001_SM_10006detail11scan_by_key21DeviceScanByKeyKernelINS2_10policy_hubIPiiiN4cuda3std3__44plusIvEEE10Policy1000ES5_S5_S5_NS0_24ReduceByKeyScanTileStateIiiLb1EEENS8_8equal_toIvEESA_imiiEEvT0_PT9_T1_T2_T3_iT4_T5_T6_T7_E12temp_storage+48];
	or.b32  	%r345, %r662, %r659;
	setp.eq.s32 	%p220, %r662, 0;
	selp.b32 	%r664, %r661, 0, %p220;
	add.s32 	%r346, %r664, %r663;
	setp.lt.u32 	%p221, %r161, 32;
	@%p221 bra 	$L__BB14_130;
	setp.eq.s32 	%p222, %r1842, 0;
	selp.b32 	%r665, %r344, 0, %p222;
	add.s32 	%r666, %r665, %r1843;
	setp.eq.s32 	%p223, %r463, 0;
	selp.b32 	%r667, 0, %r1842, %p223;
	or.b32  	%r1842, %r343, %r667;
	selp.b32 	%r1843, %r344, %r666, %p223;
	bra.uni 	$L__BB14_143;
$L__BB14_130:
	setp.ne.s32 	%p224, %r161, 0;
	mul.wide.u32 	%rd165, %r1, 16;
	add.s64 	%rd50, %rd3, %rd165;
	@%p224 bra 	$L__BB14_132;
	st.shared.u32 	[_ZZN3cub18CUB_300001_SM_10006detail11scan_by_key21DeviceScanByKeyKernelINS2_10policy_hubIPiiiN4cuda3std3__44plusIvEEE10Policy1000ES5_S5_S5_NS0_24ReduceByKeyScanTileStateIiiLb1EEENS8_8equal_toIvEESA_imiiEEvT0_PT9_T1_T2_T3_iT4_T5_T6_T7_E12temp_storage+116], %r345;
	st.shared.u32 	[_ZZN3cub18CUB_300001_SM_10006detail11scan_by_key21DeviceScanByKeyKernelINS2_10policy_hubIPiiiN4cuda3std3__44plusIvEEE10Policy1000ES5_S5_S5_NS0_24ReduceByKeyScanTileStateIiiLb1EEENS8_8equal_toIvEESA_imiiEEvT0_PT9_T1_T2_T3_iT4_T5_T6_T7_E12temp_storage+120], %r346;
	mov.b64 	%rd167, {%r345, %r346};
	add.s64 	%rd166, %rd50, 512;
	mov.b64 	%rd168, 100;
	// begin inline asm
	st.relaxed.gpu.v2.u64 [%rd166], {%rd167, %rd168};
	// end inline asm
$L__BB14_132:
	not.b32 	%r349, %r161;
	mov.b32 	%r668, 280;
	// begin inline asm
	nanosleep.u32 %r668;
	// end inline asm
	mov.b32 	%r1834, 928;
	mul.wide.s32 	%rd172, %r349, 16;
	add.s64 	%rd173, %rd50, %rd172;
	add.s64 	%rd171, %rd173, 512;
	mov.u32 	%r1840, %r1;
$L__BB14_133:
	shr.u32 	%r352, %r1834, 1;
	mul.lo.s32 	%r671, %r1840, 16807;
	and.b32  	%r1840, %r671, 2147483647;
	sub.s32 	%r672, %r1834, %r352;
	add.s32 	%r673, %r672, 1;
	rem.u32 	%r674, %r1840, %r673;
	add.s32 	%r670, %r674, %r352;
	// begin inline asm
	nanosleep.u32 %r670;
	// end inline asm
	// begin inline asm
	ld.relaxed.gpu.v2.u64 {%rd169, %rd300}, [%rd171];
	// end inline asm
	setp.eq.s64 	%p225, %rd300, 99;
	mov.b32 	%r675, -1;
	vote.sync.any.pred 	%p226, %p225, %r675;
	mov.u32 	%r1834, %r352;
	@%p226 bra 	$L__BB14_133;
	mov.b64 	{%r679, %r684}, %rd169;
	setp.eq.s64 	%p227, %rd300, 101;
	mov.b32 	%r727, -1;
	vote.sync.ballot.b32 	%r729, %p227, %r727;
	// begin inline asm
	mov.u32 %r677, %lanemask_ge;
	// end inline asm
	and.b32  	%r730, %r729, %r677;
	or.b32  	%r731, %r730, -2147483648;
	add.s32 	%r732, %r731, -1;
	not.b32 	%r733, %r731;
	and.b32  	%r734, %r733, %r732;
	popc.b32 	%r681, %r734;
	mov.b32 	%r685, 1;
	// begin inline asm
	shfl.sync.down.b32 %r678, %r679, %r685, %r681, %r727;
	// end inline asm
	// begin inline asm
	shfl.sync.down.b32 %r683, %r684, %r685, %r681, %r727;
	// end inline asm
	setp.lt.s32 	%p229, %r463, %r681;
	setp.eq.s32 	%p230, %r679, 0;
	selp.b32 	%r735, %r678, 0, %p229;
	or.b32  	%r689, %r735, %r679;
	selp.b32 	%r736, %r683, 0, %p230;
	selp.b32 	%r737, %r736, 0, %p229;
	add.s32 	%r694, %r737, %r684;
	mov.b32 	%r695, 2;
	// begin inline asm
	shfl.sync.down.b32 %r688, %r689, %r695, %r681, %r727;
	// end inline asm
	// begin inline asm
	shfl.sync.down.b32 %r693, %r694, %r695, %r681, %r727;
	// end inline asm
	add.s32 	%r355, %r463, 2;
	setp.gt.s32 	%p231, %r355, %r681;
	setp.eq.s32 	%p232, %r689, 0;
	selp.b32 	%r738, %r693, 0, %p232;
	selp.b32 	%r739, 0, %r688, %p231;
	or.b32  	%r699, %r689, %r739;
	selp.b32 	%r740, 0, %r738, %p231;
	add.s32 	%r704, %r740, %r694;
	mov.b32 	%r705, 4;
	// begin inline asm
	shfl.sync.down.b32 %r698, %r699, %r705, %r681, %r727;
	// end inline asm
	// begin inline asm
	shfl.sync.down.b32 %r703, %r704, %r705, %r681, %r727;
	// end inline asm
	add.s32 	%r356, %r463, 4;
	setp.gt.s32 	%p233, %r356, %r681;
	setp.eq.s32 	%p234, %r699, 0;
	selp.b32 	%r741, %r703, 0, %p234;
	selp.b32 	%r742, 0, %r698, %p233;
	or.b32  	%r709, %r699, %r742;
	selp.b32 	%r743, 0, %r741, %p233;
	add.s32 	%r714, %r704, %r743;
	mov.b32 	%r715, 8;
	// begin inline asm
	shfl.sync.down.b32 %r708, %r709, %r715, %r681, %r727;
	// end inline asm
	// begin inline asm
	shfl.sync.down.b32 %r713, %r714, %r715, %r681, %r727;
	// end inline asm
	add.s32 	%r357, %r463, 8;
	setp.gt.s32 	%p235, %r357, %r681;
	setp.eq.s32 	%p236, %r709, 0;
	selp.b32 	%r744, %r713, 0, %p236;
	selp.b32 	%r745, 0, %r708, %p235;
	or.b32  	%r719, %r709, %r745;
	selp.b32 	%r746, 0, %r744, %p235;
	add.s32 	%r724, %r714, %r746;
	mov.b32 	%r725, 16;
	// begin inline asm
	shfl.sync.down.b32 %r718, %r719, %r725, %r681, %r727;
	// end inline asm
	// begin inline asm
	shfl.sync.down.b32 %r723, %r724, %r725, %r681, %r727;
	// end inline asm
	add.s32 	%r358, %r463, 16;
	setp.gt.s32 	%p237, %r358, %r681;
	setp.eq.s32 	%p238, %r719, 0;
	selp.b32 	%r747, %r723, 0, %p238;
	selp.b32 	%r748, 0, %r718, %p237;
	or.b32  	%r1837, %r748, %r719;
	selp.b32 	%r749, 0, %r747, %p237;
	add.s32 	%r1838, %r724, %r749;
	add.s64 	%rd53, %rd3, 512;
	add.s32 	%r1839, %r1, %r349;
	mov.b32 	%r1836, 928;
$L__BB14_135:
	setp.ne.s64 	%p239, %rd300, 101;
	mov.b32 	%r750, -1;
	vote.sync.all.pred 	%p240, %p239, %r750;
	not.pred 	%p241, %p240;
	@%p241 bra 	$L__BB14_139;
	shr.u32 	%r1836, %r1836, 1;
	mul.wide.s32 	%rd180, %r1839, 16;
	add.s64 	%rd181, %rd53, %rd180;
	add.s64 	%rd179, %rd181, -512;
	mov.u32 	%r1841, %r1836;
$L__BB14_137:
	shr.u32 	%r370, %r1841, 1;
	mul.lo.s32 	%r777, %r1840, 16807;
	and.b32  	%r1840, %r777, 2147483647;
	sub.s32 	%r778, %r1841, %r370;
	add.s32 	%r779, %r778, 1;
	rem.u32 	%r780, %r1840, %r779;
	add.s32 	%r776, %r780, %r370;
	// begin inline asm
	nanosleep.u32 %r776;
	// end inline asm
	// begin inline asm
	ld.relaxed.gpu.v2.u64 {%rd177, %rd300}, [%rd179];
	// end inline asm
	setp.eq.s64 	%p247, %rd300, 99;
	mov.b32 	%r781, -1;
	vote.sync.any.pred 	%p248, %p247, %r781;
	mov.u32 	%r1841, %r370;
	@%p248 bra 	$L__BB14_137;
	mov.b64 	{%r784, %r789}, %rd177;
	setp.eq.s64 	%p249, %rd300, 101;
	mov.b32 	%r832, -1;
	vote.sync.ballot.b32 	%r833, %p249, %r832;
	and.b32  	%r834, %r833, %r677;
	or.b32  	%r835, %r834, -2147483648;
	add.s32 	%r836, %r835, -1;
	not.b32 	%r837, %r835;
	and.b32  	%r838, %r837, %r836;
	popc.b32 	%r786, %r838;
	mov.b32 	%r790, 1;
	// begin inline asm
	shfl.sync.down.b32 %r783, %r784, %r790, %r786, %r832;
	// end inline asm
	// begin inline asm
	shfl.sync.down.b32 %r788, %r789, %r790, %r786, %r832;
	// end inline asm
	setp.lt.s32 	%p251, %r463, %r786;
	setp.eq.s32 	%p252, %r784, 0;
	selp.b32 	%r839, %r783, 0, %p251;
	or.b32  	%r794, %r839, %r784;
	selp.b32 	%r840, %r788, 0, %p252;
	selp.b32 	%r841, %r840, 0, %p251;
	add.s32 	%r799, %r841, %r789;
	mov.b32 	%r800, 2;
	// begin inline asm
	shfl.sync.down.b32 %r793, %r794, %r800, %r786, %r832;
	// end inline asm
	// begin inline asm
	shfl.sync.down.b32 %r798, %r799, %r800, %r786, %r832;
	// end inline asm
	setp.gt.s32 	%p253, %r355, %r786;
	setp.eq.s32 	%p254, %r794, 0;
	selp.b32 	%r842, %r798, 0, %p254;
	selp.b32 	%r843, 0, %r793, %p253;
	or.b32  	%r804, %r794, %r843;
	selp.b32 	%r844, 0, %r842, %p253;
	add.s32 	%r809, %r844, %r799;
	mov.b32 	%r810, 4;
	// begin inline asm
	shfl.sync.down.b32 %r803, %r804, %r810, %r786, %r832;
	// end inline asm
	// begin inline asm
	shfl.sync.down.b32 %r808, %r809, %r810, %r786, %r832;
	// end inline asm
	setp.gt.s32 	%p255, %r356, %r786;
	setp.eq.s32 	%p256, %r804, 0;
	selp.b32 	%r845, %r808, 0, %p256;
	selp.b32 	%r846, 0, %r803, %p255;
	or.b32  	%r814, %r804, %r846;
	selp.b32 	%r847, 0, %r845, %p255;
	add.s32 	%r819, %r809, %r847;
	mov.b32 	%r820, 8;
	// begin inline asm
	shfl.sync.down.b32 %r813, %r814, %r820, %r786, %r832;
	// end inline asm
	// begin inline asm
	shfl.sync.down.b32 %r818, %r819, %r820, %r786, %r832;
	// end inline asm
	setp.gt.s32 	%p257, %r357, %r786;
	setp.eq.s32 	%p258, %r814, 0;
	selp.b32 	%r848, %r818, 0, %p258;
	selp.b32 	%r849, 0, %r813, %p257;
	or.b32  	%r824, %r814, %r849;
	selp.b32 	%r850, 0, %r848, %p257;
	add.s32 	%r829, %r819, %r850;
	mov.b32 	%r830, 16;
	// begin inline asm
	shfl.sync.down.b32 %r823, %r824, %r830, %r786, %r832;
	// end inline asm
	// begin inline asm
	shfl.sync.down.b32 %r828, %r829, %r830, %r786, %r832;
	// end inline asm
	setp.gt.s32 	%p259, %r358, %r786;
	setp.eq.s32 	%p260, %r824, 0;
	selp.b32 	%r851, %r828, 0, %p260;
	selp.b32 	%r852, 0, %r823, %p259;
	selp.b32 	%r853, 0, %r851, %p259;
	add.s32 	%r854, %r829, %r853;
	or.b32  	%r855, %r852, %r1837;
	or.b32  	%r372, %r855, %r824;
	setp.eq.s32 	%p261, %r1837, 0;
	selp.b32 	%r856, %r854, 0, %p261;
	add.s32 	%r1838, %r856, %r1838;
	add.s32 	%r1839, %r1839, -32;
	mov.u32 	%r1837, %r372;
	bra.uni 	$L__BB14_135;
$L__BB14_139:
	setp.ne.s32 	%p242, %r161, 0;
	@%p242 bra 	$L__BB14_141;
	or.b32  	%r752, %r1837, %r345;
	setp.eq.s32 	%p243, %r345, 0;
	selp.b32 	%r753, %r1838, 0, %p243;
	add.s32 	%r754, %r753, %r346;
	mov.b64 	%rd175, {%r752, %r754};
	add.s64 	%rd174, %rd50, 512;
	mov.b64 	%rd176, 101;
	// begin inline asm
	st.relaxed.gpu.v2.u64 [%rd174], {%rd175, %rd176};
	// end inline asm
	st.shared.u32 	[_ZZN3cub18CUB_300001_SM_10006detail11scan_by_key21DeviceScanByKeyKernelINS2_10policy_hubIPiiiN4cuda3std3__44plusIvEEE10Policy1000ES5_S5_S5_NS0_24ReduceByKeyScanTileStateIiiLb1EEENS8_8equal_toIvEESA_imiiEEvT0_PT9_T1_T2_T3_iT4_T5_T6_T7_E12temp_storage+100], %r1837;
	st.shared.v2.u32 	[_ZZN3cub18CUB_300001_SM_10006detail11scan_by_key21DeviceScanByKeyKernelINS2_10policy_hubIPiiiN4cuda3std3__44plusIvEEE10Policy1000ES5_S5_S5_NS0_24ReduceByKeyScanTileStateIiiLb1EEENS8_8equal_toIvEESA_imiiEEvT0_PT9_T1_T2_T3_iT4_T5_T6_T7_E12temp_storage+104], {%r1838, %r752};
	st.shared.u32 	[_ZZN3cub18CUB_300001_SM_10006detail11scan_by_key21DeviceScanByKeyKernelINS2_10policy_hubIPiiiN4cuda3std3__44plusIvEEE10Policy1000ES5_S5_S5_NS0_24ReduceByKeyScanTileStateIiiLb1EEENS8_8equal_toIvEESA_imiiEEvT0_PT9_T1_T2_T3_iT4_T5_T6_T7_E12temp_storage+112], %r754;
$L__BB14_141:
	setp.ne.s32 	%p244, %r463, 0;
	@%p244 bra 	$L__BB14_143;
	st.shared.v2.u32 	[_ZZN3cub18CUB_300001_SM_10006detail11scan_by_key21DeviceScanByKeyKernelINS2_10policy_hubIPiiiN4cuda3std3__44plusIvEEE10Policy1000ES5_S5_S5_NS0_24ReduceByKeyScanTileStateIiiLb1EEENS8_8equal_toIvEESA_imiiEEvT0_PT9_T1_T2_T3_iT4_T5_T6_T7_E12temp_storage+64], {%r1837, %r1838};
	mov.u32 	%r1842, %r1837;
	mov.u32 	%r1843, %r1838;
$L__BB14_143:
	selp.u64 	%rd309, 1, 0, %p87;
	selp.u64 	%rd313, 1, 0, %p83;
	selp.u64 	%rd314, 1, 0, %p82;
	selp.u64 	%rd319, 1, 0, %p77;
	selp.u64 	%rd317, 1, 0, %p79;
	selp.u64 	%rd304, 1, 0, %p92;
	selp.u64 	%rd308, 1, 0, %p88;
	selp.u64 	%rd305, 1, 0, %p91;
	selp.u64 	%rd312, 1, 0, %p84;
	selp.u64 	%rd315, 1, 0, %p81;
	selp.u64 	%rd316, 1, 0, %p80;
	selp.u64 	%rd310, 1, 0, %p86;
	selp.u64 	%rd320, 1, 0, %p76;
	selp.u64 	%rd318, 1, 0, %p78;
	setp.eq.s32 	%p245, %r161, 0;
	bar.sync 	0;
	ld.shared.u32 	%r755, [_ZZN3cub18CUB_300001_SM_10006detail11scan_by_key21DeviceScanByKeyKernelINS2_10policy_hubIPiiiN4cuda3std3__44plusIvEEE10Policy1000ES5_S5_S5_NS0_24ReduceByKeyScanTileStateIiiLb1EEENS8_8equal_toIvEESA_imiiEEvT0_PT9_T1_T2_T3_iT4_T5_T6_T7_E12temp_storage+68];
	setp.eq.s32 	%p246, %r1842, 0;
	selp.b32 	%r756, %r755, 0, %p246;
	selp.b32 	%r757, 0, %r756, %p245;
	add.s32 	%r1863, %r1843, %r757;
	selp.b32 	%r758, 0, %r1863, %p76;
	add.s32 	%r1862, %r758, %r288;
	selp.b32 	%r759, 0, %r1862, %p77;
	add.s32 	%r1861, %r289, %r759;
	selp.b32 	%r760, 0, %r1861, %p78;
	add.s32 	%r1860, %r290, %r760;
	selp.b32 	%r761, 0, %r1860, %p79;
	add.s32 	%r1859, %r291, %r761;
	selp.b32 	%r762, 0, %r1859, %p80;
	add.s32 	%r1858, %r292, %r762;
	selp.b32 	%r763, 0, %r1858, %p81;
	add.s32 	%r1857, %r293, %r763;
	selp.b32 	%r764, 0, %r1857, %p82;
	add.s32 	%r1856, %r294, %r764;
	selp.b32 	%r765, 0, %r1856, %p83;
	add.s32 	%r1855, %r295, %r765;
	selp.b32 	%r766, 0, %r1855, %p84;
	add.s32 	%r1854, %r296, %r766;
	selp.b32 	%r767, 0, %r1854, %p85;
	add.s32 	%r1853, %r297, %r767;
	selp.b32 	%r768, 0, %r1853, %p86;
	add.s32 	%r1852, %r298, %r768;
	selp.b32 	%r769, 0, %r1852, %p87;
	add.s32 	%r1851, %r299, %r769;
	selp.b32 	%r770, 0, %r1851, %p88;
	add.s32 	%r1850, %r300, %r770;
	selp.b32 	%r771, 0, %r1850, %p89;
	add.s32 	%r1849, %r301, %r771;
	selp.b32 	%r772, 0, %r1849, %p90;
	add.s32 	%r1848, %r302, %r772;
	selp.b32 	%r773, 0, %r1848, %p91;
	add.s32 	%r1847, %r303, %r773;
	selp.b32 	%r774, 0, %r1847, %p92;
	add.s32 	%r1846, %r304, %r774;
	selp.b32 	%r775, 0, %r1846, %p93;
	add.s32 	%r1845, %r305, %r775;
	selp.b32 	%r1844, 0, %r1845, %p94;
$L__BB14_144:
	ld.param.u32 	%r1754, [_ZN3cub18CUB_300001_SM_10006detail11scan_by_key21DeviceScanByKeyKernelINS2_10policy_hubIPiiiN4cuda3std3__44plusIvEEE10Policy1000ES5_S5_S5_NS0_24ReduceByKeyScanTileStateIiiLb1EEENS8_8equal_toIvEESA_imiiEEvT0_PT9_T1_T2_T3_iT4_T5_T6_T7__param_8];
	add.s32 	%r1043, %r306, %r1844;
	bar.sync 	0;
	setp.eq.s64 	%p330, %rd320, 0;
	selp.b32 	%r1044, %r1863, 0, %p330;
	add.s32 	%r1045, %r1754, %r1044;
	setp.eq.s64 	%p331, %rd319, 0;
	selp.b32 	%r1046, %r1862, 0, %p331;
	add.s32 	%r1047, %r1754, %r1046;
	setp.eq.s64 	%p332, %rd318, 0;
	selp.b32 	%r1048, %r1861, 0, %p332;
	add.s32 	%r1049, %r1754, %r1048;
	setp.eq.s64 	%p333, %rd317, 0;
	selp.b32 	%r1050, %r1860, 0, %p333;
	add.s32 	%r1051, %r1754, %r1050;
	setp.eq.s64 	%p334, %rd316, 0;
	selp.b32 	%r1052, %r1859, 0, %p334;
	add.s32 	%r1053, %r1754, %r1052;
	setp.eq.s64 	%p335, %rd315, 0;
	selp.b32 	%r1054, %r1858, 0, %p335;
	add.s32 	%r1055, %r1754, %r1054;
	setp.eq.s64 	%p336, %rd314, 0;
	selp.b32 	%r1056, %r1857, 0, %p336;
	add.s32 	%r1057, %r1754, %r1056;
	setp.eq.s64 	%p337, %rd313, 0;
	selp.b32 	%r1058, %r1856, 0, %p337;
	add.s32 	%r1059, %r1754, %r1058;
	setp.eq.s64 	%p338, %rd312, 0;
	selp.b32 	%r1060, %r1855, 0, %p338;
	add.s32 	%r1061, %r1754, %r1060;
	setp.eq.s64 	%p339, %rd311, 0;
	selp.b32 	%r1062, %r1854, 0, %p339;
	add.s32 	%r1063, %r1754, %r1062;
	setp.eq.s64 	%p340, %rd310, 0;
	selp.b32 	%r1064, %r1853, 0, %p340;
	add.s32 	%r1065, %r1754, %r1064;
	setp.eq.s64 	%p341, %rd309, 0;
	selp.b32 	%r1066, %r1852, 0, %p341;
	add.s32 	%r1067, %r1754, %r1066;
	setp.eq.s64 	%p342, %rd308, 0;
	selp.b32 	%r1068, %r1851, 0, %p342;
	add.s32 	%r1069, %r1754, %r1068;
	setp.eq.s64 	%p343, %rd307, 0;
	selp.b32 	%r1070, %r1850, 0, %p343;
	add.s32 	%r1071, %r1754, %r1070;
	setp.eq.s64 	%p344, %rd306, 0;
	selp.b32 	%r1072, %r1849, 0, %p344;
	add.s32 	%r1073, %r1754, %r1072;
	setp.eq.s64 	%p345, %rd305, 0;
	selp.b32 	%r1074, %r1848, 0, %p345;
	add.s32 	%r1075, %r1754, %r1074;
	setp.eq.s64 	%p346, %rd304, 0;
	selp.b32 	%r1076, %r1847, 0, %p346;
	add.s32 	%r1077, %r1754, %r1076;
	setp.eq.s64 	%p347, %rd303, 0;
	selp.b32 	%r1078, %r1846, 0, %p347;
	add.s32 	%r1079, %r1754, %r1078;
	setp.eq.s64 	%p348, %rd302, 0;
	selp.b32 	%r1080, %r1845, 0, %p348;
	add.s32 	%r1081, %r1754, %r1080;
	setp.eq.s64 	%p349, %rd301, 0;
	selp.b32 	%r1082, %r1043, 0, %p349;
	add.s32 	%r1083, %r1754, %r1082;
	st.shared.v4.u32 	[%r226], {%r1045, %r1047, %r1049, %r1051};
	st.shared.v4.u32 	[%r226+16], {%r1053, %r1055, %r1057, %r1059};
	st.shared.v4.u32 	[%r226+32], {%r1061, %r1063, %r1065, %r1067};
	st.shared.v4.u32 	[%r226+48], {%r1069, %r1071, %r1073, %r1075};
	st.shared.v4.u32 	[%r226+64], {%r1077, %r1079, %r1081, %r1083};
	bar.warp.sync 	-1;
	ld.shared.u32 	%r417, [%r225];
	ld.shared.u32 	%r418, [%r225+128];
	ld.shared.u32 	%r419, [%r225+256];
	ld.shared.u32 	%r420, [%r225+384];
	ld.shared.u32 	%r421, [%r225+512];
	ld.shared.u32 	%r422, [%r225+640];
	ld.shared.u32 	%r423, [%r225+768];
	ld.shared.u32 	%r424, [%r225+896];
	ld.shared.u32 	%r425, [%r225+1024];
	ld.shared.u32 	%r426, [%r225+1152];
	ld.shared.u32 	%r427, [%r225+1280];
	ld.shared.u32 	%r428, [%r225+1408];
	ld.shared.u32 	%r429, [%r225+1536];
	ld.shared.u32 	%r430, [%r225+1664];
	ld.shared.u32 	%r431, [%r225+1792];
	ld.shared.u32 	%r432, [%r225+1920];
	ld.shared.u32 	%r433, [%r225+2048];
	ld.shared.u32 	%r434, [%r225+2176];
	ld.shared.u32 	%r435, [%r225+2304];
	ld.shared.u32 	%r436, [%r225+2432];
	setp.ne.s32 	%p350, %r161, 0;
	@%p350 bra 	$L__BB14_146;
	st.volatile.shared.u32 	[_ZZN3cub18CUB_300001_SM_10006detail11scan_by_key21DeviceScanByKeyKernelINS2_10policy_hubIPiiiN4cuda3std3__44plusIvEEE10Policy1000ES5_S5_S5_NS0_24ReduceByKeyScanTileStateIiiLb1EEENS8_8equal_toIvEESA_imiiEEvT0_PT9_T1_T2_T3_iT4_T5_T6_T7_E12temp_storage+17920], %r159;
$L__BB14_146:
	ld.param.u64 	%rd295, [_ZN3cub18CUB_300001_SM_10006detail11scan_by_key21DeviceScanByKeyKernelINS2_10policy_hubIPiiiN4cuda3std3__44plusIvEEE10Policy1000ES5_S5_S5_NS0_24ReduceByKeyScanTileStateIiiLb1EEENS8_8equal_toIvEESA_imiiEEvT0_PT9_T1_T2_T3_iT4_T5_T6_T7__param_3];
	bar.sync 	0;
	ld.volatile.shared.u32 	%r437, [_ZZN3cub18CUB_300001_SM_10006detail11scan_by_key21DeviceScanByKeyKernelINS2_10policy_hubIPiiiN4cuda3std3__44plusIvEEE10Policy1000ES5_S5_S5_NS0_24ReduceByKeyScanTileStateIiiLb1EEENS8_8equal_toIvEESA_imiiEEvT0_PT9_T1_T2_T3_iT4_T5_T6_T7_E12temp_storage+17920];
	setp.ge.s32 	%p351, %r162, %r437;
	cvt.u64.u32 	%rd223, %r162;
	add.s64 	%rd224, %rd4, %rd223;
	cvta.to.global.u64 	%rd225, %rd295;
	shl.b64 	%rd226, %rd224, 2;
	add.s64 	%rd91, %rd225, %rd226;
	@%p351 bra 	$L__BB14_148;
	st.global.u32 	[%rd91], %r417;
$L__BB14_148:
	setp.ge.s32 	%p352, %r166, %r437;
	@%p352 bra 	$L__BB14_150;
	st.global.u32 	[%rd91+128], %r418;
$L__BB14_150:
	setp.ge.s32 	%p353, %r169, %r437;
	@%p353 bra 	$L__BB14_152;
	st.global.u32 	[%rd91+256], %r419;
$L__BB14_152:
	setp.ge.s32 	%p354, %r172, %r437;
	@%p354 bra 	$L__BB14_154;
	st.global.u32 	[%rd91+384], %r420;
$L__BB14_154:
	setp.ge.s32 	%p355, %r175, %r437;
	@%p355 bra 	$L__BB14_156;
	st.global.u32 	[%rd91+512], %r421;
$L__BB14_156:
	setp.ge.s32 	%p356, %r178, %r437;
	@%p356 bra 	$L__BB14_158;
	st.global.u32 	[%rd91+640], %r422;
$L__BB14_158:
	setp.ge.s32 	%p357, %r181, %r437;
	@%p357 bra 	$L__BB14_160;
	st.global.u32 	[%rd91+768], %r423;
$L__BB14_160:
	setp.ge.s32 	%p358, %r184, %r437;
	@%p358 bra 	$L__BB14_162;
	st.global.u32 	[%rd91+896], %r424;
$L__BB14_162:
	setp.ge.s32 	%p359, %r187, %r437;
	@%p359 bra 	$L__BB14_164;
	st.global.u32 	[%rd91+1024], %r425;
$L__BB14_164:
	setp.ge.s32 	%p360, %r190, %r437;
	@%p360 bra 	$L__BB14_166;
	st.global.u32 	[%rd91+1152], %r426;
$L__BB14_166:
	setp.ge.s32 	%p361, %r193, %r437;
	@%p361 bra 	$L__BB14_168;
	st.global.u32 	[%rd91+1280], %r427;
$L__BB14_168:
	setp.ge.s32 	%p362, %r196, %r437;
	@%p362 bra 	$L__BB14_170;
	st.global.u32 	[%rd91+1408], %r428;
$L__BB14_170:
	setp.ge.s32 	%p363, %r199, %r437;
	@%p363 bra 	$L__BB14_172;
	st.global.u32 	[%rd91+1536], %r429;
$L__BB14_172:
	setp.ge.s32 	%p364, %r202, %r437;
	@%p364 bra 	$L__BB14_174;
	st.global.u32 	[%rd91+1664], %r430;
$L__BB14_174:
	setp.ge.s32 	%p365, %r205, %r437;
	@%p365 bra 	$L__BB14_176;
	st.global.u32 	[%rd91+1792], %r431;
$L__BB14_176:
	setp.ge.s32 	%p366, %r208, %r437;
	@%p366 bra 	$L__BB14_178;
	st.global.u32 	[%rd91+1920], %r432;
$L__BB14_178:
	setp.ge.s32 	%p367, %r211, %r437;
	@%p367 bra 	$L__BB14_180;
	st.global.u32 	[%rd91+2048], %r433;
$L__BB14_180:
	setp.ge.s32 	%p368, %r214, %r437;
	@%p368 bra 	$L__BB14_182;
	st.global.u32 	[%rd91+2176], %r434;
$L__BB14_182:
	setp.ge.s32 	%p369, %r217, %r437;
	@%p369 bra 	$L__BB14_184;
	st.global.u32 	[%rd91+2304], %r435;
$L__BB14_184:
	setp.ge.s32 	%p370, %r220, %r437;
	@%p370 bra 	$L__BB14_186;
	st.global.u32 	[%rd91+2432], %r436;
$L__BB14_186:
	ret;

}


// ===== COMPILED SASS (sm_100) =====

	.target	sm_100

	.elftype	@"ET_EXEC"


//--------------------- .note.nv.tkinfo           --------------------------
	.section	.note.nv.tkinfo,"",@"SHT_NOTE"
	.sectionflags	@"SHF_NOTE_NV_TKINFO"
	.tkinfo
        /*0018*/ 	.word	0x00000002
        /*0030*/ 	.string	""
        /*0030*/ 	.string	"ptxas"
        /*0030*/ 	.string	"Cuda compilation tools, release 13.0, V13.0.88"
        /*0030*/ 	.string	"Build cuda_13.0.r13.0/compiler.36424714_0"
        /*0030*/ 	.string	"-arch sm_100 -m 64 "



//--------------------- .note.nv.cuinfo           --------------------------
	.section	.note.nv.cuinfo,"",@"SHT_NOTE"
	.sectionflags	@"SHF_NOTE_NV_CUINFO"
        /*0018*/ 	.short	0x0002
        /*001a*/ 	.short	0x0064
        /*001c*/ 	.short	0x0082
	.zero		2


//--------------------- .nv.info                  --------------------------
	.section	.nv.info,"",@"SHT_CUDA_INFO"
	.align	4


	//----- nvinfo : EIATTR_REGCOUNT
	.align		4
        /*0000*/ 	.byte	0x04, 0x2f
        /*0002*/ 	.short	(.L_46 - .L_45)
	.align		4
.L_45:
        /*0004*/ 	.word	index@(_Z12get_gradientP4nodeP17attribute_id_pairPfS3_i)
        /*0008*/ 	.word	0x00000016


	//----- nvinfo : EIATTR_FRAME_SIZE
	.align		4
.L_46:
        /*000c*/ 	.byte	0x04, 0x11
        /*000e*/ 	.short	(.L_48 - .L_47)
	.align		4
.L_47:
        /*0010*/ 	.word	index@(_Z12get_gradientP4nodeP17attribute_id_pairPfS3_i)
        /*0014*/ 	.word	0x00000000


	//----- nvinfo : EIATTR_REGCOUNT
	.align		4
.L_48:
        /*0018*/ 	.byte	0x04, 0x2f
        /*001a*/ 	.short	(.L_50 - .L_49)
	.align		4
.L_49:
        /*001c*/ 	.word	index@(_Z15set_key_segmentP4nodePii)
        /*0020*/ 	.word	0x0000000f


	//----- nvinfo : EIATTR_FRAME_SIZE
	.align		4
.L_50:
        /*0024*/ 	.byte	0x04, 0x11
        /*0026*/ 	.short	(.L_52 - .L_51)
	.align		4
.L_51:
        /*0028*/ 	.word	index@(_Z15set_key_segmentP4nodePii)
        /*002c*/ 	.word	0x00000000


	//----- nvinfo : EIATTR_REGCOUNT
	.align		4
.L_52:
        /*0030*/ 	.byte	0x04, 0x2f
        /*0032*/ 	.short	(.L_54 - .L_53)
	.align		4
.L_53:
        /*0034*/ 	.word	index@(_Z8get_gainP4nodePiPfi)
        /*0038*/ 	.word	0x0000001b


	//----- nvinfo : EIATTR_FRAME_SIZE
	.align		4
.L_54:
        /*003c*/ 	.byte	0x04, 0x11
        /*003e*/ 	.short	(.L_56 - .L_55)
	.align		4
.L_55:
        /*0040*/ 	.word	index@($__internal_0_$__cuda_sm3x_div_rn_noftz_f32_slowpath)
        /*0044*/ 	.word	0x00000000


	//----- nvinfo : EIATTR_FRAME_SIZE
	.align		4
.L_56:
        /*0048*/ 	.byte	0x04, 0x11
        /*004a*/ 	.short	(.L_58 - .L_57)
	.align		4
.L_57:
        /*004c*/ 	.word	index@(_Z8get_gainP4nodePiPfi)
        /*0050*/ 	.word	0x00000000


	//----- nvinfo : EIATTR_REGCOUNT
	.align		4
.L_58:
        /*0054*/ 	.byte	0x04, 0x2f
        /*0056*/ 	.short	(.L_60 - .L_59)
	.align		4
.L_59:
        /*0058*/ 	.word	index@(_Z20get_best_split_pointP4nodePfiP17attribute_id_pair)
        /*005c*/ 	.word	0x00000020


	//----- nvinfo : EIATTR_FRAME_SIZE
	.align		4
.L_60:
        /*0060*/ 	.byte	0x04, 0x11
        /*0062*/ 	.short	(.L_62 - .L_61)
	.align		4
.L_61:
        /*0064*/ 	.word	index@(_Z20get_best_split_pointP4nodePfiP17attribute_id_pair)
        /*0068*/ 	.word	0x00000000


	//----- nvinfo : EIATTR_REGCOUNT
	.align		4
.L_62:
        /*006c*/ 	.byte	0x04, 0x2f
        /*006e*/ 	.short	(.L_64 - .L_63)
	.align		4
.L_63:
        /*0070*/ 	.word	index@(_Z11set_counterP4nodePfPiS2_iPbP17attribute_id_pair)
        /*0074*/ 	.word	0x00000018


	//----- nvinfo : EIATTR_FRAME_SIZE
	.align		4
.L_64:
        /*0078*/ 	.byte	0x04, 0x11
        /*007a*/ 	.short	(.L_66 - .L_65)
	.align		4
.L_65:
        /*007c*/ 	.word	index@(_Z11set_counterP4nodePfPiS2_iPbP17attribute_id_pair)
        /*0080*/ 	.word	0x00000000


	//----- nvinfo : EIATTR_REGCOUNT
	.align		4
.L_66:
        /*0084*/ 	.byte	0x04, 0x2f
        /*0086*/ 	.short	(.L_68 - .L_67)
	.align		4
.L_67:
        /*0088*/ 	.word	index@(_Z10split_nodeP4nodePiiPbP17attribute_id_pairS1_S1_S4_i)
        /*008c*/ 	.word	0x00000020


	//----- nvinfo : EIATTR_FRAME_SIZE
	.align		4
.L_68:
        /*0090*/ 	.byte	0x04, 0x11
        /*0092*/ 	.short	(.L_70 - .L_69)
	.align		4
.L_69:
        /*0094*/ 	.word	index@(_Z10split_nodeP4nodePiiPbP17attribute_id_pairS1_S1_S4_i)
        /*0098*/ 	.word	0x00000000


	//----- nvinfo : EIATTR_REGCOUNT
	.align		4
.L_70:
        /*009c*/ 	.byte	0x04, 0x2f
        /*009e*/ 	.short	(.L_72 - .L_71)
	.align		4
.L_71:
        /*00a0*/ 	.word	index@(_ZN3cub18CUB_300001_SM_10006detail11EmptyKernelIvEEvv)
        /*00a4*/ 	.word	0x00000004


	//----- nvinfo : EIATTR_FRAME_SIZE
	.align		4
.L_72:
        /*00a8*/ 	.byte	0x04, 0x11
        /*00aa*/ 	.short	(.L_74 - .L_73)
	.align		4
.L_73:
        /*00ac*/ 	.word	index@(_ZN3cub18CUB_300001_SM_10006detail11EmptyKernelIvEEvv)
        /*00b0*/ 	.word	0x00000000


	//----- nvinfo : EIATTR_REGCOUNT
	.align		4
.L_74:
        /*00b4*/ 	.byte	0x04, 0x2f
        /*00b6*/ 	.short	(.L_76 - .L_75)
	.align		4
.L_75:
        /*00b8*/ 	.word	index@(_ZN3cub18CUB_300001_SM_10006detail11scan_by_key25DeviceScanByKeyInitKernelINS0_24ReduceByKeyScanTileStateIfiLb1EEEPijEEvT_T0_PN4cuda3std3__415iterator_traitsIS8_vE10value_typeET1_i)
        /*00bc*/ 	.word	0x0000000e


	//----- nvinfo : EIATTR_FRAME_SIZE
	.align		4
.L_76:
        /*00c0*/ 	.byte	0x04, 0x11
        /*00c2*/ 	.short	(.L_78 - .L_77)
	.align		4
.L_77:
        /*00c4*/ 	.word	index@(_ZN3cub18CUB_300001_SM_10006detail11scan_by_key25DeviceScanByKeyInitKernelINS0_24ReduceByKeyScanTileStateIfiLb1EEEPijEEvT_T0_PN4cuda3std3__415iterator_traitsIS8_vE10value_typeET1_i)
        /*00c8*/ 	.word	0x00000000


	//----- nvinfo : EIATTR_REGCOUNT
	.align		4
.L_78:
        /*00cc*/ 	.byte	0x04, 0x2f
        /*00ce*/ 	.short	(.L_80 - .L_79)
	.align		4
.L_79:
        /*00d0*/ 	.word	index@(_ZN3cub18CUB_300001_SM_10006detail11scan_by_key21DeviceScanByKeyKernelINS2_10policy_hubIPiffN4cuda3std3__44plusIvEEE10Policy1000ES5_PfSD_NS0_24ReduceByKeyScanTileStateIfiLb1EEENS8_8equal_toIvEESA_NS0_8NullTypeEjfiEEvT0_PT9_T1_T2_T3_iT4_T5_T6_T7_)
        /*00d4*/ 	.word	0x00000048


	//----- nvinfo : EIATTR_FRAME_SIZE
	.align		4
.L_80:
        /*00d8*/ 	.byte	0x04, 0x11
        /*00da*/ 	.short	(.L_82 - .L_81)
	.align		4
.L_81:
        /*00dc*/ 	.word	index@(_ZN3cub18CUB_300001_SM_10006detail11scan_by_key21DeviceScanByKeyKernelINS2_10policy_hubIPiffN4cuda3std3__44plusIvEEE10Policy1000ES5_PfSD_NS0_24ReduceByKeyScanTileStateIfiLb1EEENS8_8equal_toIvEESA_NS0_8NullTypeEjfiEEvT0_PT9_T1_T2_T3_iT4_T5_T6_T7_)
        /*00e0*/ 	.word	0x00000000


	//----- nvinfo : EIATTR_REGCOUNT
	.align		4
.L_82:
        /*00e4*/ 	.byte	0x04, 0x2f
        /*00e6*/ 	.short	(.L_84 - .L_83)
	.align		4
.L_83:
        /*00e8*/ 	.word	index@(_ZN3cub18CUB_300001_SM_10006detail11scan_by_key25DeviceScanByKeyInitKernelINS0_24ReduceByKeyScanTileStateIfiLb1EEEPimEEvT_T0_PN4cuda3std3__415iterator_traitsIS8_vE10value_typeET1_i)
        /*00ec*/ 	.word	0x0000000e


	//----- nvinfo : EIATTR_FRAME_SIZE
	.align		4
.L_84:
        /*00f0*/ 	.byte	0x04, 0x11
        /*00f2*/ 	.short	(.L_86 - .L_85)
	.align		4
.L_85:
        /*00f4*/ 	.word	index@(_ZN3cub18CUB_300001_SM_10006detail11scan_by_key25DeviceScanByKeyInitKernelINS0_24ReduceByKeyScanTileStateIfiLb1EEEPimEEvT_T0_PN4cuda3std3__415iterator_traitsIS8_vE10value_typeET1_i)
        /*00f8*/ 	.word	0x00000000


	//----- nvinfo : EIATTR_REGCOUNT
	.align		4
.L_86:
        /*00fc*/ 	.byte	0x04, 0x2f
        /*00fe*/ 	.short	(.L_88 - .L_87)
	.align		4
.L_87:
        /*0100*/ 	.word	index@(_ZN3cub18CUB_300001_SM_10006detail11scan_by_key21DeviceScanByKeyKernelINS2_10policy_hubIPiffN4cuda3std3__44plusIvEEE10Policy1000ES5_PfSD_NS0_24ReduceByKeyScanTileStateIfiLb1EEENS8_8equal_toIvEESA_NS0_8NullTypeEmfiEEvT0_PT9_T1_T2_T3_iT4_T5_T6_T7_)
        /*0104*/ 	.word	0x00000048


	//----- nvinfo : EIATTR_FRAME_SIZE
	.align		4
.L_88:
        /*0108*/ 	.byte	0x04, 0x11
        /*010a*/ 	.short	(.L_90 - .L_89)
	.align		4
.L_89:
        /*010c*/ 	.word	index@(_ZN3cub18CUB_300001_SM_10006detail11scan_by_key21DeviceScanByKeyKernelINS2_10policy_hubIPiffN4cuda3std3__44plusIvEEE10Policy1000ES5_PfSD_NS0_24ReduceByKeyScanTileStateIfiLb1EEENS8_8equal_toIvEESA_NS0_8NullTypeEmfiEEvT0_PT9_T1_T2_T3_iT4_T5_T6_T7_)
        /*0110*/ 	.word	0x00000000


	//----- nvinfo : EIATTR_REGCOUNT
	.align		4
.L_90:
        /*0114*/ 	.byte	0x04, 0x2f
        /*0116*/ 	.short	(.L_92 - .L_91)
	.align		4
.L_91:
        /*0118*/ 	.word	index@(_ZN3cub18CUB_300001_SM_10006detail11scan_by_key25DeviceScanByKeyInitKernelINS0_24ReduceByKeyScanTileStateIiiLb1EEEPijEEvT_T0_PN4cuda3std3__415iterator_traitsIS8_vE10value_typeET1_i)
        /*011c*/ 	.word	0x0000000e


	//----- nvinfo : EIATTR_FRAME_SIZE
	.align		4
.L_92:
        /*0120*/ 	.byte	0x04, 0x11
        /*0122*/ 	.short	(.L_94 - .L_93)
	.align		4
.L_93:
        /*0124*/ 	.word	index@(_ZN3cub18CUB_300001_SM_10006detail11scan_by_key25DeviceScanByKeyInitKernelINS0_24ReduceByKeyScanTileStateIiiLb1EEEPijEEvT_T0_PN4cuda3std3__415iterator_traitsIS8_vE10value_typeET1_i)
        /*0128*/ 	.word	0x00000000


	//----- nvinfo : EIATTR_REGCOUNT
	.align		4
.L_94:
        /*012c*/ 	.byte	0x04, 0x2f
        /*012e*/ 	.short	(.L_96 - .L_95)
	.align		4
.L_95:
        /*0130*/ 	.word	index@(_ZN3cub18CUB_300001_SM_10006detail11scan_by_key21DeviceScanByKeyKernelINS2_10policy_hubIPiiiN4cuda3std3__44plusIvEEE10Policy1000ES5_S5_S5_NS0_24ReduceByKeyScanTileStateIiiLb1EEENS8_8equal_toIvEESA_ijiiEEvT0_PT9_T1_T2_T3_iT4_T5_T6_T7_)
        /*0134*/ 	.word	0x00000048


	//----- nvinfo : EIATTR_FRAME_SIZE
	.align		4
.L_96:
        /*0138*/ 	.byte	0x04, 0x11
        /*013a*/ 	.short	(.L_98 - .L_97)
	.align		4
.L_97:
        /*013c*/ 	.word	index@(_ZN3cub18CUB_300001_SM_10006detail11scan_by_key21DeviceScanByKeyKernelINS2_10policy_hubIPiiiN4cuda3std3__44plusIvEEE10Policy1000ES5_S5_S5_NS0_24ReduceByKeyScanTileStateIiiLb1EEENS8_8equal_toIvEESA_ijiiEEvT0_PT9_T1_T2_T3_iT4_T5_T6_T7_)
        /*0140*/ 	.word	0x00000000


	//----- nvinfo : EIATTR_REGCOUNT
	.align		4
.L_98:
        /*0144*/ 	.byte	0x04, 0x2f
        /*0146*/ 	.short	(.L_100 - .L_99)
	.align		4
.L_99:
        /*0148*/ 	.word	index@(_ZN3cub18CUB_300001_SM_10006detail11scan_by_key25DeviceScanByKeyInitKernelINS0_24ReduceByKeyScanTileStateIiiLb1EEEPimEEvT_T0_PN4cuda3std3__415iterator_traitsIS8_vE10value_typeET1_i)
        /*014c*/ 	.word	0x0000000e


	//----- nvinfo : EIATTR_FRAME_SIZE
	.align		4
.L_100:
        /*0150*/ 	.byte	0x04, 0x11
        /*0152*/ 	.short	(.L_102 - .L_101)
	.align		4
.L_101:
        /*0154*/ 	.word	index@(_ZN3cub18CUB_300001_SM_10006detail11scan_by_key25DeviceScanByKeyInitKernelINS0_24ReduceByKeyScanTileStateIiiLb1EEEPimEEvT_T0_PN4cuda3std3__415iterator_traitsIS8_vE10value_typeET1_i)
        /*0158*/ 	.word	0x00000000


	//----- nvinfo : EIATTR_REGCOUNT
	.align		4
.L_102:
        /*015c*/ 	.byte	0x04, 0x2f
        /*015e*/ 	.short	(.L_104 - .L_103)
	.align		4
.L_103:
        /*0160*/ 	.word	index@(_ZN3cub18CUB_300001_SM_10006detail11scan_by_key21DeviceScanByKeyKernelINS2_10policy_hubIPiiiN4cuda3std3__44plusIvEEE10Policy1000ES5_S5_S5_NS0_24ReduceByKeyScanTileStateIiiLb1EEENS8_8equal_toIvEESA_imiiEEvT0_PT9_T1_T2_T3_iT4_T5_T6_T7_)
        /*0164*/ 	.word	0x00000050


	//----- nvinfo : EIATTR_FRAME_SIZE
	.align		4
.L_104:
        /*0168*/ 	.byte	0x04, 0x11
        /*016a*/ 	.short	(.L_106 - .L_105)
	.align		4
.L_105:
        /*016c*/ 	.word	index@(_ZN3cub18CUB_300001_SM_10006detail11scan_by_key21DeviceScanByKeyKernelINS2_10policy_hubIPiiiN4cuda3std3__44plusIvEEE10Policy1000ES5_S5_S5_NS0_24ReduceByKeyScanTileStateIiiLb1EEENS8_8equal_toIvEESA_imiiEEvT0_PT9_T1_T2_T3_iT4_T5_T6_T7_)
        /*0170*/ 	.word	0x00000000


	//----- nvinfo : EIATTR_MIN_STACK_SIZE
	.align		4
.L_106:
        /*0174*/ 	.byte	0x04, 0x12
        /*0176*/ 	.short	(.L_108 - .L_107)
	.align		4
.L_107:
        /*0178*/ 	.word	index@(_ZN3cub18CUB_300001_SM_10006detail11scan_by_key21DeviceScanByKeyKernelINS2_10policy_hubIPiiiN4cuda3std3__44plusIvEEE10Policy1000ES5_S5_S5_NS0_24ReduceByKeyScanTileStateIiiLb1EEENS8_8equal_toIvEESA_imiiEEvT0_PT9_T1_T2_T3_iT4_T5_T6_T7_)
        /*017c*/ 	.word	0x00000000


	//----- nvinfo : EIATTR_MIN_STACK_SIZE
	.align		4
.L_108:
        /*0180*/ 	.byte	0x04, 0x12
        /*0182*/ 	.short	(.L_110 - .L_109)
	.align		4
.L_109:
        /*0184*/ 	.word	index@(_ZN3cub18CUB_300001_SM_10006detail11scan_by_key25DeviceScanByKeyInitKernelINS0_24ReduceByKeyScanTileStateIiiLb1EEEPimEEvT_T0_PN4cuda3std3__415iterator_traitsIS8_vE10value_typeET1_i)
        /*0188*/ 	.word	0x00000000


	//----- nvinfo : EIATTR_MIN_STACK_SIZE
	.align		4
.L_110:
        /*018c*/ 	.byte	0x04, 0x12
        /*018e*/ 	.short	(.L_112 - .L_111)
	.align		4
.L_111:
        /*0190*/ 	.word	index@(_ZN3cub18CUB_300001_SM_10006detail11scan_by_key21DeviceScanByKeyKernelINS2_10policy_hubIPiiiN4cuda3std3__44plusIvEEE10Policy1000ES5_S5_S5_NS0_24ReduceByKeyScanTileStateIiiLb1EEENS8_8equal_toIvEESA_ijiiEEvT0_PT9_T1_T2_T3_iT4_T5_T6_T7_)
        /*0194*/ 	.word	0x00000000


	//----- nvinfo : EIATTR_MIN_STACK_SIZE
	.align		4
.L_112:
        /*0198*/ 	.byte	0x04, 0x12
        /*019a*/ 	.short	(.L_114 - .L_113)
	.align		4
.L_113:
        /*019c*/ 	.word	index@(_ZN3cub18CUB_300001_SM_10006detail11scan_by_key25DeviceScanByKeyInitKernelINS0_24ReduceByKeyScanTileStateIiiLb1EEEPijEEvT_T0_PN4cuda3std3__415iterator_traitsIS8_vE10value_typeET1_i)
        /*01a0*/ 	.word	0x00000000


	//----- nvinfo : EIATTR_MIN_STACK_SIZE
	.align		4
.L_114:
        /*01a4*/ 	.byte	0x04, 0x12
        /*01a6*/ 	.short	(.L_116 - .L_115)
	.align		4
.L_115:
        /*01a8*/ 	.word	index@(_ZN3cub18CUB_300001_SM_10006detail11scan_by_key21DeviceScanByKeyKernelINS2_10policy_hubIPiffN4cuda3std3__44plusIvEEE10Policy1000ES5_PfSD_NS0_24ReduceByKeyScanTileStateIfiLb1EEENS8_8equal_toIvEESA_NS0_8NullTypeEmfiEEvT0_PT9_T1_T2_T3_iT4_T5_T6_T7_)
        /*01ac*/ 	.word	0x00000000


	//----- nvinfo : EIATTR_MIN_STACK_SIZE
	.align		4
.L_116:
        /*01b0*/ 	.byte	0x04, 0x12
        /*01b2*/ 	.short	(.L_118 - .L_117)
	.align		4
.L_117:
        /*01b4*/ 	.word	index@(_ZN3cub18CUB_300001_SM_10006detail11scan_by_key25DeviceScanByKeyInitKernelINS0_24ReduceByKeyScanTileStateIfiLb1EEEPimEEvT_T0_PN4cuda3std3__415iterator_traitsIS8_vE10value_typeET1_i)
        /*01b8*/ 	.word	0x00000000


	//----- nvinfo : EIATTR_MIN_STACK_SIZE
	.align		4
.L_118:
        /*01bc*/ 	.byte	0x04, 0x12
        /*01be*/ 	.short	(.L_120 - .L_119)
	.align		4
.L_119:
        /*01c0*/ 	.word	index@(_ZN3cub18CUB_300001_SM_10006detail11scan_by_key21DeviceScanByKeyKernelINS2_10policy_hubIPiffN4cuda3std3__44plusIvEEE10Policy1000ES5_PfSD_NS0_24ReduceByKeyScanTileStateIfiLb1EEENS8_8equal_toIvEESA_NS0_8NullTypeEjfiEEvT0_PT9_T1_T2_T3_iT4_T5_T6_T7_)
        /*01c4*/ 	.word	0x00000000


	//----- nvinfo : EIATTR_MIN_STACK_SIZE
	.align		4
.L_120:
        /*01c8*/ 	.byte	0x04, 0x12
        /*01ca*/ 	.short	(.L_122 - .L_121)
	.align		4
.L_121:
        /*01cc*/ 	.word	index@(_ZN3cub18CUB_300001_SM_10006detail11scan_by_key25DeviceScanByKeyInitKernelINS0_24ReduceByKeyScanTileStateIfiLb1EEEPijEEvT_T0_PN4cuda3std3__415iterator_traitsIS8_vE10value_typeET1_i)
        /*01d0*/ 	.word	0x00000000


	//----- nvinfo : EIATTR_MIN_STACK_SIZE
	.align		4
.L_122:
        /*01d4*/ 	.byte	0x04, 0x12
        /*01d6*/ 	.short	(.L_124 - .L_123)
	.align		4
.L_123:
        /*01d8*/ 	.word	index@(_ZN3cub18CUB_300001_SM_10006detail11EmptyKernelIvEEvv)
        /*01dc*/ 	.word	0x00000000


	//----- nvinfo : EIATTR_MIN_STACK_SIZE
	.align		4
.L_124:
        /*01e0*/ 	.byte	0x04, 0x12
        /*01e2*/ 	.short	(.L_126 - .L_125)
	.align		4
.L_125:
        /*01e4*/ 	.word	index@(_Z10split_nodeP4nodePiiPbP17attribute_id_pairS1_S1_S4_i)
        /*01e8*/ 	.word	0x00000000


	//----- nvinfo : EIATTR_MIN_STACK_SIZE
	.align		4
.L_126:
        /*01ec*/ 	.byte	0x04, 0x12
        /*01ee*/ 	.short	(.L_128 - .L_127)
	.align		4
.L_127:
        /*01f0*/ 	.word	index@(_Z11set_counterP4nodePfPiS2_iPbP17attribute_id_pair)
        /*01f4*/ 	.word	0x00000000


	//----- nvinfo : EIATTR_MIN_STACK_SIZE
	.align		4
.L_128:
        /*01f8*/ 	.byte	0x04, 0x12
        /*01fa*/ 	.short	(.L_130 - .L_129)
	.align		4
.L_129:
        /*01fc*/ 	.word	index@(_Z20get_best_split_pointP4nodePfiP17attribute_id_pair)
        /*0200*/ 	.word	0x00000000


	//----- nvinfo : EIATTR_MIN_STACK_SIZE
	.align		4
.L_130:
        /*0204*/ 	.byte	0x04, 0x12
        /*0206*/ 	.short	(.L_132 - .L_131)
	.align		4
.L_131:
        /*0208*/ 	.word	index@(_Z8get_gainP4nodePiPfi)
        /*020c*/ 	.word	0x00000000


	//----- nvinfo : EIATTR_MIN_STACK_SIZE
	.align		4
.L_132:
        /*0210*/ 	.byte	0x04, 0x12
        /*0212*/ 	.short	(.L_134 - .L_133)
	.align		4
.L_133:
        /*0214*/ 	.word	index@(_Z15set_key_segmentP4nodePii)
        /*0218*/ 	.word	0x00000000


	//----- nvinfo : EIATTR_MIN_STACK_SIZE
	.align		4
.L_134:
        /*021c*/ 	.byte	0x04, 0x12
        /*021e*/ 	.short	(.L_136 - .L_135)
	.align		4
.L_135:
        /*0220*/ 	.word	index@(_Z12get_gradientP4nodeP17attribute_id_pairPfS3_i)
        /*0224*/ 	.word	0x00000000
.L_136:


//--------------------- .nv.compat                --------------------------
	.section	.nv.compat,"",@"SHT_CUDA_COMPAT_INFO"
	.align	4
        /*0000*/ 	.byte	0x02, 0x09, 0x00, 0x00, 0x02, 0x02, 0x01, 0x00, 0x02, 0x05, 0x05, 0x00, 0x03, 0x07, 0x01, 0x01
        /*0010*/ 	.byte	0x02, 0x03, 0x00, 0x00, 0x02, 0x06, 0x01, 0x00, 0x04, 0x0b, 0x08, 0x00, 0x01, 0x00, 0x00, 0x00
        /*0020*/ 	.byte	0x00, 0x00, 0x00, 0x00


//--------------------- .nv.info._ZN3cub18CUB_300001_SM_10006detail11scan_by_key21DeviceScanByKeyKernelINS2_10policy_hubIPiiiN4cuda3std3__44plusIvEEE10Policy1000ES5_S5_S5_NS0_24ReduceByKeyScanTileStateIiiLb1EEENS8_8equal_toIvEESA_imiiEEvT0_PT9_T1_T2_T3_iT4_T5_T6_T7_ --------------------------
	.section	.nv.info._ZN3cub18CUB_300001_SM_10006detail11scan_by_key21DeviceScanByKeyKernelINS2_10policy_hubIPiiiN4cuda3std3__44plusIvEEE10Policy1000ES5_S5_S5_NS0_24ReduceByKeyScanTileStateIiiLb1EEENS8_8equal_toIvEESA_imiiEEvT0_PT9_T1_T2_T3_iT4_T5_T6_T7_,"",@"SHT_CUDA_INFO"
	.sectionflags	@""
	.align	4


	//----- nvinfo : EIATTR_CUDA_API_VERSION
	.align		4
        /*0000*/ 	.byte	0x04, 0x37
        /*0002*/ 	.short	(.L_138 - .L_137)
.L_137:
        /*0004*/ 	.word	0x00000082


	//----- nvinfo : EIATTR_KPARAM_INFO
	.align		4
.L_138:
        /*0008*/ 	.byte	0x04, 0x17
        /*000a*/ 	.short	(.L_140 - .L_139)
.L_139:
        /*000c*/ 	.word	0x00000000
        /*0010*/ 	.short	0x0009
        /*0012*/ 	.short	0x0038
        /*0014*/ 	.byte	0x00, 0xf0, 0x21, 0x00


	//----- nvinfo : EIATTR_KPARAM_INFO
	.align		4
.L_140:
        /*0018*/ 	.byte	0x04, 0x17
        /*001a*/ 	.short	(.L_142 - .L_141)
.L_141:
        /*001c*/ 	.word	0x00000000
        /*0020*/ 	.short	0x0008
        /*0022*/ 	.short	0x0030
        /*0024*/ 	.byte	0x00, 0xf0, 0x11, 0x00


	//----- nvinfo : EIATTR_KPARAM_INFO
	.align		4
.L_142:
        /*0028*/ 	.byte	0x04, 0x17
        /*002a*/ 	.short	(.L_144 - .L_143)
.L_143:
        /*002c*/ 	.word	0x00000000
        /*0030*/ 	.short	0x0007
        /*0032*/ 	.short	0x002d
        /*0034*/ 	.byte	0x00, 0xf0, 0x05, 0x00


	//----- nvinfo : EIATTR_KPARAM_INFO
	.align		4
.L_144:
        /*0038*/ 	.byte	0x04, 0x17
        /*003a*/ 	.short	(.L_146 - .L_145)
.L_145:
        /*003c*/ 	.word	0x00000000
        /*0040*/ 	.short	0x0006
        /*0042*/ 	.short	0x002c
        /*0044*/ 	.byte	0x00, 0xf0, 0x05, 0x00


	//----- nvinfo : EIATTR_KPARAM_INFO
	.align		4
.L_146:
        /*0048*/ 	.byte	0x04, 0x17
        /*004a*/ 	.short	(.L_148 - .L_147)
.L_147:
        /*004c*/ 	.word	0x00000000
        /*0050*/ 	.short	0x0005
        /*0052*/ 	.short	0x0028
        /*0054*/ 	.byte	0x00, 0xf0, 0x11, 0x00


	//----- nvinfo : EIATTR_KPARAM_INFO
	.align		4
.L_148:
        /*0058*/ 	.byte	0x04, 0x17
        /*005a*/ 	.short	(.L_150 - .L_149)
.L_149:
        /*005c*/ 	.word	0x00000000
        /*0060*/ 	.short	0x0004
        /*0062*/ 	.short	0x0020
        /*0064*/ 	.byte	0x00, 0xf0, 0x21, 0x00


	//----- nvinfo : EIATTR_KPARAM_INFO
	.align		4
.L_150:
        /*0068*/ 	.byte	0x04, 0x17
        /*006a*/ 	.short	(.L_152 - .L_151)
.L_151:
        /*006c*/ 	.word	0x00000000
        /*0070*/ 	.short	0x0003
        /*0072*/ 	.short	0x0018
        /*0074*/ 	.byte	0x00, 0xf5, 0x21, 0x00


	//----- nvinfo : EIATTR_KPARAM_INFO
	.align		4
.L_152:
        /*0078*/ 	.byte	0x04, 0x17
        /*007a*/ 	.short	(.L_154 - .L_153)
.L_153:
        /*007c*/ 	.word	0x00000000
        /*0080*/ 	.short	0x0002
        /*0082*/ 	.short	0x0010
        /*0084*/ 	.byte	0x00, 0xf5, 0x21, 0x00


	//----- nvinfo : EIATTR_KPARAM_INFO
	.align		4
.L_154:
        /*0088*/ 	.byte	0x04, 0x17
        /*008a*/ 	.short	(.L_156 - .L_155)
.L_155:
        /*008c*/ 	.word	0x00000000
        /*0090*/ 	.short	0x0001
        /*0092*/ 	.short	0x0008
        /*0094*/ 	.byte	0x00, 0xf5, 0x21, 0x00


	//----- nvinfo : EIATTR_KPARAM_INFO
	.align		4
.L_156:
        /*0098*/ 	.byte	0x04, 0x17
        /*009a*/ 	.short	(.L_158 - .L_157)
.L_157:
        /*009c*/ 	.word	0x00000000
        /*00a0*/ 	.short	0x0000
        /*00a2*/ 	.short	0x0000
        /*00a4*/ 	.byte	0x00, 0xf5, 0x21, 0x00


	//----- nvinfo : EIATTR_SPARSE_MMA_MASK
	.align		4
.L_158:
        /*00a8*/ 	.byte	0x03, 0x50
        /*00aa*/ 	.short	0x0000


	//----- nvinfo : EIATTR_MAXREG_COUNT
	.align		4
        /*00ac*/ 	.byte	0x03, 0x1b
        /*00ae*/ 	.short	0x00ff


	//----- nvinfo : EIATTR_NUM_BARRIERS
	.align		4
        /*00b0*/ 	.byte	0x02, 0x4c
        /*00b2*/ 	.byte	0x01
	.zero		1


	//----- nvinfo : EIATTR_MERCURY_ISA_VERSION
	.align		4
        /*00b4*/ 	.byte	0x03, 0x5f
        /*00b6*/ 	.short	0x0101


	//----- nvinfo : EIATTR_UNUSED_LOAD_BYTE_OFFSET
	.align		4
        /*00b8*/ 	.byte	0x04, 0x44
        /*00ba*/ 	.short	(.L_160 - .L_159)


	//   ....[0]....
.L_159:
        /*00bc*/ 	.word	0x000068a0
        /*00c0*/ 	.word	0x0000fff0


	//----- nvinfo : EIATTR_COOP_GROUP_MASK_REGIDS
	.align		4
.L_160:
        /*00c4*/ 	.byte	0x04, 0x29
        /*00c6*/ 	.short	(.L_162 - .L_161)


	//   ....[0]....
.L_161:
        /*00c8*/ 	.word	0xffffffff


	//   ....[1]....
        /*00cc*/ 	.word	0xffffffff


	//   ....[2]....
        /*00d0*/ 	.word	0xffffffff


	//   ....[3]....
        /*00d4*/ 	.word	0xffffffff


	//   ....[4]....
        /*00d8*/ 	.word	0xffffffff


	//   ....[5]....
        /*00dc*/ 	.word	0xffffffff


	//   ....[6]....
        /*00e0*/ 	.word	0xffffffff


	//   ....[7]....
        /*00e4*/ 	.word	0xffffffff


	//   ....[8]....
        /*00e8*/ 	.word	0xffffffff


	//   ....[9]....
        /*00ec*/ 	.word	0xffffffff


	//   ....[10]....
        /*00f0*/ 	.word	0xffffffff


	//   ....[11]....
        /*00f4*/ 	.word	0xffffffff


	//   ....[12]....
        /*00f8*/ 	.word	0xffffffff


	//   ....[13]....
        /*00fc*/ 	.word	0xffffffff


	//   ....[14]....
        /*0100*/ 	.word	0xffffffff


	//   ....[15]....
        /*0104*/ 	.word	0xffffffff


	//   ....[16]....
        /*0108*/ 	.word	0xffffffff


	//   ....[17]....
        /*010c*/ 	.word	0xffffffff


	//   ....[18]....
        /*0110*/ 	.word	0xffffffff


	//   ....[19]....
        /*0114*/ 	.word	0xffffffff


	//   ....[20]....
        /*0118*/ 	.word	0xffffffff


	//   ....[21]....
        /*011c*/ 	.word	0xffffffff


	//   ....[22]....
        /*0120*/ 	.word	0xffffffff


	//   ....[23]....
        /*0124*/ 	.word	0xffffffff


	//   ....[24]....
        /*0128*/ 	.word	0xffffffff


	//   ....[25]....
        /*012c*/ 	.word	0xffffffff


	//   ....[26]....
        /*0130*/ 	.word	0xffffffff


	//   ....[27]....
        /*0134*/ 	.word	0xffffffff


	//   ....[28]....
        /*0138*/ 	.word	0xffffffff


	//   ....[29]....
        /*013c*/ 	.word	0xffffffff


	//   ....[30]....
        /*0140*/ 	.word	0xffffffff


	//   ....[31]....
        /*0144*/ 	.word	0xffffffff


	//   ....[32]....
        /*0148*/ 	.word	0xffffffff


	//   ....[33]....
        /*014c*/ 	.word	0xffffffff


	//   ....[34]....
        /*0150*/ 	.word	0xffffffff


	//   ....[35]....
        /*0154*/ 	.word	0xffffffff


	//   ....[36]....
        /*0158*/ 	.word	0xffffffff


	//   ....[37]....
        /*015c*/ 	.word	0xffffffff


	//   ....[38]....
        /*0160*/ 	.word	0xffffffff


	//   ....[39]....
        /*0164*/ 	.word	0xffffffff


	//   ....[40]....
        /*0168*/ 	.word	0xffffffff


	//   ....[41]....
        /*016c*/ 	.word	0xffffffff


	//   ....[42]....
        /*0170*/ 	.word	0xffffffff


	//   ....[43]....
        /*0174*/ 	.word	0xffffffff


	//   ....[44]....
        /*0178*/ 	.word	0xffffffff


	//   ....[45]....
        /*017c*/ 	.word	0xffffffff


	//   ....[46]....
        /*0180*/ 	.word	0xffffffff


	//   ....[47]....
        /*0184*/ 	.word	0xffffffff


	//   ....[48]....
        /*0188*/ 	.word	0xffffffff


	//   ....[49]....
        /*018c*/ 	.word	0xffffffff


	//   ....[50]....
        /*0190*/ 	.word	0xffffffff


	//   ....[51]....
        /*0194*/ 	.word	0xffffffff


	//   ....[52]....
        /*0198*/ 	.word	0xffffffff


	//   ....[53]....
        /*019c*/ 	.word	0xffffffff


	//   ....[54]....
        /*01a0*/ 	.word	0xffffffff


	//   ....[55]....
        /*01a4*/ 	.word	0xffffffff


	//   ....[56]....
        /*01a8*/ 	.word	0xffffffff


	//   ....[57]....
        /*01ac*/ 	.word	0xffffffff


	//   ....[58]....
        /*01b0*/ 	.word	0xffffffff


	//   ....[59]....
        /*01b4*/ 	.word	0xffffffff


	//   ....[60]....
        /*01b8*/ 	.word	0xffffffff


	//   ....[61]....
        /*01bc*/ 	.word	0xffffffff


	//   ....[62]....
        /*01c0*/ 	.word	0xffffffff


	//   ....[63]....
        /*01c4*/ 	.word	0xffffffff


	//   ....[64]....
        /*01c8*/ 	.word	0xffffffff


	//   ....[65]....
        /*01cc*/ 	.word	0xffffffff


	//   ....[66]....
        /*01d0*/ 	.word	0xffffffff


	//   ....[67]....
        /*01d4*/ 	.word	0xffffffff


	//   ....[68]....
        /*01d8*/ 	.word	0xffffffff


	//   ....[69]....
        /*01dc*/ 	.word	0xffffffff


	//   ....[70]....
        /*01e0*/ 	.word	0xffffffff


	//   ....[71]....
        /*01e4*/ 	.word	0xffffffff


	//   ....[72]....
        /*01e8*/ 	.word	0xffffffff


	//   ....[73]....
        /*01ec*/ 	.word	0xffffffff


	//   ....[74]....
        /*01f0*/ 	.word	0xffffffff


	//   ....[75]....
        /*01f4*/ 	.word	0xffffffff


	//   ....[76]....
        /*01f8*/ 	.word	0xffffffff


	//   ....[77]....
        /*01fc*/ 	.word	0xffffffff


	//   ....[78]....
        /*0200*/ 	.word	0xffffffff


	//   ....[79]....
        /*0204*/ 	.word	0xffffffff


	//   ....[80]....
        /*0208*/ 	.word	0xffffffff


	//   ....[81]....
        /*020c*/ 	.word	0xffffffff


	//   ....[82]....
        /*0210*/ 	.word	0xffffffff


	//   ....[83]....
        /*0214*/ 	.word	0xffffffff


	//   ....[84]....
        /*0218*/ 	.word	0xffffffff


	//   ....[85]....
        /*021c*/ 	.word	0xffffffff


	//   ....[86]....
        /*0220*/ 	.word	0xffffffff


	//   ....[87]....
        /*0224*/ 	.word	0xffffffff


	//   ....[88]....
        /*0228*/ 	.word	0xffffffff


	//   ....[89]....
        /*022c*/ 	.word	0xffffffff


	//   ....[90]....
        /*0230*/ 	.word	0xffffffff


	//   ....[91]....
        /*0234*/ 	.word	0xffffffff


	//   ....[92]....
        /*0238*/ 	.word	0xffffffff


	//   ....[93]....
        /*023c*/ 	.word	0xffffffff


	//   ....[94]....
        /*0240*/ 	.word	0xffffffff


	//   ....[95]....
        /*0244*/ 	.word	0xffffffff


	//   ....[96]....
        /*0248*/ 	.word	0xffffffff


	//   ....[97]....
        /*024c*/ 	.word	0xffffffff


	//   ....[98]....
        /*0250*/ 	.word	0xffffffff


	//   ....[99]....
        /*0254*/ 	.word	0xffffffff


	//   ....[100]....
        /*0258*/ 	.word	0xffffffff


	//   ....[101]....
        /*025c*/ 	.word	0xffffffff


	//   ....[102]....
        /*0260*/ 	.word	0xffffffff


	//   ....[103]....
        /*0264*/ 	.word	0xffffffff


	//   ....[104]....
        /*0268*/ 	.word	0xffffffff


	//   ....[105]....
        /*026c*/ 	.word	0xffffffff


	//   ....[106]....
        /*0270*/ 	.word	0x05000010


	//   ....[107]....
        /*0274*/ 	.word	0x05000010


	//   ....[108]....
        /*0278*/ 	.word	0x05000010


	//   ....[109]....
        /*027c*/ 	.word	0x05000010


	//   ....[110]....
        /*0280*/ 	.word	0x05000010


	//   ....[111]....
        /*0284*/ 	.word	0x05000010


	//   ....[112]....
        /*0288*/ 	.word	0x05000010


	//   ....[113]....
        /*028c*/ 	.word	0x05000010


	//   ....[114]....
        /*0290*/ 	.word	0x05000010


	//   ....[115]....
        /*0294*/ 	.word	0x05000010


	//   ....[116]....
        /*0298*/ 	.word	0x05000010


	//   ....[117]....
        /*029c*/ 	.word	0x05000010


	//   ....[118]....
        /*02a0*/ 	.word	0x05000010


	//   ....[119]....
        /*02a4*/ 	.word	0x05000010


	//   ....[120]....
        /*02a8*/ 	.word	0x05000010


	//   ....[121]....
        /*02ac*/ 	.word	0x05000010


	//   ....[122]....
        /*02b0*/ 	.word	0x05000010


	//   ....[123]....
        /*02b4*/ 	.word	0x05000010


	//   ....[124]....
        /*02b8*/ 	.word	0x05000010


	//   ....[125]....
        /*02bc*/ 	.word	0x05000010


	//   ....[126]....
        /*02c0*/ 	.word	0x05000010


	//   ....[127]....
        /*02c4*/ 	.word	0x05000010


	//   ....[128]....
        /*02c8*/ 	.word	0x05000010


	//   ....[129]....
        /*02cc*/ 	.word	0x05000010


	//   ....[130]....
        /*02d0*/ 	.word	0x05000010


	//   ....[131]....
        /*02d4*/ 	.word	0x05000010


	//   ....[132]....
        /*02d8*/ 	.word	0x05000010


	//   ....[133]....
        /*02dc*/ 	.word	0x05000010


	//   ....[134]....
        /*02e0*/ 	.word	0x05000010


	//   ....[135]....
        /*02e4*/ 	.word	0x05000010


	//   ....[136]....
        /*02e8*/ 	.word	0x05000010


	//   ....[137]....
        /*02ec*/ 	.word	0x05000010


	//   ....[138]....
        /*02f0*/ 	.word	0x05000010


	//   ....[139]....
        /*02f4*/ 	.word	0x05000010


	//   ....[140]....
        /*02f8*/ 	.word	0x05000010


	//   ....[141]....
        /*02fc*/ 	.word	0x05000010


	//   ....[142]....
        /*0300*/ 	.word	0x05000010


	//   ....[143]....
        /*0304*/ 	.word	0x05000010


	//   ....[144]....
        /*0308*/ 	.word	0x05000010


	//   ....[145]....
        /*030c*/ 	.word	0x05000010


	//   ....[146]....
        /*0310*/ 	.word	0x05000010


	//   ....[147]....
        /*0314*/ 	.word	0x05000010


	//   ....[148]....
        /*0318*/ 	.word	0x05000010


	//   ....[149]....
        /*031c*/ 	.word	0x05000010


	//   ....[150]....
        /*0320*/ 	.word	0x05000010


	//   ....[151]....
        /*0324*/ 	.word	0x05000010


	//   ....[152]....
        /*0328*/ 	.word	0x05000010


	//   ....[153]....
        /*032c*/ 	.word	0x05000010


	//   ....[154]....
        /*0330*/ 	.word	0x05000010


	//   ....[155]....
        /*0334*/ 	.word	0x05000010


	//   ....[156]....
        /*0338*/ 	.word	0x05000010


	//   ....[157]....
        /*033c*/ 	.word	0x05000010


	//----- nvinfo : EIATTR_COOP_GROUP_INSTR_OFFSETS
	.align		4
.L_162:
        /*0340*/ 	.byte	0x04, 0x28
        /*0342*/ 	.short	(.L_164 - .L_163)


	//   ....[0]....
.L_163:
        /*0344*/ 	.word	0x00000480


	//   ....[1]....
        /*0348*/ 	.word	0x000007a0


	//   ....[2]....
        /*034c*/ 	.word	0x00001060


	//   ....[3]....
        /*0350*/ 	.word	0x000011f0


	//   ....[4]....
        /*0354*/ 	.word	0x00001240


	//   ....[5]....
        /*0358*/ 	.word	0x00001290


	//   ....[6]....
        /*035c*/ 	.word	0x000012c0


	//   ....[7]....
        /*0360*/ 	.word	0x00001300


	//   ....[8]....
        /*0364*/ 	.word	0x00001350


	//   ....[9]....
        /*0368*/ 	.word	0x00001390


	//   ....[10]....
        /*036c*/ 	.word	0x000013c0


	//   ....[11]....
        /*0370*/ 	.word	0x00001400


	//   ....[12]....
        /*0374*/ 	.word	0x000014a0


	//   ....[13]....
        /*0378*/ 	.word	0x00001610


	//   ....[14]....
        /*037c*/ 	.word	0x00002410


	//   ....[15]....
        /*0380*/ 	.word	0x00002470


	//   ....[16]....
        /*0384*/ 	.word	0x000024b0


	//   ....[17]....
        /*0388*/ 	.word	0x000024f0


	//   ....[18]....
        /*038c*/ 	.word	0x00002530


	//   ....[19]....
        /*0390*/ 	.word	0x00002570


	//   ....[20]....
        /*0394*/ 	.word	0x000025c0


	//   ....[21]....
        /*0398*/ 	.word	0x000025f0


	//   ....[22]....
        /*039c*/ 	.word	0x00002660


	//   ....[23]....
        /*03a0*/ 	.word	0x00002670


	//   ....[24]....
        /*03a4*/ 	.word	0x000026f0


	//   ....[25]....
        /*03a8*/ 	.word	0x00002730


	//   ....[26]....
        /*03ac*/ 	.word	0x00002d60


	//   ....[27]....
        /*03b0*/ 	.word	0x00002de0


	//   ....[28]....
        /*03b4*/ 	.word	0x00002e60


	//   ....[29]....
        /*03b8*/ 	.word	0x00002e90


	//   ....[30]....
        /*03bc*/ 	.word	0x00002ef0


	//   ....[31]....
        /*03c0*/ 	.word	0x00002f10


	//   ....[32]....
        /*03c4*/ 	.word	0x00002f90


	//   ....[33]....
        /*03c8*/ 	.word	0x00002fb0


	//   ....[34]....
        /*03cc*/ 	.word	0x00003020


	//   ....[35]....
        /*03d0*/ 	.word	0x00003030


	//   ....[36]....
        /*03d4*/ 	.word	0x000030c0


	//   ....[37]....
        /*03d8*/ 	.word	0x000030d0


	//   ....[38]....
        /*03dc*/ 	.word	0x000030e0


	//   ....[39]....
        /*03e0*/ 	.word	0x000033b0


	//   ....[40]....
        /*03e4*/ 	.word	0x00003420


	//   ....[41]....
        /*03e8*/ 	.word	0x00003490


	//   ....[42]....
        /*03ec*/ 	.word	0x000034c0


	//   ....[43]....
        /*03f0*/ 	.word	0x00003530


	//   ....[44]....
        /*03f4*/ 	.word	0x00003540


	//   ....[45]....
        /*03f8*/ 	.word	0x000035b0


	//   ....[46]....
        /*03fc*/ 	.word	0x000035c0


	//   ....[47]....
        /*0400*/ 	.word	0x00003630


	//   ....[48]....
        /*0404*/ 	.word	0x00003640


	//   ....[49]....
        /*0408*/ 	.word	0x000036c0


	//   ....[50]....
        /*040c*/ 	.word	0x000036d0


	//   ....[51]....
        /*0410*/ 	.word	0x000036e0


	//   ....[52]....
        /*0414*/ 	.word	0x00004480


	//   ....[53]....
        /*0418*/ 	.word	0x00004ef0


	//   ....[54]....
        /*041c*/ 	.word	0x000054f0


	//   ....[55]....
        /*0420*/ 	.word	0x00006540


	//   ....[56]....
        /*0424*/ 	.word	0x000065c0


	//   ....[57]....
        /*0428*/ 	.word	0x00006600


	//   ....[58]....
        /*042c*/ 	.word	0x00006630


	//   ....[59]....
        /*0430*/ 	.word	0x00006680


	//   ....[60]....
        /*0434*/ 	.word	0x000066b0


	//   ....[61]....
        /*0438*/ 	.word	0x00006720


	//   ....[62]....
        /*043c*/ 	.word	0x00006730


	//   ....[63]....
        /*0440*/ 	.word	0x000067a0


	//   ....[64]....
        /*0444*/ 	.word	0x000067c0


	//   ....[65]....
        /*0448*/ 	.word	0x00006800


	//   ....[66]....
        /*044c*/ 	.word	0x00006840


	//   ....[67]....
        /*0450*/ 	.word	0x00007e10


	//   ....[68]....
        /*0454*/ 	.word	0x00007f00


	//   ....[69]....
        /*0458*/ 	.word	0x00007f40


	//   ....[70]....
        /*045c*/ 	.word	0x00007f80


	//   ....[71]....
        /*0460*/ 	.word	0x00007fd0


	//   ....[72]....
        /*0464*/ 	.word	0x00007ff0


	//   ....[73]....
        /*0468*/ 	.word	0x00008060


	//   ....[74]....
        /*046c*/ 	.word	0x00008090


	//   ....[75]....
        /*0470*/ 	.word	0x000080c0


	//   ....[76]....
        /*0474*/ 	.word	0x00008100


	//   ....[77]....
        /*0478*/ 	.word	0x00008170


	//   ....[78]....
        /*047c*/ 	.word	0x00008180


	//   ....[79]....
        /*0480*/ 	.word	0x00008810


	//   ....[80]....
        /*0484*/ 	.word	0x000088a0


	//   ....[81]....
        /*0488*/ 	.word	0x00008900


	//   ....[82]....
        /*048c*/ 	.word	0x00008980


	//   ....[83]....
        /*0490*/ 	.word	0x00008990


	//   ....[84]....
        /*0494*/ 	.word	0x00008a10


	//   ....[85]....
        /*0498*/ 	.word	0x00008a20


	//   ....[86]....
        /*049c*/ 	.word	0x00008aa0


	//   ....[87]....
        /*04a0*/ 	.word	0x00008ab0


	//   ....[88]....
        /*04a4*/ 	.word	0x00008b20


	//   ....[89]....
        /*04a8*/ 	.word	0x00008b30


	//   ....[90]....
        /*04ac*/ 	.word	0x00008ba0


	//   ....[91]....
        /*04b0*/ 	.word	0x00008bb0


	//   ....[92]....
        /*04b4*/ 	.word	0x00008e50


	//   ....[93]....
        /*04b8*/ 	.word	0x00008ec0


	//   ....[94]....
        /*04bc*/ 	.word	0x00008f30


	//   ....[95]....
        /*04c0*/ 	.word	0x00008f40


	//   ....[96]....
        /*04c4*/ 	.word	0x00008fc0


	//   ....[97]....
        /*04c8*/ 	.word	0x00008fd0


	//   ....[98]....
        /*04cc*/ 	.word	0x00009040


	//   ....[99]....
        /*04d0*/ 	.word	0x00009050


	//   ....[100]....
        /*04d4*/ 	.word	0x000090c0


	//   ....[101]....
        /*04d8*/ 	.word	0x000090d0


	//   ....[102]....
        /*04dc*/ 	.word	0x00009140


	//   ....[103]....
        /*04e0*/ 	.word	0x00009150


	//   ....[104]....
        /*04e4*/ 	.word	0x00009200


	//   ....[105]....
        /*04e8*/ 	.word	0x0000a190


	//   ....[106]....
        /*04ec*/ 	.word	0x0000a640


	//   ....[107]....
        /*04f0*/ 	.word	0x0000a6d0


	//   ....[108]....
        /*04f4*/ 	.word	0x0000a7a0


	//   ....[109]....
        /*04f8*/ 	.word	0x0000a7f0


	//   ....[110]....
        /*04fc*/ 	.word	0x0000a8a0


	//   ....[111]....
        /*0500*/ 	.word	0x0000a8f0


	//   ....[112]....
        /*0504*/ 	.word	0x0000a9c0


	//   ....[113]....
        /*0508*/ 	.word	0x0000aa10


	//   ....[114]....
        /*050c*/ 	.word	0x0000aac0


	//   ....[115]....
        /*0510*/ 	.word	0x0000ab10


	//   ....[116]....
        /*0514*/ 	.word	0x0000abe0


	//   ....[117]....
        /*0518*/ 	.word	0x0000ac40


	//   ....[118]....
        /*051c*/ 	.word	0x0000ad10


	//   ....[119]....
        /*0520*/ 	.word	0x0000ad80


	//   ....[120]....
        /*0524*/ 	.word	0x0000ae00


	//   ....[121]....
        /*0528*/ 	.word	0x0000aed0


	//   ....[122]....
        /*052c*/ 	.word	0x0000af30


	//   ....[123]....
        /*0530*/ 	.word	0x0000afe0


	//   ....[124]....
        /*0534*/ 	.word	0x0000b030


	//   ....[125]....
        /*0538*/ 	.word	0x0000b0e0


	//   ....[126]....
        /*053c*/ 	.word	0x0000b130


	//   ....[127]....
        /*0540*/ 	.word	0x0000b1e0


	//   ....[128]....
        /*0544*/ 	.word	0x0000b230


	//   ....[129]....
        /*0548*/ 	.word	0x0000b2e0


	//   ....[130]....
        /*054c*/ 	.word	0x0000b330


	//   ....[131]....
        /*0550*/ 	.word	0x0000b3f0


	//   ....[132]....
        /*0554*/ 	.word	0x0000b470


	//   ....[133]....
        /*0558*/ 	.word	0x0000b4f0


	//   ....[134]....
        /*055c*/ 	.word	0x0000b600


	//   ....[135]....
        /*0560*/ 	.word	0x0000b650


	//   ....[136]....
        /*0564*/ 	.word	0x0000b710


	//   ....[137]....
        /*0568*/ 	.word	0x0000b760


	//   ....[138]....
        /*056c*/ 	.word	0x0000b820


	//   ....[139]....
        /*0570*/ 	.word	0x0000b870


	//   ....[140]....
        /*0574*/ 	.word	0x0000b920


	//   ....[141]....
        /*0578*/ 	.word	0x0000b970


	//   ....[142]....
        /*057c*/ 	.word	0x0000ba30


	//   ....[143]....
        /*0580*/ 	.word	0x0000ba80


	//   ....[144]....
        /*0584*/ 	.word	0x0000bb60


	//   ....[145]....
        /*0588*/ 	.word	0x0000bbd0


	//   ....[146]....
        /*058c*/ 	.word	0x0000bc70


	//   ....[147]....
        /*0590*/ 	.word	0x0000bd30


	//   ....[148]....
        /*0594*/ 	.word	0x0000bd80


	//   ....[149]....
        /*0598*/ 	.word	0x0000be60


	//   ....[150]....
        /*059c*/ 	.word	0x0000beb0


	//   ....[151]....
        /*05a0*/ 	.word	0x0000bf80


	//   ....[152]....
        /*05a4*/ 	.word	0x0000bfd0


	//   ....[153]....
        /*05a8*/ 	.word	0x0000c0a0


	//   ....[154]....
        /*05ac*/ 	.word	0x0000c0f0


	//   ....[155]....
        /*05b0*/ 	.word	0x0000c1c0


	//   ....[156]....
        /*05b4*/ 	.word	0x0000c210


	//   ....[157]....
        /*05b8*/ 	.word	0x0000c300


	//----- nvinfo : EIATTR_VRC_CTA_INIT_COUNT
	.align		4
.L_164:
        /*05bc*/ 	.byte	0x02, 0x4a
	.zero		1
	.zero		1


	//----- nvinfo : EIATTR_EXIT_INSTR_OFFSETS
	.align		4
        /*05c0*/ 	.byte	0x04, 0x1c
        /*05c2*/ 	.short	(.L_166 - .L_165)


	//   ....[0]....
.L_165:
        /*05c4*/ 	.word	0x00004730


	//   ....[1]....
        /*05c8*/ 	.word	0x00004760


	//   ....[2]....
        /*05cc*/ 	.word	0x0000a5d0


	//   ....[3]....
        /*05d0*/ 	.word	0x0000a5f0


	//----- nvinfo : EIATTR_MAX_THREADS
	.align		4
.L_166:
        /*05d4*/ 	.byte	0x04, 0x05
        /*05d6*/ 	.short	(.L_168 - .L_167)
.L_167:
        /*05d8*/ 	.word	0x000000e0
        /*05dc*/ 	.word	0x00000001
        /*05e0*/ 	.word	0x00000001


	//----- nvinfo : EIATTR_CRS_STACK_SIZE
	.align		4
.L_168:
        /*05e4*/ 	.byte	0x04, 0x1e
        /*05e6*/ 	.short	(.L_170 - .L_169)
.L_169:
        /*05e8*/ 	.word	0x00000000


	//----- nvinfo : EIATTR_CBANK_PARAM_SIZE
	.align		4
.L_170:
        /*05ec*/ 	.byte	0x03, 0x19
        /*05ee*/ 	.short	0x0040


	//----- nvinfo : EIATTR_PARAM_CBANK
	.align		4
        /*05f0*/ 	.byte	0x04, 0x0a
        /*05f2*/ 	.short	(.L_172 - .L_171)
	.align		4
.L_171:
        /*05f4*/ 	.word	index@(.nv.constant0._ZN3cub18CUB_300001_SM_10006detail11scan_by_key21DeviceScanByKeyKernelINS2_10policy_hubIPiiiN4cuda3std3__44plusIvEEE10Policy1000ES5_S5_S5_NS0_24ReduceByKeyScanTileStateIiiLb1EEENS8_8equal_toIvEESA_imiiEEvT0_PT9_T1_T2_T3_iT4_T5_T6_T7_)
        /*05f8*/ 	.short	0x0380
        /*05fa*/ 	.short	0x0040


	//----- nvinfo : EIATTR_SW_WAR
	.align		4
.L_172:
        /*05fc*/ 	.byte	0x04, 0x36
        /*05fe*/ 	.short	(.L_174 - .L_173)
.L_173:
        /*0600*/ 	.word	0x00000008
.L_174:


//--------------------- .nv.info._ZN3cub18CUB_300001_SM_10006detail11scan_by_key25DeviceScanByKeyInitKernelINS0_24ReduceByKeyScanTileStateIiiLb1EEEPimEEvT_T0_PN4cuda3std3__415iterator_traitsIS8_vE10value_typeET1_i --------------------------
	.section	.nv.info._ZN3cub18CUB_300001_SM_10006detail11scan_by_key25DeviceScanByKeyInitKernelINS0_24ReduceByKeyScanTileStateIiiLb1EEEPimEEvT_T0_PN4cuda3std3__415iterator_traitsIS8_vE10value_typeET1_i,"",@"SHT_CUDA_INFO"
	.sectionflags	@""
	.align	4


	//----- nvinfo : EIATTR_CUDA_API_VERSION
	.align		4
        /*0000*/ 	.byte	0x04, 0x37
        /*0002*/ 	.short	(.L_176 - .L_175)
.L_175:
        /*0004*/ 	.word	0x00000082


	//----- nvinfo : EIATTR_KPARAM_INFO
	.align		4
.L_176:
        /*0008*/ 	.byte	0x04, 0x17
        /*000a*/ 	.short	(.L_178 - .L_177)
.L_177:
        /*000c*/ 	.word	0x00000000
        /*0010*/ 	.short	0x0004
        /*0012*/ 	.short	0x0020
        /*0014*/ 	.byte	0x00, 0xf0, 0x11, 0x00


	//----- nvinfo : EIATTR_KPARAM_INFO
	.align		4
.L_178:
        /*0018*/ 	.byte	0x04, 0x17
        /*001a*/ 	.short	(.L_180 - .L_179)
.L_179:
        /*001c*/ 	.word	0x00000000
        /*0020*/ 	.short	0x0003
        /*0022*/ 	.short	0x0018
        /*0024*/ 	.byte	0x00, 0xf0, 0x21, 0x00


	//----- nvinfo : EIATTR_KPARAM_INFO
	.align		4
.L_180:
        /*0028*/ 	.byte	0x04, 0x17
        /*002a*/ 	.short	(.L_182 - .L_181)
.L_181:
        /*002c*/ 	.word	0x00000000
        /*0030*/ 	.short	0x0002
        /*0032*/ 	.short	0x0010
        /*0034*/ 	.byte	0x00, 0xf5, 0x21, 0x00


	//----- nvinfo : EIATTR_KPARAM_INFO
	.align		4
.L_182:
        /*0038*/ 	.byte	0x04, 0x17
        /*003a*/ 	.short	(.L_184 - .L_183)
.L_183:
        /*003c*/ 	.word	0x00000000
        /*0040*/ 	.short	0x0001
        /*0042*/ 	.short	0x0008
        /*0044*/ 	.byte	0x00, 0xf5, 0x21, 0x00


	//----- nvinfo : EIATTR_KPARAM_INFO
	.align		4
.L_184:
        /*0048*/ 	.byte	0x04, 0x17
        /*004a*/ 	.short	(.L_186 - .L_185)
.L_185:
        /*004c*/ 	.word	0x00000000
        /*0050*/ 	.short	0x0000
        /*0052*/ 	.short	0x0000
        /*0054*/ 	.byte	0x00, 0xf0, 0x21, 0x00


	//----- nvinfo : EIATTR_SPARSE_MMA_MASK
	.align		4
.L_186:
        /*0058*/ 	.byte	0x03, 0x50
        /*005a*/ 	.short	0x0000


	//----- nvinfo : EIATTR_MAXREG_COUNT
	.align		4
        /*005c*/ 	.byte	0x03, 0x1b
        /*005e*/ 	.short	0x00ff


	//----- nvinfo : EIATTR_MERCURY_ISA_VERSION
	.align		4
        /*0060*/ 	.byte	0x03, 0x5f
        /*0062*/ 	.short	0x0101


	//----- nvinfo : EIATTR_VRC_CTA_INIT_COUNT
	.align		4
        /*0064*/ 	.byte	0x02, 0x4a
	.zero		1
	.zero		1


	//----- nvinfo : EIATTR_EXIT_INSTR_OFFSETS
	.align		4
        /*0068*/ 	.byte	0x04, 0x1c
        /*006a*/ 	.short	(.L_188 - .L_187)


	//   ....[0]....
.L_187:
        /*006c*/ 	.word	0x00000150


	//   ....[1]....
        /*0070*/ 	.word	0x00000200


	//----- nvinfo : EIATTR_CBANK_PARAM_SIZE
	.align		4
.L_188:
        /*0074*/ 	.byte	0x03, 0x19
        /*0076*/ 	.short	0x0024


	//----- nvinfo : EIATTR_PARAM_CBANK
	.align		4
        /*0078*/ 	.byte	0x04, 0x0a
        /*007a*/ 	.short	(.L_190 - .L_189)
	.align		4
.L_189:
        /*007c*/ 	.word	index@(.nv.constant0._ZN3cub18CUB_300001_SM_10006detail11scan_by_key25DeviceScanByKeyInitKernelINS0_24ReduceByKeyScanTileStateIiiLb1EEEPimEEvT_T0_PN4cuda3std3__415iterator_traitsIS8_vE10value_typeET1_i)
        /*0080*/ 	.short	0x0380
        /*0082*/ 	.short	0x0024


	//----- nvinfo : EIATTR_SW_WAR
	.align		4
.L_190:
        /*0084*/ 	.byte	0x04, 0x36
        /*0086*/ 	.short	(.L_192 - .L_191)
.L_191:
        /*0088*/ 	.word	0x00000008
.L_192:


//--------------------- .nv.info._ZN3cub18CUB_300001_SM_10006detail11scan_by_key21DeviceScanByKeyKernelINS2_10policy_hubIPiiiN4cuda3std3__44plusIvEEE10Policy1000ES5_S5_S5_NS0_24ReduceByKeyScanTileStateIiiLb1EEENS8_8equal_toIvEESA_ijiiEEvT0_PT9_T1_T2_T3_iT4_T5_T6_T7_ --------------------------
	.section	.nv.info._ZN3cub18CUB_300001_SM_10006detail11scan_by_key21DeviceScanByKeyKernelINS2_10policy_hubIPiiiN4cuda3std3__44plusIvEEE10Policy1000ES5_S5_S5_NS0_24ReduceByKeyScanTileStateIiiLb1EEENS8_8equal_toIvEESA_ijiiEEvT0_PT9_T1_T2_T3_iT4_T5_T6_T7_,"",@"SHT_CUDA_INFO"
	.sectionflags	@""
	.align	4


	//----- nvinfo : EIATTR_CUDA_API_VERSION
	.align		4
        /*0000*/ 	.byte	0x04, 0x37
        /*0002*/ 	.short	(.L_194 - .L_193)
.L_193:
        /*0004*/ 	.word	0x00000082


	//----- nvinfo : EIATTR_KPARAM_INFO
	.align		4
.L_194:
        /*0008*/ 	.byte	0x04, 0x17
        /*000a*/ 	.short	(.L_196 - .L_195)
.L_195:
        /*000c*/ 	.word	0x00000000
        /*0010*/ 	.short	0x0009
        /*0012*/ 	.short	0x0034
        /*0014*/ 	.byte	0x00, 0xf0, 0x11, 0x00


	//----- nvinfo : EIATTR_KPARAM_INFO
	.align		4
.L_196:
        /*0018*/ 	.byte	0x04, 0x17
        /*001a*/ 	.short	(.L_198 - .L_197)
.L_197:
        /*001c*/ 	.word	0x00000000
        /*0020*/ 	.short	0x0008
        /*0022*/ 	.short	0x0030
        /*0024*/ 	.byte	0x00, 0xf0, 0x11, 0x00


	//----- nvinfo : EIATTR_KPARAM_INFO
	.align		4
.L_198:
        /*0028*/ 	.byte	0x04, 0x17
        /*002a*/ 	.short	(.L_200 - .L_199)
.L_199:
        /*002c*/ 	.word	0x00000000
        /*0030*/ 	.short	0x0007
        /*0032*/ 	.short	0x002d
        /*0034*/ 	.byte	0x00, 0xf0, 0x05, 0x00


	//----- nvinfo : EIATTR_KPARAM_INFO
	.align		4
.L_200:
        /*0038*/ 	.byte	0x04, 0x17
        /*003a*/ 	.short	(.L_202 - .L_201)
.L_201:
        /*003c*/ 	.word	0x00000000
        /*0040*/ 	.short	0x0006
        /*0042*/ 	.short	0x002c
        /*0044*/ 	.byte	0x00, 0xf0, 0x05, 0x00


	//----- nvinfo : EIATTR_KPARAM_INFO
	.align		4
.L_202:
        /*0048*/ 	.byte	0x04, 0x17
        /*004a*/ 	.short	(.L_204 - .L_203)
.L_203:
        /*004c*/ 	.word	0x00000000
        /*0050*/ 	.short	0x0005
        /*0052*/ 	.short	0x0028
        /*0054*/ 	.byte	0x00, 0xf0, 0x11, 0x00


	//----- nvinfo : EIATTR_KPARAM_INFO
	.align		4
.L_204:
        /*0058*/ 	.byte	0x04, 0x17
        /*005a*/ 	.short	(.L_206 - .L_205)
.L_205:
        /*005c*/ 	.word	0x00000000
        /*0060*/ 	.short	0x0004
        /*0062*/ 	.short	0x0020
        /*0064*/ 	.byte	0x00, 0xf0, 0x21, 0x00


	//----- nvinfo : EIATTR_KPARAM_INFO
	.align		4
.L_206:
        /*0068*/ 	.byte	0x04, 0x17
        /*006a*/ 	.short	(.L_208 - .L_207)
.L_207:
        /*006c*/ 	.word	0x00000000
        /*0070*/ 	.short	0x0003
        /*0072*/ 	.short	0x0018
        /*0074*/ 	.byte	0x00, 0xf5, 0x21, 0x00


	//----- nvinfo : EIATTR_KPARAM_INFO
	.align		4
.L_208:
        /*0078*/ 	.byte	0x04, 0x17
        /*007a*/ 	.short	(.L_210 - .L_209)
.L_209:
        /*007c*/ 	.word	0x00000000
        /*0080*/ 	.short	0x0002
        /*0082*/ 	.short	0x0010
        /*0084*/ 	.byte	0x00, 0xf5, 0x21, 0x00


	//----- nvinfo : EIATTR_KPARAM_INFO
	.align		4
.L_210:
        /*0088*/ 	.byte	0x04, 0x17
        /*008a*/ 	.short	(.L_212 - .L_211)
.L_211:
        /*008c*/ 	.word	0x00000000
        /*0090*/ 	.short	0x0001
        /*0092*/ 	.short	0x0008
        /*0094*/ 	.byte	0x00, 0xf5, 0x21, 0x00


	//----- nvinfo : EIATTR_KPARAM_INFO
	.align		4
.L_212:
        /*0098*/ 	.byte	0x04, 0x17
        /*009a*/ 	.short	(.L_214 - .L_213)
.L_213:
        /*009c*/ 	.word	0x00000000
        /*00a0*/ 	.short	0x0000
        /*00a2*/ 	.short	0x0000
        /*00a4*/ 	.byte	0x00, 0xf5, 0x21, 0x00


	//----- nvinfo : EIATTR_SPARSE_MMA_MASK
	.align		4
.L_214:
        /*00a8*/ 	.byte	0x03, 0x50
        /*00aa*/ 	.short	0x0000


	//----- nvinfo : EIATTR_MAXREG_COUNT
	.align		4
        /*00ac*/ 	.byte	0x03, 0x1b
        /*00ae*/ 	.short	0x00ff


	//----- nvinfo : EIATTR_NUM_BARRIERS
	.align		4
        /*00b0*/ 	.byte	0x02, 0x4c
        /*00b2*/ 	.byte	0x01
	.zero		1


	//----- nvinfo : EIATTR_MERCURY_ISA_VERSION
	.align		4
        /*00b4*/ 	.byte	0x03, 0x5f
        /*00b6*/ 	.short	0x0101


	//----- nvinfo : EIATTR_UNUSED_LOAD_BYTE_OFFSET
	.align		4
        /*00b8*/ 	.byte	0x04, 0x44
        /*00ba*/ 	.short	(.L_216 - .L_215)


	//   ....[0]....
.L_215:
        /*00bc*/ 	.word	0x000060e0
        /*00c0*/ 	.word	0x0000fff0


	//----- nvinfo : EIATTR_COOP_GROUP_MASK_REGIDS
	.align		4
.L_216:
        /*00c4*/ 	.byte	0x04, 0x29
        /*00c6*/ 	.short	(.L_218 - .L_217)


	//   ....[0]....
.L_217:
        /*00c8*/ 	.word	0xffffffff


	//   ....[1]....
        /*00cc*/ 	.word	0xffffffff


	//   ....[2]....
        /*00d0*/ 	.word	0xffffffff


	//   ....[3]....
        /*00d4*/ 	.word	0xffffffff


	//   ....[4]....
        /*00d8*/ 	.word	0xffffffff


	//   ....[5]....
        /*00dc*/ 	.word	0xffffffff


	//   ....[6]....
        /*00e0*/ 	.word	0xffffffff


	//   ....[7]....
        /*00e4*/ 	.word	0xffffffff


	//   ....[8]....
        /*00e8*/ 	.word	0xffffffff


	//   ....[9]....
        /*00ec*/ 	.word	0xffffffff


	//   ....[10]....
        /*00f0*/ 	.word	0xffffffff


	//   ....[11]....
        /*00f4*/ 	.word	0xffffffff


	//   ....[12]....
        /*00f8*/ 	.word	0xffffffff


	//   ....[13]....
        /*00fc*/ 	.word	0xffffffff


	//   ....[14]....
        /*0100*/ 	.word	0xffffffff


	//   ....[15]....
        /*0104*/ 	.word	0xffffffff


	//   ....[16]....
        /*0108*/ 	.word	0xffffffff


	//   ....[17]....
        /*010c*/ 	.word	0xffffffff


	//   ....[18]....
        /*0110*/ 	.word	0xffffffff


	//   ....[19]....
        /*0114*/ 	.word	0xffffffff


	//   ....[20]....
        /*0118*/ 	.word	0xffffffff


	//   ....[21]....
        /*011c*/ 	.word	0xffffffff


	//   ....[22]....
        /*0120*/ 	.word	0xffffffff


	//   ....[23]....
        /*0124*/ 	.word	0xffffffff


	//   ....[24]....
        /*0128*/ 	.word	0xffffffff


	//   ....[25]....
        /*012c*/ 	.word	0xffffffff


	//   ....[26]....
        /*0130*/ 	.word	0xffffffff


	//   ....[27]....
        /*0134*/ 	.word	0xffffffff


	//   ....[28]....
        /*0138*/ 	.word	0xffffffff


	//   ....[29]....
        /*013c*/ 	.word	0xffffffff


	//   ....[30]....
        /*0140*/ 	.word	0xffffffff


	//   ....[31]....
        /*0144*/ 	.word	0xffffffff


	//   ....[32]....
        /*0148*/ 	.word	0xffffffff


	//   ....[33]....
        /*014c*/ 	.word	0xffffffff


	//   ....[34]....
        /*0150*/ 	.word	0xffffffff


	//   ....[35]....
        /*0154*/ 	.word	0xffffffff


	//   ....[36]....
        /*0158*/ 	.word	0xffffffff


	//   ....[37]....
        /*015c*/ 	.word	0xffffffff


	//   ....[38]....
        /*0160*/ 	.word	0xffffffff


	//   ....[39]....
        /*0164*/ 	.word	0xffffffff


	//   ....[40]....
        /*0168*/ 	.word	0xffffffff


	//   ....[41]....
        /*016c*/ 	.word	0xffffffff


	//   ....[42]....
        /*0170*/ 	.word	0xffffffff


	//   ....[43]....
        /*0174*/ 	.word	0xffffffff


	//   ....[44]....
        /*0178*/ 	.word	0xffffffff


	//   ....[45]....
        /*017c*/ 	.word	0xffffffff


	//   ....[46]....
        /*0180*/ 	.word	0xffffffff


	//   ....[47]....
        /*0184*/ 	.word	0xffffffff


	//   ....[48]....
        /*0188*/ 	.word	0xffffffff


	//   ....[49]....
        /*018c*/ 	.word	0xffffffff


	//   ....[50]....
        /*0190*/ 	.word	0xffffffff


	//   ....[51]....
        /*0194*/ 	.word	0xffffffff


	//   ....[52]....
        /*0198*/ 	.word	0xffffffff


	//   ....[53]....
        /*019c*/ 	.word	0xffffffff


	//   ....[54]....
        /*01a0*/ 	.word	0xffffffff


	//   ....[55]....
        /*01a4*/ 	.word	0xffffffff


	//   ....[56]....
        /*01a8*/ 	.word	0xffffffff


	//   ....[57]....
        /*01ac*/ 	.word	0xffffffff


	//   ....[58]....
        /*01b0*/ 	.word	0xffffffff


	//   ....[59]....
        /*01b4*/ 	.word	0xffffffff


	//   ....[60]....
        /*01b8*/ 	.word	0xffffffff


	//   ....[61]....
        /*01bc*/ 	.word	0xffffffff


	//   ....[62]....
        /*01c0*/ 	.word	0xffffffff


	//   ....[63]....
        /*01c4*/ 	.word	0xffffffff


	//   ....[64]....
        /*01c8*/ 	.word	0xffffffff


	//   ....[65]....
        /*01cc*/ 	.word	0xffffffff


	//   ....[66]....
        /*01d0*/ 	.word	0xffffffff


	//   ....[67]....
        /*01d4*/ 	.word	0xffffffff


	//   ....[68]....
        /*01d8*/ 	.word	0xffffffff


	//   ....[69]....
        /*01dc*/ 	.word	0xffffffff


	//   ....[70]....
        /*01e0*/ 	.word	0xffffffff


	//   ....[71]....
        /*01e4*/ 	.word	0xffffffff


	//   ....[72]....
        /*01e8*/ 	.word	0xffffffff


	//   ....[73]....
        /*01ec*/ 	.word	0xffffffff


	//   ....[74]....
        /*01f0*/ 	.word	0xffffffff


	//   ....[75]....
        /*01f4*/ 	.word	0xffffffff


	//   ....[76]....
        /*01f8*/ 	.word	0xffffffff


	//   ....[77]....
        /*01fc*/ 	.word	0xffffffff


	//   ....[78]....
        /*0200*/ 	.word	0xffffffff


	//   ....[79]....
        /*0204*/ 	.word	0xffffffff


	//   ....[80]....
        /*0208*/ 	.word	0xffffffff


	//   ....[81]....
        /*020c*/ 	.word	0xffffffff


	//   ....[82]....
        /*0210*/ 	.word	0xffffffff


	//   ....[83]....
        /*0214*/ 	.word	0xffffffff


	//   ....[84]....
        /*0218*/ 	.word	0xffffffff


	//   ....[85]....
        /*021c*/ 	.word	0xffffffff


	//   ....[86]....
        /*0220*/ 	.word	0xffffffff


	//   ....[87]....
        /*0224*/ 	.word	0xffffffff


	//   ....[88]....
        /*0228*/ 	.word	0xffffffff


	//   ....[89]....
        /*022c*/ 	.word	0xffffffff


	//   ....[90]....
        /*0230*/ 	.word	0xffffffff


	//   ....[91]....
        /*0234*/ 	.word	0xffffffff


	//   ....[92]....
        /*0238*/ 	.word	0xffffffff


	//   ....[93]....
        /*023c*/ 	.word	0xffffffff


	//   ....[94]....
        /*0240*/ 	.word	0xffffffff


	//   ....[95]....
        /*0244*/ 	.word	0xffffffff


	//   ....[96]....
        /*0248*/ 	.word	0xffffffff


	//   ....[97]....
        /*024c*/ 	.word	0xffffffff


	//   ....[98]....
        /*0250*/ 	.word	0xffffffff


	//   ....[99]....
        /*0254*/ 	.word	0xffffffff


	//   ....[100]....
        /*0258*/ 	.word	0xffffffff


	//   ....[101]....
        /*025c*/ 	.word	0xffffffff


	//   ....[102]....
        /*0260*/ 	.word	0xffffffff


	//   ....[103]....
        /*0264*/ 	.word	0xffffffff


	//   ....[104]....
        /*0268*/ 	.word	0xffffffff


	//   ....[105]....
        /*026c*/ 	.word	0xffffffff


	//   ....[106]....
        /*0270*/ 	.word	0x0500003c


	//   ....[107]....
        /*0274*/ 	.word	0x0500003c


	//   ....[108]....
        /*0278*/ 	.word	0x0500003c


	//   ....[109]....
        /*027c*/ 	.word	0x0500003c


	//   ....[110]....
        /*0280*/ 	.word	0x0500003c


	//   ....[111]....
        /*0284*/ 	.word	0x0500003c


	//   ....[112]....
        /*0288*/ 	.word	0x0500003c


	//   ....[113]....
        /*028c*/ 	.word	0x0500003c


	//   ....[114]....
        /*0290*/ 	.word	0x0500003c


	//   ....[115]....
        /*0294*/ 	.word	0x0500003c


	//   ....[116]....
        /*0298*/ 	.word	0x0500003c


	//   ....[117]....
        /*029c*/ 	.word	0x0500003c


	//   ....[118]....
        /*02a0*/ 	.word	0x0500003c


	//   ....[119]....
        /*02a4*/ 	.word	0x0500003c


	//   ....[120]....
        /*02a8*/ 	.word	0x0500003c


	//   ....[121]....
        /*02ac*/ 	.word	0x0500003c


	//   ....[122]....
        /*02b0*/ 	.word	0x0500003c


	//   ....[123]....
        /*02b4*/ 	.word	0x0500003c


	//   ....[124]....
        /*02b8*/ 	.word	0x0500003c


	//   ....[125]....
        /*02bc*/ 	.word	0x0500003c


	//   ....[126]....
        /*02c0*/ 	.word	0x0500003c


	//   ....[127]....
        /*02c4*/ 	.word	0x0500003c


	//   ....[128]....
        /*02c8*/ 	.word	0x0500003c


	//   ....[129]....
        /*02cc*/ 	.word	0x0500003c


	//   ....[130]....
        /*02d0*/ 	.word	0x0500003c


	//   ....[131]....
        /*02d4*/ 	.word	0x0500003c


	//   ....[132]....
        /*02d8*/ 	.word	0x0500003c


	//   ....[133]....
        /*02dc*/ 	.word	0x0500003c


	//   ....[134]....
        /*02e0*/ 	.word	0x0500003c


	//   ....[135]....
        /*02e4*/ 	.word	0x0500003c


	//   ....[136]....
        /*02e8*/ 	.word	0x0500003c


	//   ....[137]....
        /*02ec*/ 	.word	0x0500003c


	//   ....[138]....
        /*02f0*/ 	.word	0x0500003c


	//   ....[139]....
        /*02f4*/ 	.word	0x0500003c


	//   ....[140]....
        /*02f8*/ 	.word	0x0500003c


	//   ....[141]....
        /*02fc*/ 	.word	0x0500003c


	//   ....[142]....
        /*0300*/ 	.word	0x0500003c


	//   ....[143]....
        /*0304*/ 	.word	0x0500003c


	//   ....[144]....
        /*0308*/ 	.word	0x0500003c


	//   ....[145]....
        /*030c*/ 	.word	0x0500003c


	//   ....[146]....
        /*0310*/ 	.word	0x0500003c


	//   ....[147]....
        /*0314*/ 	.word	0x0500003c


	//   ....[148]....
        /*0318*/ 	.word	0x0500003c


	//   ....[149]....
        /*031c*/ 	.word	0x0500003c


	//   ....[150]....
        /*0320*/ 	.word	0x0500003c


	//   ....[151]....
        /*0324*/ 	.word	0x0500003c


	//   ....[152]....
        /*0328*/ 	.word	0x0500003c


	//   ....[153]....
        /*032c*/ 	.word	0x0500003c


	//   ....[154]....
        /*0330*/ 	.word	0x0500003c


	//   ....[155]....
        /*0334*/ 	.word	0x0500003c


	//   ....[156]....
        /*0338*/ 	.word	0x0500003c


	//   ....[157]....
        /*033c*/ 	.word	0x0500003c


	//----- nvinfo : EIATTR_COOP_GROUP_INSTR_OFFSETS
	.align		4
.L_218:
        /*0340*/ 	.byte	0x04, 0x28
        /*0342*/ 	.short	(.L_220 - .L_219)


	//   ....[0]....
.L_219:
        /*0344*/ 	.word	0x00000460


	//   ....[1]....
        /*0348*/ 	.word	0x00000770


	//   ....[2]....
        /*034c*/ 	.word	0x00001120


	//   ....[3]....
        /*0350*/ 	.word	0x000011f0


	//   ....[4]....
        /*0354*/ 	.word	0x00001280


	//   ....[5]....
        /*0358*/ 	.word	0x00001330


	//   ....[6]....
        /*035c*/ 	.word	0x000013e0


	//   ....[7]....
        /*0360*/ 	.word	0x00001420


	//   ....[8]....
        /*0364*/ 	.word	0x00001450


	//   ....[9]....
        /*0368*/ 	.word	0x00001490


	//   ....[10]....
        /*036c*/ 	.word	0x000014e0


	//   ....[11]....
        /*0370*/ 	.word	0x00001510


	//   ....[12]....
        /*0374*/ 	.word	0x000015d0


	//   ....[13]....
        /*0378*/ 	.word	0x000015e0


	//   ....[14]....
        /*037c*/ 	.word	0x000021f0


	//   ....[15]....
        /*0380*/ 	.word	0x00002250


	//   ....[16]....
        /*0384*/ 	.word	0x00002290


	//   ....[17]....
        /*0388*/ 	.word	0x000022d0


	//   ....[18]....
        /*038c*/ 	.word	0x00002310


	//   ....[19]....
        /*0390*/ 	.word	0x00002350


	//   ....[20]....
        /*0394*/ 	.word	0x000023a0


	//   ....[21]....
        /*0398*/ 	.word	0x000023d0


	//   ....[22]....
        /*039c*/ 	.word	0x00002440


	//   ....[23]....
        /*03a0*/ 	.word	0x00002450


	//   ....[24]....
        /*03a4*/ 	.word	0x00002500


	//   ....[25]....
        /*03a8*/ 	.word	0x00002620


	//   ....[26]....
        /*03ac*/ 	.word	0x00002af0


	//   ....[27]....
        /*03b0*/ 	.word	0x00002b70


	//   ....[28]....
        /*03b4*/ 	.word	0x00002bf0


	//   ....[29]....
        /*03b8*/ 	.word	0x00002c10


	//   ....[30]....
        /*03bc*/ 	.word	0x00002c80


	//   ....[31]....
        /*03c0*/ 	.word	0x00002ca0


	//   ....[32]....
        /*03c4*/ 	.word	0x00002d10


	//   ....[33]....
        /*03c8*/ 	.word	0x00002d20


	//   ....[34]....
        /*03cc*/ 	.word	0x00002d80


	//   ....[35]....
        /*03d0*/ 	.word	0x00002db0


	//   ....[36]....
        /*03d4*/ 	.word	0x00002e50


	//   ....[37]....
        /*03d8*/ 	.word	0x00002e70


	//   ....[38]....
        /*03dc*/ 	.word	0x00002e80


	//   ....[39]....
        /*03e0*/ 	.word	0x00003130


	//   ....[40]....
        /*03e4*/ 	.word	0x000031a0


	//   ....[41]....
        /*03e8*/ 	.word	0x00003250


	//   ....[42]....
        /*03ec*/ 	.word	0x00003260


	//   ....[43]....
        /*03f0*/ 	.word	0x00003280


	//   ....[44]....
        /*03f4*/ 	.word	0x000032f0


	//   ....[45]....
        /*03f8*/ 	.word	0x00003300


	//   ....[46]....
        /*03fc*/ 	.word	0x00003370


	//   ....[47]....
        /*0400*/ 	.word	0x00003390


	//   ....[48]....
        /*0404*/ 	.word	0x00003420


	//   ....[49]....
        /*0408*/ 	.word	0x00003430


	//   ....[50]....
        /*040c*/ 	.word	0x00003490


	//   ....[51]....
        /*0410*/ 	.word	0x000034a0


	//   ....[52]....
        /*0414*/ 	.word	0x00004120


	//   ....[53]....
        /*0418*/ 	.word	0x00004bb0


	//   ....[54]....
        /*041c*/ 	.word	0x00005100


	//   ....[55]....
        /*0420*/ 	.word	0x00005b90


	//   ....[56]....
        /*0424*/ 	.word	0x00005df0


	//   ....[57]....
        /*0428*/ 	.word	0x00005e30


	//   ....[58]....
        /*042c*/ 	.word	0x00005e80


	//   ....[59]....
        /*0430*/ 	.word	0x00005eb0


	//   ....[60]....
        /*0434*/ 	.word	0x00005ef0


	//   ....[61]....
        /*0438*/ 	.word	0x00005f40


	//   ....[62]....
        /*043c*/ 	.word	0x00005f80


	//   ....[63]....
        /*0440*/ 	.word	0x00005fb0


	//   ....[64]....
        /*0444*/ 	.word	0x00005ff0


	//   ....[65]....
        /*0448*/ 	.word	0x00006050


	//   ....[66]....
        /*044c*/ 	.word	0x000060c0


	//   ....[67]....
        /*0450*/ 	.word	0x00007270


	//   ....[68]....
        /*0454*/ 	.word	0x00007370


	//   ....[69]....
        /*0458*/ 	.word	0x000073a0


	//   ....[70]....
        /*045c*/ 	.word	0x000073e0


	//   ....[71]....
        /*0460*/ 	.word	0x00007430


	//   ....[72]....
        /*0464*/ 	.word	0x00007450


	//   ....[73]....
        /*0468*/ 	.word	0x000074c0


	//   ....[74]....
        /*046c*/ 	.word	0x000074e0


	//   ....[75]....
        /*0470*/ 	.word	0x00007520


	//   ....[76]....
        /*0474*/ 	.word	0x00007550


	//   ....[77]....
        /*0478*/ 	.word	0x000076c0


	//   ....[78]....
        /*047c*/ 	.word	0x00007880


	//   ....[79]....
        /*0480*/ 	.word	0x00007c30


	//   ....[80]....
        /*0484*/ 	.word	0x00007cb0


	//   ....[81]....
        /*0488*/ 	.word	0x00007d90


	//   ....[82]....
        /*048c*/ 	.word	0x00007da0


	//   ....[83]....
        /*0490*/ 	.word	0x00007e20


	//   ....[84]....
        /*0494*/ 	.word	0x00007e30


	//   ....[85]....
        /*0498*/ 	.word	0x00007ea0


	//   ....[86]....
        /*049c*/ 	.word	0x00007eb0


	//   ....[87]....
        /*04a0*/ 	.word	0x00007f20


	//   ....[88]....
        /*04a4*/ 	.word	0x00007f30


	//   ....[89]....
        /*04a8*/ 	.word	0x00007fa0


	//   ....[90]....
        /*04ac*/ 	.word	0x00007fb0


	//   ....[91]....
        /*04b0*/ 	.word	0x00008030


	//   ....[92]....
        /*04b4*/ 	.word	0x00008250


	//   ....[93]....
        /*04b8*/ 	.word	0x000082c0


	//   ....[94]....
        /*04bc*/ 	.word	0x00008330


	//   ....[95]....
        /*04c0*/ 	.word	0x00008340


	//   ....[96]....
        /*04c4*/ 	.word	0x000083c0


	//   ....[97]....
        /*04c8*/ 	.word	0x000083d0


	//   ....[98]....
        /*04cc*/ 	.word	0x00008440


	//   ....[99]....
        /*04d0*/ 	.word	0x00008450


	//   ....[100]....
        /*04d4*/ 	.word	0x000084c0


	//   ....[101]....
        /*04d8*/ 	.word	0x000084d0


	//   ....[102]....
        /*04dc*/ 	.word	0x00008540


	//   ....[103]....
        /*04e0*/ 	.word	0x00008550


	//   ....[104]....
        /*04e4*/ 	.word	0x00008600


	//   ....[105]....
        /*04e8*/ 	.word	0x00009510


	//   ....[106]....
        /*04ec*/ 	.word	0x00009b40


	//   ....[107]....
        /*04f0*/ 	.word	0x00009c00


	//   ....[108]....
        /*04f4*/ 	.word	0x00009cd0


	//   ....[109]....
        /*04f8*/ 	.word	0x00009d40


	//   ....[110]....
        /*04fc*/ 	.word	0x00009e00


	//   ....[111]....
        /*0500*/ 	.word	0x00009e50


	//   ....[112]....
        /*0504*/ 	.word	0x00009ef0


	//   ....[113]....
        /*0508*/ 	.word	0x00009f40


	//   ....[114]....
        /*050c*/ 	.word	0x00009fb0


	//   ....[115]....
        /*0510*/ 	.word	0x0000a060


	//   ....[116]....
        /*0514*/ 	.word	0x0000a0d0


	//   ....[117]....
        /*0518*/ 	.word	0x0000a160


	//   ....[118]....
        /*051c*/ 	.word	0x0000a200


	//   ....[119]....
        /*0520*/ 	.word	0x0000a290


	//   ....[120]....
        /*0524*/ 	.word	0x0000a310


	//   ....[121]....
        /*0528*/ 	.word	0x0000a3e0


	//   ....[122]....
        /*052c*/ 	.word	0x0000a440


	//   ....[123]....
        /*0530*/ 	.word	0x0000a500


	//   ....[124]....
        /*0534*/ 	.word	0x0000a550


	//   ....[125]....
        /*0538*/ 	.word	0x0000a610


	//   ....[126]....
        /*053c*/ 	.word	0x0000a670


	//   ....[127]....
        /*0540*/ 	.word	0x0000a710


	//   ....[128]....
        /*0544*/ 	.word	0x0000a780


	//   ....[129]....
        /*0548*/ 	.word	0x0000a7e0


	//   ....[130]....
        /*054c*/ 	.word	0x0000a860


	//   ....[131]....
        /*0550*/ 	.word	0x0000a950


	//   ....[132]....
        /*0554*/ 	.word	0x0000a9d0


	//   ....[133]....
        /*0558*/ 	.word	0x0000aa50


	//   ....[134]....
        /*055c*/ 	.word	0x0000ab50


	//   ....[135]....
        /*0560*/ 	.word	0x0000aba0


	//   ....[136]....
        /*0564*/ 	.word	0x0000ac70


	//   ....[137]....
        /*0568*/ 	.word	0x0000acc0


	//   ....[138]....
        /*056c*/ 	.word	0x0000ad70


	//   ....[139]....
        /*0570*/ 	.word	0x0000adc0


	//   ....[140]....
        /*0574*/ 	.word	0x0000ae80


	//   ....[141]....
        /*0578*/ 	.word	0x0000aed0


	//   ....[142]....
        /*057c*/ 	.word	0x0000afa0


	//   ....[143]....
        /*0580*/ 	.word	0x0000aff0


	//   ....[144]....
        /*0584*/ 	.word	0x0000b0a0


	//   ....[145]....
        /*0588*/ 	.word	0x0000b110


	//   ....[146]....
        /*058c*/ 	.word	0x0000b190


	//   ....[147]....
        /*0590*/ 	.word	0x0000b250


	//   ....[148]....
        /*0594*/ 	.word	0x0000b2a0


	//   ....[149]....
        /*0598*/ 	.word	0x0000b360


	//   ....[150]....
        /*059c*/ 	.word	0x0000b3b0


	//   ....[151]....
        /*05a0*/ 	.word	0x0000b460


	//   ....[152]....
        /*05a4*/ 	.word	0x0000b4b0


	//   ....[153]....
        /*05a8*/ 	.word	0x0000b560


	//   ....[154]....
        /*05ac*/ 	.word	0x0000b5b0


	//   ....[155]....
        /*05b0*/ 	.word	0x0000b660


	//   ....[156]....
        /*05b4*/ 	.word	0x0000b6b0


	//   ....[157]....
        /*05b8*/ 	.word	0x0000b790


	//----- nvinfo : EIATTR_VRC_CTA_INIT_COUNT
	.align		4
.L_220:
        /*05bc*/ 	.byte	0x02, 0x4a
	.zero		1
	.zero		1


	//----- nvinfo : EIATTR_EXIT_INSTR_OFFSETS
	.align		4
        /*05c0*/ 	.byte	0x04, 0x1c
        /*05c2*/ 	.short	(.L_222 - .L_221)


	//   ....[0]....
.L_221:
        /*05c4*/ 	.word	0x000043f0


	//   ....[1]....
        /*05c8*/ 	.word	0x00004410


	//   ....[2]....
        /*05cc*/ 	.word	0x00009ad0


	//   ....[3]....
        /*05d0*/ 	.word	0x00009af0


	//----- nvinfo : EIATTR_MAX_THREADS
	.align		4
.L_222:
        /*05d4*/ 	.byte	0x04, 0x05
        /*05d6*/ 	.short	(.L_224 - .L_223)
.L_223:
        /*05d8*/ 	.word	0x000000e0
        /*05dc*/ 	.word	0x00000001
        /*05e0*/ 	.word	0x00000001


	//----- nvinfo : EIATTR_CRS_STACK_SIZE
	.align		4
.L_224:
        /*05e4*/ 	.byte	0x04, 0x1e
        /*05e6*/ 	.short	(.L_226 - .L_225)
.L_225:
        /*05e8*/ 	.word	0x00000000


	//----- nvinfo : EIATTR_CBANK_PARAM_SIZE
	.align		4
.L_226:
        /*05ec*/ 	.byte	0x03, 0x19
        /*05ee*/ 	.short	0x0038


	//----- nvinfo : EIATTR_PARAM_CBANK
	.align		4
        /*05f0*/ 	.byte	0x04, 0x0a
        /*05f2*/ 	.short	(.L_228 - .L_227)
	.align		4
.L_227:
        /*05f4*/ 	.word	index@(.nv.constant0._ZN3cub18CUB_300001_SM_10006detail11scan_by_key21DeviceScanByKeyKernelINS2_10policy_hubIPiiiN4cuda3std3__44plusIvEEE10Policy1000ES5_S5_S5_NS0_24ReduceByKeyScanTileStateIiiLb1EEENS8_8equal_toIvEESA_ijiiEEvT0_PT9_T1_T2_T3_iT4_T5_T6_T7_)
        /*05f8*/ 	.short	0x0380
        /*05fa*/ 	.short	0x0038


	//----- nvinfo : EIATTR_SW_WAR
	.align		4
.L_228:
        /*05fc*/ 	.byte	0x04, 0x36
        /*05fe*/ 	.short	(.L_230 - .L_229)
.L_229:
        /*0600*/ 	.word	0x00000008
.L_230:


//--------------------- .nv.info._ZN3cub18CUB_300001_SM_10006detail11scan_by_key25DeviceScanByKeyInitKernelINS0_24ReduceByKeyScanTileStateIiiLb1EEEPijEEvT_T0_PN4cuda3std3__415iterator_traitsIS8_vE10value_typeET1_i --------------------------
	.section	.nv.info._ZN3cub18CUB_300001_SM_10006detail11scan_by_key25DeviceScanByKeyInitKernelINS0_24ReduceByKeyScanTileStateIiiLb1EEEPijEEvT_T0_PN4cuda3std3__415iterator_traitsIS8_vE10value_typeET1_i,"",@"SHT_CUDA_INFO"
	.sectionflags	@""
	.align	4


	//----- nvinfo : EIATTR_CUDA_API_VERSION
	.align		4
        /*0000*/ 	.byte	0x04, 0x37
        /*0002*/ 	.short	(.L_232 - .L_231)
.L_231:
        /*0004*/ 	.word	0x00000082


	//----- nvinfo : EIATTR_KPARAM_INFO
	.align		4
.L_232:
        /*0008*/ 	.byte	0x04, 0x17
        /*000a*/ 	.short	(.L_234 - .L_233)
.L_233:
        /*000c*/ 	.word	0x00000000
        /*0010*/ 	.short	0x0004
        /*0012*/ 	.short	0x001c
        /*0014*/ 	.byte	0x00, 0xf0, 0x11, 0x00


	//----- nvinfo : EIATTR_KPARAM_INFO
	.align		4
.L_234:
        /*0018*/ 	.byte	0x04, 0x17
        /*001a*/ 	.short	(.L_236 - .L_235)
.L_235:
        /*001c*/ 	.word	0x00000000
        /*0020*/ 	.short	0x0003
        /*0022*/ 	.short	0x0018
        /*0024*/ 	.byte	0x00, 0xf0, 0x11, 0x00


	//----- nvinfo : EIATTR_KPARAM_INFO
	.align		4
.L_236:
        /*0028*/ 	.byte	0x04, 0x17
        /*002a*/ 	.short	(.L_238 - .L_237)
.L_237:
        /*002c*/ 	.word	0x00000000
        /*0030*/ 	.short	0x0002
        /*0032*/ 	.short	0x0010
        /*0034*/ 	.byte	0x00, 0xf5, 0x21, 0x00


	//----- nvinfo : EIATTR_KPARAM_INFO
	.align		4
.L_238:
        /*0038*/ 	.byte	0x04, 0x17
        /*003a*/ 	.short	(.L_240 - .L_239)
.L_239:
        /*003c*/ 	.word	0x00000000
        /*0040*/ 	.short	0x0001
        /*0042*/ 	.short	0x0008
        /*0044*/ 	.byte	0x00, 0xf5, 0x21, 0x00


	//----- nvinfo : EIATTR_KPARAM_INFO
	.align		4
.L_240:
        /*0048*/ 	.byte	0x04, 0x17
        /*004a*/ 	.short	(.L_242 - .L_241)
.L_241:
        /*004c*/ 	.word	0x00000000
        /*0050*/ 	.short	0x0000
        /*0052*/ 	.short	0x0000
        /*0054*/ 	.byte	0x00, 0xf0, 0x21, 0x00


	//----- nvinfo : EIATTR_SPARSE_MMA_MASK
	.align		4
.L_242:
        /*0058*/ 	.byte	0x03, 0x50
        /*005a*/ 	.short	0x0000


	//----- nvinfo : EIATTR_MAXREG_COUNT
	.align		4
        /*005c*/ 	.byte	0x03, 0x1b
        /*005e*/ 	.short	0x00ff


	//----- nvinfo : EIATTR_MERCURY_ISA_VERSION
	.align		4
        /*0060*/ 	.byte	0x03, 0x5f
        /*0062*/ 	.short	0x0101


	//----- nvinfo : EIATTR_VRC_CTA_INIT_COUNT
	.align		4
        /*0064*/ 	.byte	0x02, 0x4a
	.zero		1
	.zero		1


	//----- nvinfo : EIATTR_EXIT_INSTR_OFFSETS
	.align		4
        /*0068*/ 	.byte	0x04, 0x1c
        /*006a*/ 	.short	(.L_244 - .L_243)


	//   ....[0]....
.L_243:
        /*006c*/ 	.word	0x00000150


	//   ....[1]....
        /*0070*/ 	.word	0x000001e0


	//----- nvinfo : EIATTR_CBANK_PARAM_SIZE
	.align		4
.L_244:
        /*0074*/ 	.byte	0x03, 0x19
        /*0076*/ 	.short	0x0020


	//----- nvinfo : EIATTR_PARAM_CBANK
	.align		4
        /*0078*/ 	.byte	0x04, 0x0a
        /*007a*/ 	.short	(.L_246 - .L_245)
	.align		4
.L_245:
        /*007c*/ 	.word	index@(.nv.constant0._ZN3cub18CUB_300001_SM_10006detail11scan_by_key25DeviceScanByKeyInitKernelINS0_24ReduceByKeyScanTileStateIiiLb1EEEPijEEvT_T0_PN4cuda3std3__415iterator_traitsIS8_vE10value_typeET1_i)
        /*0080*/ 	.short	0x0380
        /*0082*/ 	.short	0x0020


	//----- nvinfo : EIATTR_SW_WAR
	.align		4
.L_246:
        /*0084*/ 	.byte	0x04, 0x36
        /*0086*/ 	.short	(.L_248 - .L_247)
.L_247:
        /*0088*/ 	.word	0x00000008
.L_248:


//--------------------- .nv.info._ZN3cub18CUB_300001_SM_10006detail11scan_by_key21DeviceScanByKeyKernelINS2_10policy_hubIPiffN4cuda3std3__44plusIvEEE10Policy1000ES5_PfSD_NS0_24ReduceByKeyScanTileStateIfiLb1EEENS8_8equal_toIvEESA_NS0_8NullTypeEmfiEEvT0_PT9_T1_T2_T3_iT4_T5_T6_T7_ --------------------------
	.section	.nv.info._ZN3cub18CUB_300001_SM_10006detail11scan_by_key21DeviceScanByKeyKernelINS2_10policy_hubIPiffN4cuda3std3__44plusIvEEE10Policy1000ES5_PfSD_NS0_24ReduceByKeyScanTileStateIfiLb1EEENS8_8equal_toIvEESA_NS0_8NullTypeEmfiEEvT0_PT9_T1_T2_T3_iT4_T5_T6_T7_,"",@"SHT_CUDA_INFO"
	.sectionflags	@""
	.align	4


	//----- nvinfo : EIATTR_CUDA_API_VERSION
	.align		4
        /*0000*/ 	.byte	0x04, 0x37
        /*0002*/ 	.short	(.L_250 - .L_249)
.L_249:
        /*0004*/ 	.word	0x00000082


	//----- nvinfo : EIATTR_KPARAM_INFO
	.align		4
.L_250:
        /*0008*/ 	.byte	0x04, 0x17
        /*000a*/ 	.short	(.L_252 - .L_251)
.L_251:
        /*000c*/ 	.word	0x00000000
        /*0010*/ 	.short	0x0009
        /*0012*/ 	.short	0x0030
        /*0014*/ 	.byte	0x00, 0xf0, 0x21, 0x00


	//----- nvinfo : EIATTR_KPARAM_INFO
	.align		4
.L_252:
        /*0018*/ 	.byte	0x04, 0x17
        /*001a*/ 	.short	(.L_254 - .L_253)
.L_253:
        /*001c*/ 	.word	0x00000000
        /*0020*/ 	.short	0x0008
        /*0022*/ 	.short	0x002e
        /*0024*/ 	.byte	0x00, 0xf0, 0x05, 0x00


	//----- nvinfo : EIATTR_KPARAM_INFO
	.align		4
.L_254:
        /*0028*/ 	.byte	0x04, 0x17
        /*002a*/ 	.short	(.L_256 - .L_255)
.L_255:
        /*002c*/ 	.word	0x00000000
        /*0030*/ 	.short	0x0007
        /*0032*/ 	.short	0x002d
        /*0034*/ 	.byte	0x00, 0xf0, 0x05, 0x00


	//----- nvinfo : EIATTR_KPARAM_INFO
	.align		4
.L_256:
        /*0038*/ 	.byte	0x04, 0x17
        /*003a*/ 	.short	(.L_258 - .L_257)
.L_257:
        /*003c*/ 	.word	0x00000000
        /*0040*/ 	.short	0x0006
        /*0042*/ 	.short	0x002c
        /*0044*/ 	.byte	0x00, 0xf0, 0x05, 0x00


	//----- nvinfo : EIATTR_KPARAM_INFO
	.align		4
.L_258:
        /*0048*/ 	.byte	0x04, 0x17
        /*004a*/ 	.short	(.L_260 - .L_259)
.L_259:
        /*004c*/ 	.word	0x00000000
        /*0050*/ 	.short	0x0005
        /*0052*/ 	.short	0x0028
        /*0054*/ 	.byte	0x00, 0xf0, 0x11, 0x00


	//----- nvinfo : EIATTR_KPARAM_INFO
	.align		4
.L_260:
        /*0058*/ 	.byte	0x04, 0x17
        /*005a*/ 	.short	(.L_262 - .L_261)
.L_261:
        /*005c*/ 	.word	0x00000000
        /*0060*/ 	.short	0x0004
        /*0062*/ 	.short	0x0020
        /*0064*/ 	.byte	0x00, 0xf0, 0x21, 0x00


	//----- nvinfo : EIATTR_KPARAM_INFO
	.align		4
.L_262:
        /*0068*/ 	.byte	0x04, 0x17
        /*006a*/ 	.short	(.L_264 - .L_263)
.L_263:
        /*006c*/ 	.word	0x00000000
        /*0070*/ 	.short	0x0003
        /*0072*/ 	.short	0x0018
        /*0074*/ 	.byte	0x00, 0xf5, 0x21, 0x00


	//----- nvinfo : EIATTR_KPARAM_INFO
	.align		4
.L_264:
        /*0078*/ 	.byte	0x04, 0x17
        /*007a*/ 	.short	(.L_266 - .L_265)
.L_265:
        /*007c*/ 	.word	0x00000000
        /*0080*/ 	.short	0x0002
        /*0082*/ 	.short	0x0010
        /*0084*/ 	.byte	0x00, 0xf5, 0x21, 0x00


	//----- nvinfo : EIATTR_KPARAM_INFO
	.align		4
.L_266:
        /*0088*/ 	.byte	0x04, 0x17
        /*008a*/ 	.short	(.L_268 - .L_267)
.L_267:
        /*008c*/ 	.word	0x00000000
        /*0090*/ 	.short	0x0001
        /*0092*/ 	.short	0x0008
        /*0094*/ 	.byte	0x00, 0xf5, 0x21, 0x00


	//----- nvinfo : EIATTR_KPARAM_INFO
	.align		4
.L_268:
        /*0098*/ 	.byte	0x04, 0x17
        /*009a*/ 	.short	(.L_270 - .L_269)
.L_269:
        /*009c*/ 	.word	0x00000000
        /*00a0*/ 	.short	0x0000
        /*00a2*/ 	.short	0x0000
        /*00a4*/ 	.byte	0x00, 0xf5, 0x21, 0x00


	//----- nvinfo : EIATTR_SPARSE_MMA_MASK
	.align		4
.L_270:
        /*00a8*/ 	.byte	0x03, 0x50
        /*00aa*/ 	.short	0x0000


	//----- nvinfo : EIATTR_MAXREG_COUNT
	.align		4
        /*00ac*/ 	.byte	0x03, 0x1b
        /*00ae*/ 	.short	0x00ff


	//----- nvinfo : EIATTR_NUM_BARRIERS
	.align		4
        /*00b0*/ 	.byte	0x02, 0x4c
        /*00b2*/ 	.byte	0x01
	.zero		1


	//----- nvinfo : EIATTR_MERCURY_ISA_VERSION
	.align		4
        /*00b4*/ 	.byte	0x03, 0x5f
        /*00b6*/ 	.short	0x0101


	//----- nvinfo : EIATTR_UNUSED_LOAD_BYTE_OFFSET
	.align		4
        /*00b8*/ 	.byte	0x04, 0x44
        /*00ba*/ 	.short	(.L_272 - .L_271)


	//   ....[0]....
.L_271:
        /*00bc*/ 	.word	0x00005990
        /*00c0*/ 	.word	0x0000fff0


	//----- nvinfo : EIATTR_COOP_GROUP_MASK_REGIDS
	.align		4
.L_272:
        /*00c4*/ 	.byte	0x04, 0x29
        /*00c6*/ 	.short	(.L_274 - .L_273)


	//   ....[0]....
.L_273:
        /*00c8*/ 	.word	0xffffffff


	//   ....[1]....
        /*00cc*/ 	.word	0xffffffff


	//   ....[2]....
        /*00d0*/ 	.word	0xffffffff


	//   ....[3]....
        /*00d4*/ 	.word	0xffffffff


	//   ....[4]....
        /*00d8*/ 	.word	0xffffffff


	//   ....[5]....
        /*00dc*/ 	.word	0xffffffff


	//   ....[6]....
        /*00e0*/ 	.word	0xffffffff


	//   ....[7]....
        /*00e4*/ 	.word	0xffffffff


	//   ....[8]....
        /*00e8*/ 	.word	0xffffffff


	//   ....[9]....
        /*00ec*/ 	.word	0xffffffff


	//   ....[10]....
        /*00f0*/ 	.word	0xffffffff


	//   ....[11]....
        /*00f4*/ 	.word	0xffffffff


	//   ....[12]....
        /*00f8*/ 	.word	0xffffffff


	//   ....[13]....
        /*00fc*/ 	.word	0xffffffff


	//   ....[14]....
        /*0100*/ 	.word	0xffffffff


	//   ....[15]....
        /*0104*/ 	.word	0xffffffff


	//   ....[16]....
        /*0108*/ 	.word	0xffffffff


	//   ....[17]....
        /*010c*/ 	.word	0xffffffff


	//   ....[18]....
        /*0110*/ 	.word	0xffffffff


	//   ....[19]....
        /*0114*/ 	.word	0xffffffff


	//   ....[20]....
        /*0118*/ 	.word	0xffffffff


	//   ....[21]....
        /*011c*/ 	.word	0xffffffff


	//   ....[22]....
        /*0120*/ 	.word	0xffffffff


	//   ....[23]....
        /*0124*/ 	.word	0xffffffff


	//   ....[24]....
        /*0128*/ 	.word	0xffffffff


	//   ....[25]....
        /*012c*/ 	.word	0xffffffff


	//   ....[26]....
        /*0130*/ 	.word	0xffffffff


	//   ....[27]....
        /*0134*/ 	.word	0xffffffff


	//   ....[28]....
        /*0138*/ 	.word	0xffffffff


	//   ....[29]....
        /*013c*/ 	.word	0xffffffff


	//   ....[30]....
        /*0140*/ 	.word	0xffffffff


	//   ....[31]....
        /*0144*/ 	.word	0xffffffff


	//   ....[32]....
        /*0148*/ 	.word	0xffffffff


	//   ....[33]....
        /*014c*/ 	.word	0xffffffff


	//   ....[34]....
        /*0150*/ 	.word	0xffffffff


	//   ....[35]....
        /*0154*/ 	.word	0xffffffff


	//   ....[36]....
        /*0158*/ 	.word	0xffffffff


	//   ....[37]....
        /*015c*/ 	.word	0xffffffff


	//   ....[38]....
        /*0160*/ 	.word	0xffffffff


	//   ....[39]....
        /*0164*/ 	.word	0xffffffff


	//   ....[40]....
        /*0168*/ 	.word	0xffffffff


	//   ....[41]....
        /*016c*/ 	.word	0xffffffff


	//   ....[42]....
        /*0170*/ 	.word	0xffffffff


	//   ....[43]....
        /*0174*/ 	.word	0xffffffff


	//   ....[44]....
        /*0178*/ 	.word	0xffffffff


	//   ....[45]....
        /*017c*/ 	.word	0xffffffff


	//   ....[46]....
        /*0180*/ 	.word	0xffffffff


	//   ....[47]....
        /*0184*/ 	.word	0xffffffff


	//   ....[48]....
        /*0188*/ 	.word	0xffffffff


	//   ....[49]....
        /*018c*/ 	.word	0xffffffff


	//   ....[50]....
        /*0190*/ 	.word	0xffffffff


	//   ....[51]....
        /*0194*/ 	.word	0xffffffff


	//   ....[52]....
        /*0198*/ 	.word	0xffffffff


	//   ....[53]....
        /*019c*/ 	.word	0xffffffff


	//   ....[54]....
        /*01a0*/ 	.word	0xffffffff


	//   ....[55]....
        /*01a4*/ 	.word	0xffffffff


	//   ....[56]....
        /*01a8*/ 	.word	0xffffffff


	//   ....[57]....
        /*01ac*/ 	.word	0xffffffff


	//   ....[58]....
        /*01b0*/ 	.word	0xffffffff


	//   ....[59]....
        /*01b4*/ 	.word	0xffffffff


	//   ....[60]....
        /*01b8*/ 	.word	0xffffffff


	//   ....[61]....
        /*01bc*/ 	.word	0xffffffff


	//   ....[62]....
        /*01c0*/ 	.word	0xffffffff


	//   ....[63]....
        /*01c4*/ 	.word	0xffffffff


	//   ....[64]....
        /*01c8*/ 	.word	0xffffffff


	//   ....[65]....
        /*01cc*/ 	.word	0xffffffff


	//   ....[66]....
        /*01d0*/ 	.word	0xffffffff


	//   ....[67]....
        /*01d4*/ 	.word	0xffffffff


	//   ....[68]....
        /*01d8*/ 	.word	0xffffffff


	//   ....[69]....
        /*01dc*/ 	.word	0xffffffff


	//   ....[70]....
        /*01e0*/ 	.word	0xffffffff


	//   ....[71]....
        /*01e4*/ 	.word	0xffffffff


	//   ....[72]....
        /*01e8*/ 	.word	0xffffffff


	//   ....[73]....
        /*01ec*/ 	.word	0xffffffff


	//   ....[74]....
        /*01f0*/ 	.word	0xffffffff


	//   ....[75]....
        /*01f4*/ 	.word	0xffffffff


	//   ....[76]....
        /*01f8*/ 	.word	0xffffffff


	//   ....[77]....
        /*01fc*/ 	.word	0xffffffff


	//   ....[78]....
        /*0200*/ 	.word	0xffffffff


	//   ....[79]....
        /*0204*/ 	.word	0xffffffff


	//   ....[80]....
        /*0208*/ 	.word	0xffffffff


	//   ....[81]....
        /*020c*/ 	.word	0xffffffff


	//   ....[82]....
        /*0210*/ 	.word	0xffffffff


	//   ....[83]....
        /*0214*/ 	.word	0xffffffff


	//   ....[84]....
        /*0218*/ 	.word	0xffffffff


	//   ....[85]....
        /*021c*/ 	.word	0xffffffff


	//   ....[86]....
        /*0220*/ 	.word	0xffffffff


	//   ....[87]....
        /*0224*/ 	.word	0xffffffff


	//   ....[88]....
        /*0228*/ 	.word	0xffffffff


	//   ....[89]....
        /*022c*/ 	.word	0xffffffff


	//   ....[90]....
        /*0230*/ 	.word	0xffffffff


	//   ....[91]....
        /*0234*/ 	.word	0xffffffff


	//   ....[92]....
        /*0238*/ 	.word	0xffffffff


	//   ....[93]....
        /*023c*/ 	.word	0xffffffff


	//   ....[94]....
        /*0240*/ 	.word	0xffffffff


	//   ....[95]....
        /*0244*/ 	.word	0xffffffff


	//   ....[96]....
        /*0248*/ 	.word	0xffffffff


	//   ....[97]....
        /*024c*/ 	.word	0xffffffff


	//   ....[98]....
        /*0250*/ 	.word	0xffffffff


	//   ....[99]....
        /*0254*/ 	.word	0xffffffff


	//   ....[100]....
        /*0258*/ 	.word	0xffffffff


	//   ....[101]....
        /*025c*/ 	.word	0xffffffff


	//   ....[102]....
        /*0260*/ 	.word	0xffffffff


	//   ....[103]....
        /*0264*/ 	.word	0xffffffff


	//   ....[104]....
        /*0268*/ 	.word	0xffffffff


	//   ....[105]....
        /*026c*/ 	.word	0xffffffff


	//   ....[106]....
        /*0270*/ 	.word	0x0500003d


	//   ....[107]....
        /*0274*/ 	.word	0x0500003d


	//   ....[108]....
        /*0278*/ 	.word	0x0500003d


	//   ....[109]....
        /*027c*/ 	.word	0x0500003d


	//   ....[110]....
        /*0280*/ 	.word	0x0500003d


	//   ....[111]....
        /*0284*/ 	.word	0x0500003d


	//   ....[112]....
        /*0288*/ 	.word	0x0500003d


	//   ....[113]....
        /*028c*/ 	.word	0x0500003d


	//   ....[114]....
        /*0290*/ 	.word	0x0500003d


	//   ....[115]....
        /*0294*/ 	.word	0x0500003d


	//   ....[116]....
        /*0298*/ 	.word	0x0500003d


	//   ....[117]....
        /*029c*/ 	.word	0x0500003d


	//   ....[118]....
        /*02a0*/ 	.word	0x0500003d


	//   ....[119]....
        /*02a4*/ 	.word	0x0500003d


	//   ....[120]....
        /*02a8*/ 	.word	0x0500003d


	//   ....[121]....
        /*02ac*/ 	.word	0x0500003d


	//   ....[122]....
        /*02b0*/ 	.word	0x0500003d


	//   ....[123]....
        /*02b4*/ 	.word	0x0500003d


	//   ....[124]....
        /*02b8*/ 	.word	0x0500003d


	//   ....[125]....
        /*02bc*/ 	.word	0x0500003d


	//   ....[126]....
        /*02c0*/ 	.word	0x0500003d


	//   ....[127]....
        /*02c4*/ 	.word	0x0500003d


	//   ....[128]....
        /*02c8*/ 	.word	0x0500003d


	//   ....[129]....
        /*02cc*/ 	.word	0x0500003d


	//   ....[130]....
        /*02d0*/ 	.word	0x0500003d


	//   ....[131]....
        /*02d4*/ 	.word	0x0500003d


	//   ....[132]....
        /*02d8*/ 	.word	0x0500003d


	//   ....[133]....
        /*02dc*/ 	.word	0x0500003d


	//   ....[134]....
        /*02e0*/ 	.word	0x0500003d


	//   ....[135]....
        /*02e4*/ 	.word	0x0500003d


	//   ....[136]....
        /*02e8*/ 	.word	0x0500003d


	//   ....[137]....
        /*02ec*/ 	.word	0x0500003d


	//   ....[138]....
        /*02f0*/ 	.word	0x0500003d


	//   ....[139]....
        /*02f4*/ 	.word	0x0500003d


	//   ....[140]....
        /*02f8*/ 	.word	0x0500003d


	//   ....[141]....
        /*02fc*/ 	.word	0x0500003d


	//   ....[142]....
        /*0300*/ 	.word	0x0500003d


	//   ....[143]....
        /*0304*/ 	.word	0x0500003d


	//   ....[144]....
        /*0308*/ 	.word	0x0500003d


	//   ....[145]....
        /*030c*/ 	.word	0x0500003d


	//   ....[146]....
        /*0310*/ 	.word	0x0500003d


	//   ....[147]....
        /*0314*/ 	.word	0x0500003d


	//   ....[148]....
        /*0318*/ 	.word	0x0500003d


	//   ....[149]....
        /*031c*/ 	.word	0x0500003d


	//   ....[150]....
        /*0320*/ 	.word	0x0500003d


	//   ....[151]....
        /*0324*/ 	.word	0x0500003d


	//   ....[152]....
        /*0328*/ 	.word	0x0500003d


	//   ....[153]....
        /*032c*/ 	.word	0x0500003d


	//   ....[154]....
        /*0330*/ 	.word	0x0500003d


	//   ....[155]....
        /*0334*/ 	.word	0x0500003d


	//   ....[156]....
        /*0338*/ 	.word	0x0500003d


	//   ....[157]....
        /*033c*/ 	.word	0x0500003d


	//----- nvinfo : EIATTR_COOP_GROUP_INSTR_OFFSETS
	.align		4
.L_274:
        /*0340*/ 	.byte	0x04, 0x28
        /*0342*/ 	.short	(.L_276 - .L_275)


	//   ....[0]....
.L_275:
        /*0344*/ 	.word	0x00000480


	//   ....[1]....
        /*0348*/ 	.word	0x000007a0


	//   ....[2]....
        /*034c*/ 	.word	0x00000fd0


	//   ....[3]....
        /*0350*/ 	.word	0x00001000


	//   ....[4]....
        /*0354*/ 	.word	0x00001010


	//   ....[5]....
        /*0358*/ 	.word	0x00001060


	//   ....[6]....
        /*035c*/ 	.word	0x00001080


	//   ....[7]....
        /*0360*/ 	.word	0x000010e0


	//   ....[8]....
        /*0364*/ 	.word	0x000010f0


	//   ....[9]....
        /*0368*/ 	.word	0x00001140


	//   ....[10]....
        /*036c*/ 	.word	0x00001170


	//   ....[11]....
        /*0370*/ 	.word	0x000011c0


	//   ....[12]....
        /*0374*/ 	.word	0x000012b0


	//   ....[13]....
        /*0378*/ 	.word	0x00001390


	//   ....[14]....
        /*037c*/ 	.word	0x00001f00


	//   ....[15]....
        /*0380*/ 	.word	0x00001f10


	//   ....[16]....
        /*0384*/ 	.word	0x00001f80


	//   ....[17]....
        /*0388*/ 	.word	0x00001f90


	//   ....[18]....
        /*038c*/ 	.word	0x00001ff0


	//   ....[19]....
        /*0390*/ 	.word	0x00002000


	//   ....[20]....
        /*0394*/ 	.word	0x00002060


	//   ....[21]....
        /*0398*/ 	.word	0x00002070


	//   ....[22]....
        /*039c*/ 	.word	0x000020d0


	//   ....[23]....
        /*03a0*/ 	.word	0x000020f0


	//   ....[24]....
        /*03a4*/ 	.word	0x00002180


	//   ....[25]....
        /*03a8*/ 	.word	0x00002230


	//   ....[26]....
        /*03ac*/ 	.word	0x00002740


	//   ....[27]....
        /*03b0*/ 	.word	0x000027c0


	//   ....[28]....
        /*03b4*/ 	.word	0x00002840


	//   ....[29]....
        /*03b8*/ 	.word	0x00002860


	//   ....[30]....
        /*03bc*/ 	.word	0x000028e0


	//   ....[31]....
        /*03c0*/ 	.word	0x00002900


	//   ....[32]....
        /*03c4*/ 	.word	0x00002970


	//   ....[33]....
        /*03c8*/ 	.word	0x000029a0


	//   ....[34]....
        /*03cc*/ 	.word	0x000029f0


	//   ....[35]....
        /*03d0*/ 	.word	0x00002a10


	//   ....[36]....
        /*03d4*/ 	.word	0x00002a70


	//   ....[37]....
        /*03d8*/ 	.word	0x00002a90


	//   ....[38]....
        /*03dc*/ 	.word	0x00002aa0


	//   ....[39]....
        /*03e0*/ 	.word	0x00002d60


	//   ....[40]....
        /*03e4*/ 	.word	0x00002dd0


	//   ....[41]....
        /*03e8*/ 	.word	0x00002e50


	//   ....[42]....
        /*03ec*/ 	.word	0x00002e70


	//   ....[43]....
        /*03f0*/ 	.word	0x00002ee0


	//   ....[44]....
        /*03f4*/ 	.word	0x00002f00


	//   ....[45]....
        /*03f8*/ 	.word	0x00002f50


	//   ....[46]....
        /*03fc*/ 	.word	0x00002f80


	//   ....[47]....
        /*0400*/ 	.word	0x00002ff0


	//   ....[48]....
        /*0404*/ 	.word	0x00003010


	//   ....[49]....
        /*0408*/ 	.word	0x00003060


	//   ....[50]....
        /*040c*/ 	.word	0x000030a0


	//   ....[51]....
        /*0410*/ 	.word	0x000030b0


	//   ....[52]....
        /*0414*/ 	.word	0x00003730


	//   ....[53]....
        /*0418*/ 	.word	0x000041b0


	//   ....[54]....
        /*041c*/ 	.word	0x00004700


	//   ....[55]....
        /*0420*/ 	.word	0x000056c0


	//   ....[56]....
        /*0424*/ 	.word	0x000056f0


	//   ....[57]....
        /*0428*/ 	.word	0x00005710


	//   ....[58]....
        /*042c*/ 	.word	0x00005760


	//   ....[59]....
        /*0430*/ 	.word	0x00005770


	//   ....[60]....
        /*0434*/ 	.word	0x000057c0


	//   ....[61]....
        /*0438*/ 	.word	0x000057f0


	//   ....[62]....
        /*043c*/ 	.word	0x00005840


	//   ....[63]....
        /*0440*/ 	.word	0x00005870


	//   ....[64]....
        /*0444*/ 	.word	0x000058b0


	//   ....[65]....
        /*0448*/ 	.word	0x00005920


	//   ....[66]....
        /*044c*/ 	.word	0x00005930


	//   ....[67]....
        /*0450*/ 	.word	0x00006e60


	//   ....[68]....
        /*0454*/ 	.word	0x00006f60


	//   ....[69]....
        /*0458*/ 	.word	0x00006f80


	//   ....[70]....
        /*045c*/ 	.word	0x00006fd0


	//   ....[71]....
        /*0460*/ 	.word	0x00006fe0


	//   ....[72]....
        /*0464*/ 	.word	0x00007030


	//   ....[73]....
        /*0468*/ 	.word	0x00007060


	//   ....[74]....
        /*046c*/ 	.word	0x000070b0


	//   ....[75]....
        /*0470*/ 	.word	0x000070d0


	//   ....[76]....
        /*0474*/ 	.word	0x00007120


	//   ....[77]....
        /*0478*/ 	.word	0x000071a0


	//   ....[78]....
        /*047c*/ 	.word	0x00007340


	//   ....[79]....
        /*0480*/ 	.word	0x000077c0


	//   ....[80]....
        /*0484*/ 	.word	0x00007840


	//   ....[81]....
        /*0488*/ 	.word	0x000078f0


	//   ....[82]....
        /*048c*/ 	.word	0x00007900


	//   ....[83]....
        /*0490*/ 	.word	0x00007970


	//   ....[84]....
        /*0494*/ 	.word	0x000079c0


	//   ....[85]....
        /*0498*/ 	.word	0x000079d0


	//   ....[86]....
        /*049c*/ 	.word	0x00007a40


	//   ....[87]....
        /*04a0*/ 	.word	0x00007a50


	//   ....[88]....
        /*04a4*/ 	.word	0x00007ab0


	//   ....[89]....
        /*04a8*/ 	.word	0x00007ad0


	//   ....[90]....
        /*04ac*/ 	.word	0x00007b10


	//   ....[91]....
        /*04b0*/ 	.word	0x00007b90


	//   ....[92]....
        /*04b4*/ 	.word	0x00007dd0


	//   ....[93]....
        /*04b8*/ 	.word	0x00007e40


	//   ....[94]....
        /*04bc*/ 	.word	0x00007ec0


	//   ....[95]....
        /*04c0*/ 	.word	0x00007ed0


	//   ....[96]....
        /*04c4*/ 	.word	0x00007f40


	//   ....[97]....
        /*04c8*/ 	.word	0x00007f90


	//   ....[98]....
        /*04cc*/ 	.word	0x00007fa0


	//   ....[99]....
        /*04d0*/ 	.word	0x00008010


	//   ....[100]....
        /*04d4*/ 	.word	0x00008020


	//   ....[101]....
        /*04d8*/ 	.word	0x00008080


	//   ....[102]....
        /*04dc*/ 	.word	0x000080a0


	//   ....[103]....
        /*04e0*/ 	.word	0x000080e0


	//   ....[104]....
        /*04e4*/ 	.word	0x00008180


	//   ....[105]....
        /*04e8*/ 	.word	0x00008830


	//   ....[106]....
        /*04ec*/ 	.word	0x00008e50


	//   ....[107]....
        /*04f0*/ 	.word	0x00008f10


	//   ....[108]....
        /*04f4*/ 	.word	0x00008fe0


	//   ....[109]....
        /*04f8*/ 	.word	0x00009030


	//   ....[110]....
        /*04fc*/ 	.word	0x00009100


	//   ....[111]....
        /*0500*/ 	.word	0x00009150


	//   ....[112]....
        /*0504*/ 	.word	0x000091c0


	//   ....[113]....
        /*0508*/ 	.word	0x00009240


	//   ....[114]....
        /*050c*/ 	.word	0x000092c0


	//   ....[115]....
        /*0510*/ 	.word	0x00009350


	//   ....[116]....
        /*0514*/ 	.word	0x000093c0


	//   ....[117]....
        /*0518*/ 	.word	0x00009430


	//   ....[118]....
        /*051c*/ 	.word	0x000094f0


	//   ....[119]....
        /*0520*/ 	.word	0x00009570


	//   ....[120]....
        /*0524*/ 	.word	0x000095f0


	//   ....[121]....
        /*0528*/ 	.word	0x000096c0


	//   ....[122]....
        /*052c*/ 	.word	0x00009710


	//   ....[123]....
        /*0530*/ 	.word	0x000097e0


	//   ....[124]....
        /*0534*/ 	.word	0x00009830


	//   ....[125]....
        /*0538*/ 	.word	0x000098e0


	//   ....[126]....
        /*053c*/ 	.word	0x00009930


	//   ....[127]....
        /*0540*/ 	.word	0x000099b0


	//   ....[128]....
        /*0544*/ 	.word	0x00009a30


	//   ....[129]....
        /*0548*/ 	.word	0x00009ab0


	//   ....[130]....
        /*054c*/ 	.word	0x00009b20


	//   ....[131]....
        /*0550*/ 	.word	0x00009bf0


	//   ....[132]....
        /*0554*/ 	.word	0x00009c60


	//   ....[133]....
        /*0558*/ 	.word	0x00009ce0


	//   ....[134]....
        /*055c*/ 	.word	0x00009db0


	//   ....[135]....
        /*0560*/ 	.word	0x00009e00


	//   ....[136]....
        /*0564*/ 	.word	0x00009ed0


	//   ....[137]....
        /*0568*/ 	.word	0x00009f20


	//   ....[138]....
        /*056c*/ 	.word	0x00009fe0


	//   ....[139]....
        /*0570*/ 	.word	0x0000a030


	//   ....[140]....
        /*0574*/ 	.word	0x0000a0d0


	//   ....[141]....
        /*0578*/ 	.word	0x0000a120


	//   ....[142]....
        /*057c*/ 	.word	0x0000a200


	//   ....[143]....
        /*0580*/ 	.word	0x0000a250


	//   ....[144]....
        /*0584*/ 	.word	0x0000a300


	//   ....[145]....
        /*0588*/ 	.word	0x0000a370


	//   ....[146]....
        /*058c*/ 	.word	0x0000a3f0


	//   ....[147]....
        /*0590*/ 	.word	0x0000a4b0


	//   ....[148]....
        /*0594*/ 	.word	0x0000a500


	//   ....[149]....
        /*0598*/ 	.word	0x0000a5d0


	//   ....[150]....
        /*059c*/ 	.word	0x0000a620


	//   ....[151]....
        /*05a0*/ 	.word	0x0000a6d0


	//   ....[152]....
        /*05a4*/ 	.word	0x0000a720


	//   ....[153]....
        /*05a8*/ 	.word	0x0000a7d0


	//   ....[154]....
        /*05ac*/ 	.word	0x0000a820


	//   ....[155]....
        /*05b0*/ 	.word	0x0000a8d0


	//   ....[156]....
        /*05b4*/ 	.word	0x0000a920


	//   ....[157]....
        /*05b8*/ 	.word	0x0000a9f0


	//----- nvinfo : EIATTR_VRC_CTA_INIT_COUNT
	.align		4
.L_276:
        /*05bc*/ 	.byte	0x02, 0x4a
	.zero		1
	.zero		1


	//----- nvinfo : EIATTR_EXIT_INSTR_OFFSETS
	.align		4
        /*05c0*/ 	.byte	0x04, 0x1c
        /*05c2*/ 	.short	(.L_278 - .L_277)


	//   ....[0]....
.L_277:
        /*05c4*/ 	.word	0x000039f0


	//   ....[1]....
        /*05c8*/ 	.word	0x00003a20


	//   ....[2]....
        /*05cc*/ 	.word	0x00008de0


	//   ....[3]....
        /*05d0*/ 	.word	0x00008e00


	//----- nvinfo : EIATTR_MAX_THREADS
	.align		4
.L_278:
        /*05d4*/ 	.byte	0x04, 0x05
        /*05d6*/ 	.short	(.L_280 - .L_279)
.L_279:
        /*05d8*/ 	.word	0x000000e0
        /*05dc*/ 	.word	0x00000001
        /*05e0*/ 	.word	0x00000001


	//----- nvinfo : EIATTR_CRS_STACK_SIZE
	.align		4
.L_280:
        /*05e4*/ 	.byte	0x04, 0x1e
        /*05e6*/ 	.short	(.L_282 - .L_281)
.L_281:
        /*05e8*/ 	.word	0x00000000


	//----- nvinfo : EIATTR_CBANK_PARAM_SIZE
	.align		4
.L_282:
        /*05ec*/ 	.byte	0x03, 0x19
        /*05ee*/ 	.short	0x0038


	//----- nvinfo : EIATTR_PARAM_CBANK
	.align		4
        /*05f0*/ 	.byte	0x04, 0x0a
        /*05f2*/ 	.short	(.L_284 - .L_283)
	.align		4
.L_283:
        /*05f4*/ 	.word	index@(.nv.constant0._ZN3cub18CUB_300001_SM_10006detail11scan_by_key21DeviceScanByKeyKernelINS2_10policy_hubIPiffN4cuda3std3__44plusIvEEE10Policy1000ES5_PfSD_NS0_24ReduceByKeyScanTileStateIfiLb1EEENS8_8equal_toIvEESA_NS0_8NullTypeEmfiEEvT0_PT9_T1_T2_T3_iT4_T5_T6_T7_)
        /*05f8*/ 	.short	0x0380
        /*05fa*/ 	.short	0x0038


	//----- nvinfo : EIATTR_SW_WAR
	.align		4
.L_284:
        /*05fc*/ 	.byte	0x04, 0x36
        /*05fe*/ 	.short	(.L_286 - .L_285)
.L_285:
        /*0600*/ 	.word	0x00000008
.L_286:


//--------------------- .nv.info._ZN3cub18CUB_300001_SM_10006detail11scan_by_key25DeviceScanByKeyInitKernelINS0_24ReduceByKeyScanTileStateIfiLb1EEEPimEEvT_T0_PN4cuda3std3__415iterator_traitsIS8_vE10value_typeET1_i --------------------------
	.section	.nv.info._ZN3cub18CUB_300001_SM_10006detail11scan_by_key25DeviceScanByKeyInitKernelINS0_24ReduceByKeyScanTileStateIfiLb1EEEPimEEvT_T0_PN4cuda3std3__415iterator_traitsIS8_vE10value_typeET1_i,"",@"SHT_CUDA_INFO"
	.sectionflags	@""
	.align	4


	//----- nvinfo : EIATTR_CUDA_API_VERSION
	.align		4
        /*0000*/ 	.byte	0x04, 0x37
        /*0002*/ 	.short	(.L_288 - .L_287)
.L_287:
        /*0004*/ 	.word	0x00000082


	//----- nvinfo : EIATTR_KPARAM_INFO
	.align		4
.L_288:
        /*0008*/ 	.byte	0x04, 0x17
        /*000a*/ 	.short	(.L_290 - .L_289)
.L_289:
        /*000c*/ 	.word	0x00000000
        /*0010*/ 	.short	0x0004
        /*0012*/ 	.short	0x0020
        /*0014*/ 	.byte	0x00, 0xf0, 0x11, 0x00


	//----- nvinfo : EIATTR_KPARAM_INFO
	.align		4
.L_290:
        /*0018*/ 	.byte	0x04, 0x17
        /*001a*/ 	.short	(.L_292 - .L_291)
.L_291:
        /*001c*/ 	.word	0x00000000
        /*0020*/ 	.short	0x0003
        /*0022*/ 	.short	0x0018
        /*0024*/ 	.byte	0x00, 0xf0, 0x21, 0x00


	//----- nvinfo : EIATTR_KPARAM_INFO
	.align		4
.L_292:
        /*0028*/ 	.byte	0x04, 0x17
        /*002a*/ 	.short	(.L_294 - .L_293)
.L_293:
        /*002c*/ 	.word	0x00000000
        /*0030*/ 	.short	0x0002
        /*0032*/ 	.short	0x0010
        /*0034*/ 	.byte	0x00, 0xf5, 0x21, 0x00


	//----- nvinfo : EIATTR_KPARAM_INFO
	.align		4
.L_294:
        /*0038*/ 	.byte	0x04, 0x17
        /*003a*/ 	.short	(.L_296 - .L_295)
.L_295:
        /*003c*/ 	.word	0x00000000
        /*0040*/ 	.short	0x0001
        /*0042*/ 	.short	0x0008
        /*0044*/ 	.byte	0x00, 0xf5, 0x21, 0x00


	//----- nvinfo : EIATTR_KPARAM_INFO
	.align		4
.L_296:
        /*0048*/ 	.byte	0x04, 0x17
        /*004a*/ 	.short	(.L_298 - .L_297)
.L_297:
        /*004c*/ 	.word	0x00000000
        /*0050*/ 	.short	0x0000
        /*0052*/ 	.short	0x0000
        /*0054*/ 	.byte	0x00, 0xf0, 0x21, 0x00


	//----- nvinfo : EIATTR_SPARSE_MMA_MASK
	.align		4
.L_298:
        /*0058*/ 	.byte	0x03, 0x50
        /*005a*/ 	.short	0x0000


	//----- nvinfo : EIATTR_MAXREG_COUNT
	.align		4
        /*005c*/ 	.byte	0x03, 0x1b
        /*005e*/ 	.short	0x00ff


	//----- nvinfo : EIATTR_MERCURY_ISA_VERSION
	.align		4
        /*0060*/ 	.byte	0x03, 0x5f
        /*0062*/ 	.short	0x0101


	//----- nvinfo : EIATTR_VRC_CTA_INIT_COUNT
	.align		4
        /*0064*/ 	.byte	0x02, 0x4a
	.zero		1
	.zero		1


	//----- nvinfo : EIATTR_EXIT_INSTR_OFFSETS
	.align		4
        /*0068*/ 	.byte	0x04, 0x1c
        /*006a*/ 	.short	(.L_300 - .L_299)


	//   ....[0]....
.L_299:
        /*006c*/ 	.word	0x00000150


	//   ....[1]....
        /*0070*/ 	.word	0x00000200


	//----- nvinfo : EIATTR_CBANK_PARAM_SIZE
	.align		4
.L_300:
        /*0074*/ 	.byte	0x03, 0x19
        /*0076*/ 	.short	0x0024


	//----- nvinfo : EIATTR_PARAM_CBANK
	.align		4
        /*0078*/ 	.byte	0x04, 0x0a
        /*007a*/ 	.short	(.L_302 - .L_301)
	.align		4
.L_301:
        /*007c*/ 	.word	index@(.nv.constant0._ZN3cub18CUB_300001_SM_10006detail11scan_by_key25DeviceScanByKeyInitKernelINS0_24ReduceByKeyScanTileStateIfiLb1EEEPimEEvT_T0_PN4cuda3std3__415iterator_traitsIS8_vE10value_typeET1_i)
        /*0080*/ 	.short	0x0380
        /*0082*/ 	.short	0x0024


	//----- nvinfo : EIATTR_SW_WAR
	.align		4
.L_302:
        /*0084*/ 	.byte	0x04, 0x36
        /*0086*/ 	.short	(.L_304 - .L_303)
.L_303:
        /*0088*/ 	.word	0x00000008
.L_304:


//--------------------- .nv.info._ZN3cub18CUB_300001_SM_10006detail11scan_by_key21DeviceScanByKeyKernelINS2_10policy_hubIPiffN4cuda3std3__44plusIvEEE10Policy1000ES5_PfSD_NS0_24ReduceByKeyScanTileStateIfiLb1EEENS8_8equal_toIvEESA_NS0_8NullTypeEjfiEEvT0_PT9_T1_T2_T3_iT4_T5_T6_T7_ --------------------------
	.section	.nv.info._ZN3cub18CUB_300001_SM_10006detail11scan_by_key21DeviceScanByKeyKernelINS2_10policy_hubIPiffN4cuda3std3__44plusIvEEE10Policy1000ES5_PfSD_NS0_24ReduceByKeyScanTileStateIfiLb1EEENS8_8equal_toIvEESA_NS0_8NullTypeEjfiEEvT0_PT9_T1_T2_T3_iT4_T5_T6_T7_,"",@"SHT_CUDA_INFO"
	.sectionflags	@""
	.align	4


	//----- nvinfo : EIATTR_CUDA_API_VERSION
	.align		4
        /*0000*/ 	.byte	0x04, 0x37
        /*0002*/ 	.short	(.L_306 - .L_305)
.L_305:
        /*0004*/ 	.word	0x00000082


	//----- nvinfo : EIATTR_KPARAM_INFO
	.align		4
.L_306:
        /*0008*/ 	.byte	0x04, 0x17
        /*000a*/ 	.short	(.L_308 - .L_307)
.L_307:
        /*000c*/ 	.word	0x00000000
        /*0010*/ 	.short	0x0009
        /*0012*/ 	.short	0x0030
        /*0014*/ 	.byte	0x00, 0xf0, 0x11, 0x00


	//----- nvinfo : EIATTR_KPARAM_INFO
	.align		4
.L_308:
        /*0018*/ 	.byte	0x04, 0x17
        /*001a*/ 	.short	(.L_310 - .L_309)
.L_309:
        /*001c*/ 	.word	0x00000000
        /*0020*/ 	.short	0x0008
        /*0022*/ 	.short	0x002e
        /*0024*/ 	.byte	0x00, 0xf0, 0x05, 0x00


	//----- nvinfo : EIATTR_KPARAM_INFO
	.align		4
.L_310:
        /*0028*/ 	.byte	0x04, 0x17
        /*002a*/ 	.short	(.L_312 - .L_311)
.L_311:
        /*002c*/ 	.word	0x00000000
        /*0030*/ 	.short	0x0007
        /*0032*/ 	.short	0x002d
        /*0034*/ 	.byte	0x00, 0xf0, 0x05, 0x00


	//----- nvinfo : EIATTR_KPARAM_INFO
	.align		4
.L_312:
        /*0038*/ 	.byte	0x04, 0x17
        /*003a*/ 	.short	(.L_314 - .L_313)
.L_313:
        /*003c*/ 	.word	0x00000000
        /*0040*/ 	.short	0x0006
        /*0042*/ 	.short	0x002c
        /*0044*/ 	.byte	0x00, 0xf0, 0x05, 0x00


	//----- nvinfo : EIATTR_KPARAM_INFO
	.align		4
.L_314:
        /*0048*/ 	.byte	0x04, 0x17
        /*004a*/ 	.short	(.L_316 - .L_315)
.L_315:
        /*004c*/ 	.word	0x00000000
        /*0050*/ 	.short	0x0005
        /*0052*/ 	.short	0x0028
        /*0054*/ 	.byte	0x00, 0xf0, 0x11, 0x00


	//----- nvinfo : EIATTR_KPARAM_INFO
	.align		4
.L_316:
        /*0058*/ 	.byte	0x04, 0x17
        /*005a*/ 	.short	(.L_318 - .L_317)
.L_317:
        /*005c*/ 	.word	0x00000000
        /*0060*/ 	.short	0x0004
        /*0062*/ 	.short	0x0020
        /*0064*/ 	.byte	0x00, 0xf0, 0x21, 0x00


	//----- nvinfo : EIATTR_KPARAM_INFO
	.align		4
.L_318:
        /*0068*/ 	.byte	0x04, 0x17
        /*006a*/ 	.short	(.L_320 - .L_319)
.L_319:
        /*006c*/ 	.word	0x00000000
        /*0070*/ 	.short	0x0003
        /*0072*/ 	.short	0x0018
        /*0074*/ 	.byte	0x00, 0xf5, 0x21, 0x00


	//----- nvinfo : EIATTR_KPARAM_INFO
	.align		4
.L_320:
        /*0078*/ 	.byte	0x04, 0x17
        /*007a*/ 	.short	(.L_322 - .L_321)
.L_321:
        /*007c*/ 	.word	0x00000000
        /*0080*/ 	.short	0x0002
        /*0082*/ 	.short	0x0010
        /*0084*/ 	.byte	0x00, 0xf5, 0x21, 0x00


	//----- nvinfo : EIATTR_KPARAM_INFO
	.align		4
.L_322:
        /*0088*/ 	.byte	0x04, 0x17
        /*008a*/ 	.short	(.L_324 - .L_323)
.L_323:
        /*008c*/ 	.word	0x00000000
        /*0090*/ 	.short	0x0001
        /*0092*/ 	.short	0x0008
        /*0094*/ 	.byte	0x00, 0xf5, 0x21, 0x00


	//----- nvinfo : EIATTR_KPARAM_INFO
	.align		4
.L_324:
        /*0098*/ 	.byte	0x04, 0x17
        /*009a*/ 	.short	(.L_326 - .L_325)
.L_325:
        /*009c*/ 	.word	0x00000000
        /*00a0*/ 	.short	0x0000
        /*00a2*/ 	.short	0x0000
        /*00a4*/ 	.byte	0x00, 0xf5, 0x21, 0x00


	//----- nvinfo : EIATTR_SPARSE_MMA_MASK
	.align		4
.L_326:
        /*00a8*/ 	.byte	0x03, 0x50
        /*00aa*/ 	.short	0x0000


	//----- nvinfo : EIATTR_MAXREG_COUNT
	.align		4
        /*00ac*/ 	.byte	0x03, 0x1b
        /*00ae*/ 	.short	0x00ff


	//----- nvinfo : EIATTR_NUM_BARRIERS
	.align		4
        /*00b0*/ 	.byte	0x02, 0x4c
        /*00b2*/ 	.byte	0x01
	.zero		1


	//----- nvinfo : EIATTR_MERCURY_ISA_VERSION
	.align		4
        /*00b4*/ 	.byte	0x03, 0x5f
        /*00b6*/ 	.short	0x0101


	//----- nvinfo : EIATTR_UNUSED_LOAD_BYTE_OFFSET
	.align		4
        /*00b8*/ 	.byte	0x04, 0x44
        /*00ba*/ 	.short	(.L_328 - .L_327)


	//   ....[0]....
.L_327:
        /*00bc*/ 	.word	0x000056b0
        /*00c0*/ 	.word	0x0000fff0


	//----- nvinfo : EIATTR_COOP_GROUP_MASK_REGIDS
	.align		4
.L_328:
        /*00c4*/ 	.byte	0x04, 0x29
        /*00c6*/ 	.short	(.L_330 - .L_329)


	//   ....[0]....
.L_329:
        /*00c8*/ 	.word	0xffffffff


	//   ....[1]....
        /*00cc*/ 	.word	0xffffffff


	//   ....[2]....
        /*00d0*/ 	.word	0xffffffff


	//   ....[3]....
        /*00d4*/ 	.word	0xffffffff


	//   ....[4]....
        /*00d8*/ 	.word	0xffffffff


	//   ....[5]....
        /*00dc*/ 	.word	0xffffffff


	//   ....[6]....
        /*00e0*/ 	.word	0xffffffff


	//   ....[7]....
        /*00e4*/ 	.word	0xffffffff


	//   ....[8]....
        /*00e8*/ 	.word	0xffffffff


	//   ....[9]....
        /*00ec*/ 	.word	0xffffffff


	//   ....[10]....
        /*00f0*/ 	.word	0xffffffff


	//   ....[11]....
        /*00f4*/ 	.word	0xffffffff


	//   ....[12]....
        /*00f8*/ 	.word	0xffffffff


	//   ....[13]....
        /*00fc*/ 	.word	0xffffffff


	//   ....[14]....
        /*0100*/ 	.word	0xffffffff


	//   ....[15]....
        /*0104*/ 	.word	0xffffffff


	//   ....[16]....
        /*0108*/ 	.word	0xffffffff


	//   ....[17]....
        /*010c*/ 	.word	0xffffffff


	//   ....[18]....
        /*0110*/ 	.word	0xffffffff


	//   ....[19]....
        /*0114*/ 	.word	0xffffffff


	//   ....[20]....
        /*0118*/ 	.word	0xffffffff


	//   ....[21]....
        /*011c*/ 	.word	0xffffffff


	//   ....[22]....
        /*0120*/ 	.word	0xffffffff


	//   ....[23]....
        /*0124*/ 	.word	0xffffffff


	//   ....[24]....
        /*0128*/ 	.word	0xffffffff


	//   ....[25]....
        /*012c*/ 	.word	0xffffffff


	//   ....[26]....
        /*0130*/ 	.word	0xffffffff


	//   ....[27]....
        /*0134*/ 	.word	0xffffffff


	//   ....[28]....
        /*0138*/ 	.word	0xffffffff


	//   ....[29]....
        /*013c*/ 	.word	0xffffffff


	//   ....[30]....
        /*0140*/ 	.word	0xffffffff


	//   ....[31]....
        /*0144*/ 	.word	0xffffffff


	//   ....[32]....
        /*0148*/ 	.word	0xffffffff


	//   ....[33]....
        /*014c*/ 	.word	0xffffffff


	//   ....[34]....
        /*0150*/ 	.word	0xffffffff


	//   ....[35]....
        /*0154*/ 	.word	0xffffffff


	//   ....[36]....
        /*0158*/ 	.word	0xffffffff


	//   ....[37]....
        /*015c*/ 	.word	0xffffffff


	//   ....[38]....
        /*0160*/ 	.word	0xffffffff


	//   ....[39]....
        /*0164*/ 	.word	0xffffffff


	//   ....[40]....
        /*0168*/ 	.word	0xffffffff


	//   ....[41]....
        /*016c*/ 	.word	0xffffffff


	//   ....[42]....
        /*0170*/ 	.word	0xffffffff


	//   ....[43]....
        /*0174*/ 	.word	0xffffffff


	//   ....[44]....
        /*0178*/ 	.word	0xffffffff


	//   ....[45]....
        /*017c*/ 	.word	0xffffffff


	//   ....[46]....
        /*0180*/ 	.word	0xffffffff


	//   ....[47]....
        /*0184*/ 	.word	0xffffffff


	//   ....[48]....
        /*0188*/ 	.word	0xffffffff


	//   ....[49]....
        /*018c*/ 	.word	0xffffffff


	//   ....[50]....
        /*0190*/ 	.word	0xffffffff


	//   ....[51]....
        /*0194*/ 	.word	0xffffffff


	//   ....[52]....
        /*0198*/ 	.word	0xffffffff


	//   ....[53]....
        /*019c*/ 	.word	0xffffffff


	//   ....[54]....
        /*01a0*/ 	.word	0xffffffff


	//   ....[55]....
        /*01a4*/ 	.word	0xffffffff


	//   ....[56]....
        /*01a8*/ 	.word	0xffffffff


	//   ....[57]....
        /*01ac*/ 	.word	0xffffffff


	//   ....[58]....
        /*01b0*/ 	.word	0xffffffff


	//   ....[59]....
        /*01b4*/ 	.word	0xffffffff


	//   ....[60]....
        /*01b8*/ 	.word	0xffffffff


	//   ....[61]....
        /*01bc*/ 	.word	0xffffffff


	//   ....[62]....
        /*01c0*/ 	.word	0xffffffff


	//   ....[63]....
        /*01c4*/ 	.word	0xffffffff


	//   ....[64]....
        /*01c8*/ 	.word	0xffffffff


	//   ....[65]....
        /*01cc*/ 	.word	0xffffffff


	//   ....[66]....
        /*01d0*/ 	.word	0xffffffff


	//   ....[67]....
        /*01d4*/ 	.word	0xffffffff


	//   ....[68]....
        /*01d8*/ 	.word	0xffffffff


	//   ....[69]....
        /*01dc*/ 	.word	0xffffffff


	//   ....[70]....
        /*01e0*/ 	.word	0xffffffff


	//   ....[71]....
        /*01e4*/ 	.word	0xffffffff


	//   ....[72]....
        /*01e8*/ 	.word	0xffffffff


	//   ....[73]....
        /*01ec*/ 	.word	0xffffffff


	//   ....[74]....
        /*01f0*/ 	.word	0xffffffff


	//   ....[75]....
        /*01f4*/ 	.word	0xffffffff


	//   ....[76]....
        /*01f8*/ 	.word	0xffffffff


	//   ....[77]....
        /*01fc*/ 	.word	0xffffffff


	//   ....[78]....
        /*0200*/ 	.word	0xffffffff


	//   ....[79]....
        /*0204*/ 	.word	0xffffffff


	//   ....[80]....
        /*0208*/ 	.word	0xffffffff


	//   ....[81]....
        /*020c*/ 	.word	0xffffffff


	//   ....[82]....
        /*0210*/ 	.word	0xffffffff


	//   ....[83]....
        /*0214*/ 	.word	0xffffffff


	//   ....[84]....
        /*0218*/ 	.word	0xffffffff


	//   ....[85]....
        /*021c*/ 	.word	0xffffffff


	//   ....[86]....
        /*0220*/ 	.word	0xffffffff


	//   ....[87]....
        /*0224*/ 	.word	0xffffffff


	//   ....[88]....
        /*0228*/ 	.word	0xffffffff


	//   ....[89]....
        /*022c*/ 	.word	0xffffffff


	//   ....[90]....
        /*0230*/ 	.word	0xffffffff


	//   ....[91]....
        /*0234*/ 	.word	0xffffffff


	//   ....[92]....
        /*0238*/ 	.word	0xffffffff


	//   ....[93]....
        /*023c*/ 	.word	0xffffffff


	//   ....[94]....
        /*0240*/ 	.word	0xffffffff


	//   ....[95]....
        /*0244*/ 	.word	0xffffffff


	//   ....[96]....
        /*0248*/ 	.word	0xffffffff


	//   ....[97]....
        /*024c*/ 	.word	0xffffffff


	//   ....[98]....
        /*0250*/ 	.word	0xffffffff


	//   ....[99]....
        /*0254*/ 	.word	0xffffffff


	//   ....[100]....
        /*0258*/ 	.word	0xffffffff


	//   ....[101]....
        /*025c*/ 	.word	0xffffffff


	//   ....[102]....
        /*0260*/ 	.word	0xffffffff


	//   ....[103]....
        /*0264*/ 	.word	0xffffffff


	//   ....[104]....
        /*0268*/ 	.word	0xffffffff


	//   ....[105]....
        /*026c*/ 	.word	0xffffffff


	//   ....[106]....
        /*0270*/ 	.word	0x0500003d


	//   ....[107]....
        /*0274*/ 	.word	0x0500003d


	//   ....[108]....
        /*0278*/ 	.word	0x0500003d


	//   ....[109]....
        /*027c*/ 	.word	0x0500003d


	//   ....[110]....
        /*0280*/ 	.word	0x0500003d


	//   ....[111]....
        /*0284*/ 	.word	0x0500003d


	//   ....[112]....
        /*0288*/ 	.word	0x0500003d


	//   ....[113]....
        /*028c*/ 	.word	0x0500003d


	//   ....[114]....
        /*0290*/ 	.word	0x0500003d


	//   ....[115]....
        /*0294*/ 	.word	0x0500003d


	//   ....[116]....
        /*0298*/ 	.word	0x0500003d


	//   ....[117]....
        /*029c*/ 	.word	0x0500003d


	//   ....[118]....
        /*02a0*/ 	.word	0x0500003d


	//   ....[119]....
        /*02a4*/ 	.word	0x0500003d


	//   ....[120]....
        /*02a8*/ 	.word	0x0500003d


	//   ....[121]....
        /*02ac*/ 	.word	0x0500003d


	//   ....[122]....
        /*02b0*/ 	.word	0x0500003d


	//   ....[123]....
        /*02b4*/ 	.word	0x0500003d


	//   ....[124]....
        /*02b8*/ 	.word	0x0500003d


	//   ....[125]....
        /*02bc*/ 	.word	0x0500003d


	//   ....[126]....
        /*02c0*/ 	.word	0x0500003d


	//   ....[127]....
        /*02c4*/ 	.word	0x0500003d


	//   ....[128]....
        /*02c8*/ 	.word	0x0500003d


	//   ....[129]....
        /*02cc*/ 	.word	0x0500003d


	//   ....[130]....
        /*02d0*/ 	.word	0x0500003d


	//   ....[131]....
        /*02d4*/ 	.word	0x0500003d


	//   ....[132]....
        /*02d8*/ 	.word	0x0500003d


	//   ....[133]....
        /*02dc*/ 	.word	0x0500003d


	//   ....[134]....
        /*02e0*/ 	.word	0x0500003d


	//   ....[135]....
        /*02e4*/ 	.word	0x0500003d


	//   ....[136]....
        /*02e8*/ 	.word	0x0500003d


	//   ....[137]....
        /*02ec*/ 	.word	0x0500003d


	//   ....[138]....
        /*02f0*/ 	.word	0x0500003d


	//   ....[139]....
        /*02f4*/ 	.word	0x0500003d


	//   ....[140]....
        /*02f8*/ 	.word	0x0500003d


	//   ....[141]....
        /*02fc*/ 	.word	0x0500003d


	//   ....[142]....
        /*0300*/ 	.word	0x0500003d


	//   ....[143]....
        /*0304*/ 	.word	0x0500003d


	//   ....[144]....
        /*0308*/ 	.word	0x0500003d


	//   ....[145]....
        /*030c*/ 	.word	0x0500003d


	//   ....[146]....
        /*0310*/ 	.word	0x0500003d


	//   ....[147]....
        /*0314*/ 	.word	0x0500003d


	//   ....[148]....
        /*0318*/ 	.word	0x0500003d


	//   ....[149]....
        /*031c*/ 	.word	0x0500003d


	//   ....[150]....
        /*0320*/ 	.word	0x0500003d


	//   ....[151]....
        /*0324*/ 	.word	0x0500003d


	//   ....[152]....
        /*0328*/ 	.word	0x0500003d


	//   ....[153]....
        /*032c*/ 	.word	0x0500003d


	//   ....[154]....
        /*0330*/ 	.word	0x0500003d


	//   ....[155]....
        /*0334*/ 	.word	0x0500003d


	//   ....[156]....
        /*0338*/ 	.word	0x0500003d


	//   ....[157]....
        /*033c*/ 	.word	0x0500003d


	//----- nvinfo : EIATTR_COOP_GROUP_INSTR_OFFSETS
	.align		4
.L_330:
        /*0340*/ 	.byte	0x04, 0x28
        /*0342*/ 	.short	(.L_332 - .L_331)


	//   ....[0]....
.L_331:
        /*0344*/ 	.word	0x00000460


	//   ....[1]....
        /*0348*/ 	.word	0x00000780


	//   ....[2]....
        /*034c*/ 	.word	0x00000fb0


	//   ....[3]....
        /*0350*/ 	.word	0x00000fe0


	//   ....[4]....
        /*0354*/ 	.word	0x00000ff0


	//   ....[5]....
        /*0358*/ 	.word	0x00001040


	//   ....[6]....
        /*035c*/ 	.word	0x00001060


	//   ....[7]....
        /*0360*/ 	.word	0x000010c0


	//   ....[8]....
        /*0364*/ 	.word	0x000010d0


	//   ....[9]....
        /*0368*/ 	.word	0x00001120


	//   ....[10]....
        /*036c*/ 	.word	0x00001150


	//   ....[11]....
        /*0370*/ 	.word	0x000011a0


	//   ....[12]....
        /*0374*/ 	.word	0x00001290


	//   ....[13]....
        /*0378*/ 	.word	0x00001370


	//   ....[14]....
        /*037c*/ 	.word	0x00001ee0


	//   ....[15]....
        /*0380*/ 	.word	0x00001ef0


	//   ....[16]....
        /*0384*/ 	.word	0x00001f60


	//   ....[17]....
        /*0388*/ 	.word	0x00001f70


	//   ....[18]....
        /*038c*/ 	.word	0x00001fd0


	//   ....[19]....
        /*0390*/ 	.word	0x00001fe0


	//   ....[20]....
        /*0394*/ 	.word	0x00002040


	//   ....[21]....
        /*0398*/ 	.word	0x00002050


	//   ....[22]....
        /*039c*/ 	.word	0x000020b0


	//   ....[23]....
        /*03a0*/ 	.word	0x000020d0


	//   ....[24]....
        /*03a4*/ 	.word	0x00002160


	//   ....[25]....
        /*03a8*/ 	.word	0x00002210


	//   ....[26]....
        /*03ac*/ 	.word	0x00002720


	//   ....[27]....
        /*03b0*/ 	.word	0x000027a0


	//   ....[28]....
        /*03b4*/ 	.word	0x00002820


	//   ....[29]....
        /*03b8*/ 	.word	0x00002840


	//   ....[30]....
        /*03bc*/ 	.word	0x000028c0


	//   ....[31]....
        /*03c0*/ 	.word	0x000028e0


	//   ....[32]....
        /*03c4*/ 	.word	0x00002950


	//   ....[33]....
        /*03c8*/ 	.word	0x00002980


	//   ....[34]....
        /*03cc*/ 	.word	0x000029d0


	//   ....[35]....
        /*03d0*/ 	.word	0x000029f0


	//   ....[36]....
        /*03d4*/ 	.word	0x00002a50


	//   ....[37]....
        /*03d8*/ 	.word	0x00002a70


	//   ....[38]....
        /*03dc*/ 	.word	0x00002a80


	//   ....[39]....
        /*03e0*/ 	.word	0x00002d40


	//   ....[40]....
        /*03e4*/ 	.word	0x00002db0


	//   ....[41]....
        /*03e8*/ 	.word	0x00002e30


	//   ....[42]....
        /*03ec*/ 	.word	0x00002e50


	//   ....[43]....
        /*03f0*/ 	.word	0x00002ec0


	//   ....[44]....
        /*03f4*/ 	.word	0x00002ee0


	//   ....[45]....
        /*03f8*/ 	.word	0x00002f30


	//   ....[46]....
        /*03fc*/ 	.word	0x00002f60


	//   ....[47]....
        /*0400*/ 	.word	0x00002fd0


	//   ....[48]....
        /*0404*/ 	.word	0x00002ff0


	//   ....[49]....
        /*0408*/ 	.word	0x00003040


	//   ....[50]....
        /*040c*/ 	.word	0x00003080


	//   ....[51]....
        /*0410*/ 	.word	0x00003090


	//   ....[52]....
        /*0414*/ 	.word	0x00003700


	//   ....[53]....
        /*0418*/ 	.word	0x000041a0


	//   ....[54]....
        /*041c*/ 	.word	0x000046f0


	//   ....[55]....
        /*0420*/ 	.word	0x000053e0


	//   ....[56]....
        /*0424*/ 	.word	0x00005410


	//   ....[57]....
        /*0428*/ 	.word	0x00005430


	//   ....[58]....
        /*042c*/ 	.word	0x00005480


	//   ....[59]....
        /*0430*/ 	.word	0x00005490


	//   ....[60]....
        /*0434*/ 	.word	0x000054e0


	//   ....[61]....
        /*0438*/ 	.word	0x00005510


	//   ....[62]....
        /*043c*/ 	.word	0x00005560


	//   ....[63]....
        /*0440*/ 	.word	0x00005590


	//   ....[64]....
        /*0444*/ 	.word	0x000055d0


	//   ....[65]....
        /*0448*/ 	.word	0x00005640


	//   ....[66]....
        /*044c*/ 	.word	0x00005650


	//   ....[67]....
        /*0450*/ 	.word	0x00006800


	//   ....[68]....
        /*0454*/ 	.word	0x00006910


	//   ....[69]....
        /*0458*/ 	.word	0x00006930


	//   ....[70]....
        /*045c*/ 	.word	0x00006980


	//   ....[71]....
        /*0460*/ 	.word	0x00006990


	//   ....[72]....
        /*0464*/ 	.word	0x000069e0


	//   ....[73]....
        /*0468*/ 	.word	0x00006a10


	//   ....[74]....
        /*046c*/ 	.word	0x00006a60


	//   ....[75]....
        /*0470*/ 	.word	0x00006a80


	//   ....[76]....
        /*0474*/ 	.word	0x00006ad0


	//   ....[77]....
        /*0478*/ 	.word	0x00006b50


	//   ....[78]....
        /*047c*/ 	.word	0x00006ce0


	//   ....[79]....
        /*0480*/ 	.word	0x00007160


	//   ....[80]....
        /*0484*/ 	.word	0x000071e0


	//   ....[81]....
        /*0488*/ 	.word	0x00007290


	//   ....[82]....
        /*048c*/ 	.word	0x000072a0


	//   ....[83]....
        /*0490*/ 	.word	0x00007310


	//   ....[84]....
        /*0494*/ 	.word	0x00007360


	//   ....[85]....
        /*0498*/ 	.word	0x00007370


	//   ....[86]....
        /*049c*/ 	.word	0x000073e0


	//   ....[87]....
        /*04a0*/ 	.word	0x000073f0


	//   ....[88]....
        /*04a4*/ 	.word	0x00007450


	//   ....[89]....
        /*04a8*/ 	.word	0x00007470


	//   ....[90]....
        /*04ac*/ 	.word	0x000074b0


	//   ....[91]....
        /*04b0*/ 	.word	0x00007530


	//   ....[92]....
        /*04b4*/ 	.word	0x00007770


	//   ....[93]....
        /*04b8*/ 	.word	0x000077e0


	//   ....[94]....
        /*04bc*/ 	.word	0x00007860


	//   ....[95]....
        /*04c0*/ 	.word	0x00007870


	//   ....[96]....
        /*04c4*/ 	.word	0x000078e0


	//   ....[97]....
        /*04c8*/ 	.word	0x00007930


	//   ....[98]....
        /*04cc*/ 	.word	0x00007940


	//   ....[99]....
        /*04d0*/ 	.word	0x000079b0


	//   ....[100]....
        /*04d4*/ 	.word	0x000079c0


	//   ....[101]....
        /*04d8*/ 	.word	0x00007a20


	//   ....[102]....
        /*04dc*/ 	.word	0x00007a40


	//   ....[103]....
        /*04e0*/ 	.word	0x00007a80


	//   ....[104]....
        /*04e4*/ 	.word	0x00007b20


	//   ....[105]....
        /*04e8*/ 	.word	0x000081f0


	//   ....[106]....
        /*04ec*/ 	.word	0x00008800


	//   ....[107]....
        /*04f0*/ 	.word	0x000088c0


	//   ....[108]....
        /*04f4*/ 	.word	0x00008990


	//   ....[109]....
        /*04f8*/ 	.word	0x000089e0


	//   ....[110]....
        /*04fc*/ 	.word	0x00008ab0


	//   ....[111]....
        /*0500*/ 	.word	0x00008b00


	//   ....[112]....
        /*0504*/ 	.word	0x00008b70


	//   ....[113]....
        /*0508*/ 	.word	0x00008bf0


	//   ....[114]....
        /*050c*/ 	.word	0x00008c70


	//   ....[115]....
        /*0510*/ 	.word	0x00008d00


	//   ....[116]....
        /*0514*/ 	.word	0x00008d70


	//   ....[117]....
        /*0518*/ 	.word	0x00008de0


	//   ....[118]....
        /*051c*/ 	.word	0x00008ea0


	//   ....[119]....
        /*0520*/ 	.word	0x00008f20


	//   ....[120]....
        /*0524*/ 	.word	0x00008fa0


	//   ....[121]....
        /*0528*/ 	.word	0x00009070


	//   ....[122]....
        /*052c*/ 	.word	0x000090c0


	//   ....[123]....
        /*0530*/ 	.word	0x00009190


	//   ....[124]....
        /*0534*/ 	.word	0x000091e0


	//   ....[125]....
        /*0538*/ 	.word	0x00009290


	//   ....[126]....
        /*053c*/ 	.word	0x000092e0


	//   ....[127]....
        /*0540*/ 	.word	0x00009360


	//   ....[128]....
        /*0544*/ 	.word	0x000093e0


	//   ....[129]....
        /*0548*/ 	.word	0x00009460


	//   ....[130]....
        /*054c*/ 	.word	0x000094d0


	//   ....[131]....
        /*0550*/ 	.word	0x000095a0


	//   ....[132]....
        /*0554*/ 	.word	0x00009610


	//   ....[133]....
        /*0558*/ 	.word	0x00009690


	//   ....[134]....
        /*055c*/ 	.word	0x00009760


	//   ....[135]....
        /*0560*/ 	.word	0x000097b0


	//   ....[136]....
        /*0564*/ 	.word	0x00009880


	//   ....[137]....
        /*0568*/ 	.word	0x000098d0


	//   ....[138]....
        /*056c*/ 	.word	0x00009990


	//   ....[139]....
        /*0570*/ 	.word	0x000099e0


	//   ....[140]....
        /*0574*/ 	.word	0x00009a80


	//   ....[141]....
        /*0578*/ 	.word	0x00009ad0


	//   ....[142]....
        /*057c*/ 	.word	0x00009bb0


	//   ....[143]....
        /*0580*/ 	.word	0x00009c00


	//   ....[144]....
        /*0584*/ 	.word	0x00009cb0


	//   ....[145]....
        /*0588*/ 	.word	0x00009d20


	//   ....[146]....
        /*058c*/ 	.word	0x00009da0


	//   ....[147]....
        /*0590*/ 	.word	0x00009e60


	//   ....[148]....
        /*0594*/ 	.word	0x00009eb0


	//   ....[149]....
        /*0598*/ 	.word	0x00009f80


	//   ....[150]....
        /*059c*/ 	.word	0x00009fd0


	//   ....[151]....
        /*05a0*/ 	.word	0x0000a080


	//   ....[152]....
        /*05a4*/ 	.word	0x0000a0d0


	//   ....[153]....
        /*05a8*/ 	.word	0x0000a180


	//   ....[154]....
        /*05ac*/ 	.word	0x0000a1d0


	//   ....[155]....
        /*05b0*/ 	.word	0x0000a280


	//   ....[156]....
        /*05b4*/ 	.word	0x0000a2d0


	//   ....[157]....
        /*05b8*/ 	.word	0x0000a3a0


	//----- nvinfo : EIATTR_VRC_CTA_INIT_COUNT
	.align		4
.L_332:
        /*05bc*/ 	.byte	0x02, 0x4a
	.zero		1
	.zero		1


	//----- nvinfo : EIATTR_EXIT_INSTR_OFFSETS
	.align		4
        /*05c0*/ 	.byte	0x04, 0x1c
        /*05c2*/ 	.short	(.L_334 - .L_333)


	//   ....[0]....
.L_333:
        /*05c4*/ 	.word	0x000039e0


	//   ....[1]....
        /*05c8*/ 	.word	0x00003a00


	//   ....[2]....
        /*05cc*/ 	.word	0x00008790


	//   ....[3]....
        /*05d0*/ 	.word	0x000087b0


	//----- nvinfo : EIATTR_MAX_THREADS
	.align		4
.L_334:
        /*05d4*/ 	.byte	0x04, 0x05
        /*05d6*/ 	.short	(.L_336 - .L_335)
.L_335:
        /*05d8*/ 	.word	0x000000e0
        /*05dc*/ 	.word	0x00000001
        /*05e0*/ 	.word	0x00000001


	//----- nvinfo : EIATTR_CRS_STACK_SIZE
	.align		4
.L_336:
        /*05e4*/ 	.byte	0x04, 0x1e
        /*05e6*/ 	.short	(.L_338 - .L_337)
.L_337:
        /*05e8*/ 	.word	0x00000000


	//----- nvinfo : EIATTR_CBANK_PARAM_SIZE
	.align		4
.L_338:
        /*05ec*/ 	.byte	0x03, 0x19
        /*05ee*/ 	.short	0x0034


	//----- nvinfo : EIATTR_PARAM_CBANK
	.align		4
        /*05f0*/ 	.byte	0x04, 0x0a
        /*05f2*/ 	.short	(.L_340 - .L_339)
	.align		4
.L_339:
        /*05f4*/ 	.word	index@(.nv.constant0._ZN3cub18CUB_300001_SM_10006detail11scan_by_key21DeviceScanByKeyKernelINS2_10policy_hubIPiffN4cuda3std3__44plusIvEEE10Policy1000ES5_PfSD_NS0_24ReduceByKeyScanTileStateIfiLb1EEENS8_8equal_toIvEESA_NS0_8NullTypeEjfiEEvT0_PT9_T1_T2_T3_iT4_T5_T6_T7_)
        /*05f8*/ 	.short	0x0380
        /*05fa*/ 	.short	0x0034


	//----- nvinfo : EIATTR_SW_WAR
	.align		4
.L_340:
        /*05fc*/ 	.byte	0x04, 0x36
        /*05fe*/ 	.short	(.L_342 - .L_341)
.L_341:
        /*0600*/ 	.word	0x00000008
.L_342:


//--------------------- .nv.info._ZN3cub18CUB_300001_SM_10006detail11scan_by_key25DeviceScanByKeyInitKernelINS0_24ReduceByKeyScanTileStateIfiLb1EEEPijEEvT_T0_PN4cuda3std3__415iterator_traitsIS8_vE10value_typeET1_i --------------------------
	.section	.nv.info._ZN3cub18CUB_300001_SM_10006detail11scan_by_key25DeviceScanByKeyInitKernelINS0_24ReduceByKeyScanTileStateIfiLb1EEEPijEEvT_T0_PN4cuda3std3__415iterator_traitsIS8_vE10value_typeET1_i,"",@"SHT_CUDA_INFO"
	.sectionflags	@""
	.align	4


	//----- nvinfo : EIATTR_CUDA_API_VERSION
	.align		4
        /*0000*/ 	.byte	0x04, 0x37
        /*0002*/ 	.short	(.L_344 - .L_343)
.L_343:
        /*0004*/ 	.word	0x00000082


	//----- nvinfo : EIATTR_KPARAM_INFO
	.align		4
.L_344:
        /*0008*/ 	.byte	0x04, 0x17
        /*000a*/ 	.short	(.L_346 - .L_345)
.L_345:
        /*000c*/ 	.word	0x00000000
        /*0010*/ 	.short	0x0004
        /*0012*/ 	.short	0x001c
        /*0014*/ 	.byte	0x00, 0xf0, 0x11, 0x00


	//----- nvinfo : EIATTR_KPARAM_INFO
	.align		4
.L_346:
        /*0018*/ 	.byte	0x04, 0x17
        /*001a*/ 	.short	(.L_348 - .L_347)
.L_347:
        /*001c*/ 	.word	0x00000000
        /*0020*/ 	.short	0x0003
        /*0022*/ 	.short	0x0018
        /*0024*/ 	.byte	0x00, 0xf0, 0x11, 0x00


	//----- nvinfo : EIATTR_KPARAM_INFO
	.align		4
.L_348:
        /*0028*/ 	.byte	0x04, 0x17
        /*002a*/ 	.short	(.L_350 - .L_349)
.L_349:
        /*002c*/ 	.word	0x00000000
        /*0030*/ 	.short	0x0002
        /*0032*/ 	.short	0x0010
        /*0034*/ 	.byte	0x00, 0xf5, 0x21, 0x00


	//----- nvinfo : EIATTR_KPARAM_INFO
	.align		4
.L_350:
        /*0038*/ 	.byte	0x04, 0x17
        /*003a*/ 	.short	(.L_352 - .L_351)
.L_351:
        /*003c*/ 	.word	0x00000000
        /*0040*/ 	.short	0x0001
        /*0042*/ 	.short	0x0008
        /*0044*/ 	.byte	0x00, 0xf5, 0x21, 0x00


	//----- nvinfo : EIATTR_KPARAM_INFO
	.align		4
.L_352:
        /*0048*/ 	.byte	0x04, 0x17
        /*004a*/ 	.short	(.L_354 - .L_353)
.L_353:
        /*004c*/ 	.word	0x00000000
        /*0050*/ 	.short	0x0000
        /*0052*/ 	.short	0x0000
        /*0054*/ 	.byte	0x00, 0xf0, 0x21, 0x00


	//----- nvinfo : EIATTR_SPARSE_MMA_MASK
	.align		4
.L_354:
        /*0058*/ 	.byte	0x03, 0x50
        /*005a*/ 	.short	0x0000


	//----- nvinfo : EIATTR_MAXREG_COUNT
	.align		4
        /*005c*/ 	.byte	0x03, 0x1b
        /*005e*/ 	.short	0x00ff


	//----- nvinfo : EIATTR_MERCURY_ISA_VERSION
	.align		4
        /*0060*/ 	.byte	0x03, 0x5f
        /*0062*/ 	.short	0x0101


	//----- nvinfo : EIATTR_VRC_CTA_INIT_COUNT
	.align		4
        /*0064*/ 	.byte	0x02, 0x4a
	.zero		1
	.zero		1


	//----- nvinfo : EIATTR_EXIT_INSTR_OFFSETS
	.align		4
        /*0068*/ 	.byte	0x04, 0x1c
        /*006a*/ 	.short	(.L_356 - .L_355)


	//   ....[0]....
.L_355:
        /*006c*/ 	.word	0x00000150


	//   ....[1]....
        /*0070*/ 	.word	0x000001e0


	//----- nvinfo : EIATTR_CBANK_PARAM_SIZE
	.align		4
.L_356:
        /*0074*/ 	.byte	0x03, 0x19
        /*0076*/ 	.short	0x0020


	//----- nvinfo : EIATTR_PARAM_CBANK
	.align		4
        /*0078*/ 	.byte	0x04, 0x0a
        /*007a*/ 	.short	(.L_358 - .L_357)
	.align		4
.L_357:
        /*007c*/ 	.word	index@(.nv.constant0._ZN3cub18CUB_300001_SM_10006detail11scan_by_key25DeviceScanByKeyInitKernelINS0_24ReduceByKeyScanTileStateIfiLb1EEEPijEEvT_T0_PN4cuda3std3__415iterator_traitsIS8_vE10value_typeET1_i)
        /*0080*/ 	.short	0x0380
        /*0082*/ 	.short	0x0020


	//----- nvinfo : EIATTR_SW_WAR
	.align		4
.L_358:
        /*0084*/ 	.byte	0x04, 0x36
        /*0086*/ 	.short	(.L_360 - .L_359)
.L_359:
        /*0088*/ 	.word	0x00000008
.L_360:


//--------------------- .nv.info._ZN3cub18CUB_300001_SM_10006detail11EmptyKernelIvEEvv --------------------------
	.section	.nv.info._ZN3cub18CUB_300001_SM_10006detail11EmptyKernelIvEEvv,"",@"SHT_CUDA_INFO"
	.sectionflags	@""
	.align	4


	//----- nvinfo : EIATTR_CUDA_API_VERSION
	.align		4
        /*0000*/ 	.byte	0x04, 0x37
        /*0002*/ 	.short	(.L_362 - .L_361)
.L_361:
        /*0004*/ 	.word	0x00000082


	//----- nvinfo : EIATTR_SPARSE_MMA_MASK
	.align		4
.L_362:
        /*0008*/ 	.byte	0x03, 0x50
        /*000a*/ 	.short	0x0000


	//----- nvinfo : EIATTR_MAXREG_COUNT
	.align		4
        /*000c*/ 	.byte	0x03, 0x1b
        /*000e*/ 	.short	0x00ff


	//----- nvinfo : EIATTR_MERCURY_ISA_VERSION
	.align		4
        /*0010*/ 	.byte	0x03, 0x5f
        /*0012*/ 	.short	0x0101


	//----- nvinfo : EIATTR_VRC_CTA_INIT_COUNT
	.align		4
        /*0014*/ 	.byte	0x02, 0x4a
	.zero		1
	.zero		1


	//----- nvinfo : EIATTR_EXIT_INSTR_OFFSETS
	.align		4
        /*0018*/ 	.byte	0x04, 0x1c
        /*001a*/ 	.short	(.L_364 - .L_363)


	//   ....[0]....
.L_363:
        /*001c*/ 	.word	0x00000010


	//----- nvinfo : EIATTR_SW_WAR
	.align		4
.L_364:
        /*0020*/ 	.byte	0x04, 0x36
        /*0022*/ 	.short	(.L_366 - .L_365)
.L_365:
        /*0024*/ 	.word	0x00000008
.L_366:


//--------------------- .nv.info._Z10split_nodeP4nodePiiPbP17attribute_id_pairS1_S1_S4_i --------------------------
	.section	.nv.info._Z10split_nodeP4nodePiiPbP17attribute_id_pairS1_S1_S4_i,"",@"SHT_CUDA_INFO"
	.sectionflags	@""
	.align	4


	//----- nvinfo : EIATTR_CUDA_API_VERSION
	.align		4
        /*0000*/ 	.byte	0x04, 0x37
        /*0002*/ 	.short	(.L_368 - .L_367)
.L_367:
        /*0004*/ 	.word	0x00000082


	//----- nvinfo : EIATTR_KPARAM_INFO
	.align		4
.L_368:
        /*0008*/ 	.byte	0x04, 0x17
        /*000a*/ 	.short	(.L_370 - .L_369)
.L_369:
        /*000c*/ 	.word	0x00000000
        /*0010*/ 	.short	0x0008
        /*0012*/ 	.short	0x0040
        /*0014*/ 	.byte	0x00, 0xf0, 0x11, 0x00


	//----- nvinfo : EIATTR_KPARAM_INFO
	.align		4
.L_370:
        /*0018*/ 	.byte	0x04, 0x17
        /*001a*/ 	.short	(.L_372 - .L_371)
.L_371:
        /*001c*/ 	.word	0x00000000
        /*0020*/ 	.short	0x0007
        /*0022*/ 	.short	0x0038
        /*0024*/ 	.byte	0x00, 0xf5, 0x21, 0x00


	//----- nvinfo : EIATTR_KPARAM_INFO
	.align		4
.L_372:
        /*0028*/ 	.byte	0x04, 0x17
        /*002a*/ 	.short	(.L_374 - .L_373)
.L_373:
        /*002c*/ 	.word	0x00000000
        /*0030*/ 	.short	0x0006
        /*0032*/ 	.short	0x0030
        /*0034*/ 	.byte	0x00, 0xf5, 0x21, 0x00


	//----- nvinfo : EIATTR_KPARAM_INFO
	.align		4
.L_374:
        /*0038*/ 	.byte	0x04, 0x17
        /*003a*/ 	.short	(.L_376 - .L_375)
.L_375:
        /*003c*/ 	.word	0x00000000
        /*0040*/ 	.short	0x0005
        /*0042*/ 	.short	0x0028
        /*0044*/ 	.byte	0x00, 0xf5, 0x21, 0x00


	//----- nvinfo : EIATTR_KPARAM_INFO
	.align		4
.L_376:
        /*0048*/ 	.byte	0x04, 0x17
        /*004a*/ 	.short	(.L_378 - .L_377)
.L_377:
        /*004c*/ 	.word	0x00000000
        /*0050*/ 	.short	0x0004
        /*0052*/ 	.short	0x0020
        /*0054*/ 	.byte	0x00, 0xf5, 0x21, 0x00


	//----- nvinfo : EIATTR_KPARAM_INFO
	.align		4
.L_378:
        /*0058*/ 	.byte	0x04, 0x17
        /*005a*/ 	.short	(.L_380 - .L_379)
.L_379:
        /*005c*/ 	.word	0x00000000
        /*0060*/ 	.short	0x0003
        /*0062*/ 	.short	0x0018
        /*0064*/ 	.byte	0x00, 0xf5, 0x21, 0x00


	//----- nvinfo : EIATTR_KPARAM_INFO
	.align		4
.L_380:
        /*0068*/ 	.byte	0x04, 0x17
        /*006a*/ 	.short	(.L_382 - .L_381)
.L_381:
        /*006c*/ 	.word	0x00000000
        /*0070*/ 	.short	0x0002
        /*0072*/ 	.short	0x0010
        /*0074*/ 	.byte	0x00, 0xf0, 0x11, 0x00


	//----- nvinfo : EIATTR_KPARAM_INFO
	.align		4
.L_382:
        /*0078*/ 	.byte	0x04, 0x17
        /*007a*/ 	.short	(.L_384 - .L_383)
.L_383:
        /*007c*/ 	.word	0x00000000
        /*0080*/ 	.short	0x0001
        /*0082*/ 	.short	0x0008
        /*0084*/ 	.byte	0x00, 0xf5, 0x21, 0x00


	//----- nvinfo : EIATTR_KPARAM_INFO
	.align		4
.L_384:
        /*0088*/ 	.byte	0x04, 0x17
        /*008a*/ 	.short	(.L_386 - .L_385)
.L_385:
        /*008c*/ 	.word	0x00000000
        /*0090*/ 	.short	0x0000
        /*0092*/ 	.short	0x0000
        /*0094*/ 	.byte	0x00, 0xf5, 0x21, 0x00


	//----- nvinfo : EIATTR_SPARSE_MMA_MASK
	.align		4
.L_386:
        /*0098*/ 	.byte	0x03, 0x50
        /*009a*/ 	.short	0x0000


	//----- nvinfo : EIATTR_MAXREG_COUNT
	.align		4
        /*009c*/ 	.byte	0x03, 0x1b
        /*009e*/ 	.short	0x00ff


	//----- nvinfo : EIATTR_MERCURY_ISA_VERSION
	.align		4
        /*00a0*/ 	.byte	0x03, 0x5f
        /*00a2*/ 	.short	0x0101


	//----- nvinfo : EIATTR_VRC_CTA_INIT_COUNT
	.align		4
        /*00a4*/ 	.byte	0x02, 0x4a
	.zero		1
	.zero		1


	//----- nvinfo : EIATTR_EXIT_INSTR_OFFSETS
	.align		4
        /*00a8*/ 	.byte	0x04, 0x1c
        /*00aa*/ 	.short	(.L_388 - .L_387)


	//   ....[0]....
.L_387:
        /*00ac*/ 	.word	0x000001d0


	//   ....[1]....
        /*00b0*/ 	.word	0x00000210


	//   ....[2]....
        /*00b4*/ 	.word	0x00000c00


	//   ....[3]....
        /*00b8*/ 	.word	0x00000f10


	//----- nvinfo : EIATTR_CRS_STACK_SIZE
	.align		4
.L_388:
        /*00bc*/ 	.byte	0x04, 0x1e
        /*00be*/ 	.short	(.L_390 - .L_389)
.L_389:
        /*00c0*/ 	.word	0x00000000


	//----- nvinfo : EIATTR_CBANK_PARAM_SIZE
	.align		4
.L_390:
        /*00c4*/ 	.byte	0x03, 0x19
        /*00c6*/ 	.short	0x0044


	//----- nvinfo : EIATTR_PARAM_CBANK
	.align		4
        /*00c8*/ 	.byte	0x04, 0x0a
        /*00ca*/ 	.short	(.L_392 - .L_391)
	.align		4
.L_391:
        /*00cc*/ 	.word	index@(.nv.constant0._Z10split_nodeP4nodePiiPbP17attribute_id_pairS1_S1_S4_i)
        /*00d0*/ 	.short	0x0380
        /*00d2*/ 	.short	0x0044


	//----- nvinfo : EIATTR_SW_WAR
	.align		4
.L_392:
        /*00d4*/ 	.byte	0x04, 0x36
        /*00d6*/ 	.short	(.L_394 - .L_393)
.L_393:
        /*00d8*/ 	.word	0x00000008
.L_394:


//--------------------- .nv.info._Z11set_counterP4nodePfPiS2_iPbP17attribute_id_pair --------------------------
	.section	.nv.info._Z11set_counterP4nodePfPiS2_iPbP17attribute_id_pair,"",@"SHT_CUDA_INFO"
	.sectionflags	@""
	.align	4


	//----- nvinfo : EIATTR_CUDA_API_VERSION
	.align		4
        /*0000*/ 	.byte	0x04, 0x37
        /*0002*/ 	.short	(.L_396 - .L_395)
.L_395:
        /*0004*/ 	.word	0x00000082


	//----- nvinfo : EIATTR_KPARAM_INFO
	.align		4
.L_396:
        /*0008*/ 	.byte	0x04, 0x17
        /*000a*/ 	.short	(.L_398 - .L_397)
.L_397:
        /*000c*/ 	.word	0x00000000
        /*0010*/ 	.short	0x0006
        /*0012*/ 	.short	0x0030
        /*0014*/ 	.byte	0x00, 0xf5, 0x21, 0x00


	//----- nvinfo : EIATTR_KPARAM_INFO
	.align		4
.L_398:
        /*0018*/ 	.byte	0x04, 0x17
        /*001a*/ 	.short	(.L_400 - .L_399)
.L_399:
        /*001c*/ 	.word	0x00000000
        /*0020*/ 	.short	0x0005
        /*0022*/ 	.short	0x0028
        /*0024*/ 	.byte	0x00, 0xf5, 0x21, 0x00


	//----- nvinfo : EIATTR_KPARAM_INFO
	.align		4
.L_400:
        /*0028*/ 	.byte	0x04, 0x17
        /*002a*/ 	.short	(.L_402 - .L_401)
.L_401:
        /*002c*/ 	.word	0x00000000
        /*0030*/ 	.short	0x0004
        /*0032*/ 	.short	0x0020
        /*0034*/ 	.byte	0x00, 0xf0, 0x11, 0x00


	//----- nvinfo : EIATTR_KPARAM_INFO
	.align		4
.L_402:
        /*0038*/ 	.byte	0x04, 0x17
        /*003a*/ 	.short	(.L_404 - .L_403)
.L_403:
        /*003c*/ 	.word	0x00000000
        /*0040*/ 	.short	0x0003
        /*0042*/ 	.short	0x0018
        /*0044*/ 	.byte	0x00, 0xf5, 0x21, 0x00


	//----- nvinfo : EIATTR_KPARAM_INFO
	.align		4
.L_404:
        /*0048*/ 	.byte	0x04, 0x17
        /*004a*/ 	.short	(.L_406 - .L_405)
.L_405:
        /*004c*/ 	.word	0x00000000
        /*0050*/ 	.short	0x0002
        /*0052*/ 	.short	0x0010
        /*0054*/ 	.byte	0x00, 0xf5, 0x21, 0x00


	//----- nvinfo : EIATTR_KPARAM_INFO
	.align		4
.L_406:
        /*0058*/ 	.byte	0x04, 0x17
        /*005a*/ 	.short	(.L_408 - .L_407)
.L_407:
        /*005c*/ 	.word	0x00000000
        /*0060*/ 	.short	0x0001
        /*0062*/ 	.short	0x0008
        /*0064*/ 	.byte	0x00, 0xf5, 0x21, 0x00


	//----- nvinfo : EIATTR_KPARAM_INFO
	.align		4
.L_408:
        /*0068*/ 	.byte	0x04, 0x17
        /*006a*/ 	.short	(.L_410 - .L_409)
.L_409:
        /*006c*/ 	.word	0x00000000
        /*0070*/ 	.short	0x0000
        /*0072*/ 	.short	0x0000
        /*0074*/ 	.byte	0x00, 0xf5, 0x21, 0x00


	//----- nvinfo : EIATTR_SPARSE_MMA_MASK
	.align		4
.L_410:
        /*0078*/ 	.byte	0x03, 0x50
        /*007a*/ 	.short	0x0000


	//----- nvinfo : EIATTR_MAXREG_COUNT
	.align		4
        /*007c*/ 	.byte	0x03, 0x1b
        /*007e*/ 	.short	0x00ff


	//----- nvinfo : EIATTR_MERCURY_ISA_VERSION
	.align		4
        /*0080*/ 	.byte	0x03, 0x5f
        /*0082*/ 	.short	0x0101


	//----- nvinfo : EIATTR_UNUSED_LOAD_BYTE_OFFSET
	.align		4
        /*0084*/ 	.byte	0x04, 0x44
        /*0086*/ 	.short	(.L_412 - .L_411)


	//   ....[0]....
.L_411:
        /*0088*/ 	.word	0x000000c0
        /*008c*/ 	.word	0x00000fff


	//----- nvinfo : EIATTR_VRC_CTA_INIT_COUNT
	.align		4
.L_412:
        /*0090*/ 	.byte	0x02, 0x4a
	.zero		1
	.zero		1


	//----- nvinfo : EIATTR_EXIT_INSTR_OFFSETS
	.align		4
        /*0094*/ 	.byte	0x04, 0x1c
        /*0096*/ 	.short	(.L_414 - .L_413)


	//   ....[0]....
.L_413:
        /*0098*/ 	.word	0x00000230


	//   ....[1]....
        /*009c*/ 	.word	0x00000640


	//----- nvinfo : EIATTR_CRS_STACK_SIZE
	.align		4
.L_414:
        /*00a0*/ 	.byte	0x04, 0x1e
        /*00a2*/ 	.short	(.L_416 - .L_415)
.L_415:
        /*00a4*/ 	.word	0x00000000


	//----- nvinfo : EIATTR_CBANK_PARAM_SIZE
	.align		4
.L_416:
        /*00a8*/ 	.byte	0x03, 0x19
        /*00aa*/ 	.short	0x0038


	//----- nvinfo : EIATTR_PARAM_CBANK
	.align		4
        /*00ac*/ 	.byte	0x04, 0x0a
        /*00ae*/ 	.short	(.L_418 - .L_417)
	.align		4
.L_417:
        /*00b0*/ 	.word	index@(.nv.constant0._Z11set_counterP4nodePfPiS2_iPbP17attribute_id_pair)
        /*00b4*/ 	.short	0x0380
        /*00b6*/ 	.short	0x0038


	//----- nvinfo : EIATTR_SW_WAR
	.align		4
.L_418:
        /*00b8*/ 	.byte	0x04, 0x36
        /*00ba*/ 	.short	(.L_420 - .L_419)
.L_419:
        /*00bc*/ 	.word	0x00000008
.L_420:


//--------------------- .nv.info._Z20get_best_split_pointP4nodePfiP17attribute_id_pair --------------------------
	.section	.nv.info._Z20get_best_split_pointP4nodePfiP17attribute_id_pair,"",@"SHT_CUDA_INFO"
	.sectionflags	@""
	.align	4


	//----- nvinfo : EIATTR_CUDA_API_VERSION
	.align		4
        /*0000*/ 	.byte	0x04, 0x37
        /*0002*/ 	.short	(.L_422 - .L_421)
.L_421:
        /*0004*/ 	.word	0x00000082


	//----- nvinfo : EIATTR_KPARAM_INFO
	.align		4
.L_422:
        /*0008*/ 	.byte	0x04, 0x17
        /*000a*/ 	.short	(.L_424 - .L_423)
.L_423:
        /*000c*/ 	.word	0x00000000
        /*0010*/ 	.short	0x0003
        /*0012*/ 	.short	0x0018
        /*0014*/ 	.byte	0x00, 0xf5, 0x21, 0x00


	//----- nvinfo : EIATTR_KPARAM_INFO
	.align		4
.L_424:
        /*0018*/ 	.byte	0x04, 0x17
        /*001a*/ 	.short	(.L_426 - .L_425)
.L_425:
        /*001c*/ 	.word	0x00000000
        /*0020*/ 	.short	0x0002
        /*0022*/ 	.short	0x0010
        /*0024*/ 	.byte	0x00, 0xf0, 0x11, 0x00


	//----- nvinfo : EIATTR_KPARAM_INFO
	.align		4
.L_426:
        /*0028*/ 	.byte	0x04, 0x17
        /*002a*/ 	.short	(.L_428 - .L_427)
.L_427:
        /*002c*/ 	.word	0x00000000
        /*0030*/ 	.short	0x0001
        /*0032*/ 	.short	0x0008
        /*0034*/ 	.byte	0x00, 0xf5, 0x21, 0x00


	//----- nvinfo : EIATTR_KPARAM_INFO
	.align		4
.L_428:
        /*0038*/ 	.byte	0x04, 0x17
        /*003a*/ 	.short	(.L_430 - .L_429)
.L_429:
        /*003c*/ 	.word	0x00000000
        /*0040*/ 	.short	0x0000
        /*0042*/ 	.short	0x0000
        /*0044*/ 	.byte	0x00, 0xf5, 0x21, 0x00


	//----- nvinfo : EIATTR_SPARSE_MMA_MASK
	.align		4
.L_430:
        /*0048*/ 	.byte	0x03, 0x50
        /*004a*/ 	.short	0x0000


	//----- nvinfo : EIATTR_MAXREG_COUNT
	.align		4
        /*004c*/ 	.byte	0x03, 0x1b
        /*004e*/ 	.short	0x00ff


	//----- nvinfo : EIATTR_NUM_BARRIERS
	.align		4
        /*0050*/ 	.byte	0x02, 0x4c
        /*0052*/ 	.byte	0x01
	.zero		1


	//----- nvinfo : EIATTR_MERCURY_ISA_VERSION
	.align		4
        /*0054*/ 	.byte	0x03, 0x5f
        /*0056*/ 	.short	0x0101


	//----- nvinfo : EIATTR_VRC_CTA_INIT_COUNT
	.align		4
        /*0058*/ 	.byte	0x02, 0x4a
	.zero		1
	.zero		1


	//----- nvinfo : EIATTR_EXIT_INSTR_OFFSETS
	.align		4
        /*005c*/ 	.byte	0x04, 0x1c
        /*005e*/ 	.short	(.L_432 - .L_431)


	//   ....[0]....
.L_431:
        /*0060*/ 	.word	0x00000180


	//   ....[1]....
        /*0064*/ 	.word	0x00000980


	//   ....[2]....
        /*0068*/ 	.word	0x00000be0


	//   ....[3]....
        /*006c*/ 	.word	0x00000c30


	//----- nvinfo : EIATTR_CRS_STACK_SIZE
	.align		4
.L_432:
        /*0070*/ 	.byte	0x04, 0x1e
        /*0072*/ 	.short	(.L_434 - .L_433)
.L_433:
        /*0074*/ 	.word	0x00000000


	//----- nvinfo : EIATTR_CBANK_PARAM_SIZE
	.align		4
.L_434:
        /*0078*/ 	.byte	0x03, 0x19
        /*007a*/ 	.short	0x0020


	//----- nvinfo : EIATTR_PARAM_CBANK
	.align		4
        /*007c*/ 	.byte	0x04, 0x0a
        /*007e*/ 	.short	(.L_436 - .L_435)
	.align		4
.L_435:
        /*0080*/ 	.word	index@(.nv.constant0._Z20get_best_split_pointP4nodePfiP17attribute_id_pair)
        /*0084*/ 	.short	0x0380
        /*0086*/ 	.short	0x0020


	//----- nvinfo : EIATTR_SW_WAR
	.align		4
.L_436:
        /*0088*/ 	.byte	0x04, 0x36
        /*008a*/ 	.short	(.L_438 - .L_437)
.L_437:
        /*008c*/ 	.word	0x00000008
.L_438:


//--------------------- .nv.info._Z8get_gainP4nodePiPfi --------------------------
	.section	.nv.info._Z8get_gainP4nodePiPfi,"",@"SHT_CUDA_INFO"
	.sectionflags	@""
	.align	4


	//----- nvinfo : EIATTR_CUDA_API_VERSION
	.align		4
        /*0000*/ 	.byte	0x04, 0x37
        /*0002*/ 	.short	(.L_440 - .L_439)
.L_439:
        /*0004*/ 	.word	0x00000082


	//----- nvinfo : EIATTR_KPARAM_INFO
	.align		4
.L_440:
        /*0008*/ 	.byte	0x04, 0x17
        /*000a*/ 	.short	(.L_442 - .L_441)
.L_441:
        /*000c*/ 	.word	0x00000000
        /*0010*/ 	.short	0x0003
        /*0012*/ 	.short	0x0018
        /*0014*/ 	.byte	0x00, 0xf0, 0x11, 0x00


	//----- nvinfo : EIATTR_KPARAM_INFO
	.align		4
.L_442:
        /*0018*/ 	.byte	0x04, 0x17
        /*001a*/ 	.short	(.L_444 - .L_443)
.L_443:
        /*001c*/ 	.word	0x00000000
        /*0020*/ 	.short	0x0002
        /*0022*/ 	.short	0x0010
        /*0024*/ 	.byte	0x00, 0xf5, 0x21, 0x00


	//----- nvinfo : EIATTR_KPARAM_INFO
	.align		4
.L_444:
        /*0028*/ 	.byte	0x04, 0x17
        /*002a*/ 	.short	(.L_446 - .L_445)
.L_445:
        /*002c*/ 	.word	0x00000000
        /*0030*/ 	.short	0x0001
        /*0032*/ 	.short	0x0008
        /*0034*/ 	.byte	0x00, 0xf5, 0x21, 0x00


	//----- nvinfo : EIATTR_KPARAM_INFO
	.align		4
.L_446:
        /*0038*/ 	.byte	0x04, 0x17
        /*003a*/ 	.short	(.L_448 - .L_447)
.L_447:
        /*003c*/ 	.word	0x00000000
        /*0040*/ 	.short	0x0000
        /*0042*/ 	.short	0x0000
        /*0044*/ 	.byte	0x00, 0xf5, 0x21, 0x00


	//----- nvinfo : EIATTR_SPARSE_MMA_MASK
	.align		4
.L_448:
        /*0048*/ 	.byte	0x03, 0x50
        /*004a*/ 	.short	0x0000


	//----- nvinfo : EIATTR_MAXREG_COUNT
	.align		4
        /*004c*/ 	.byte	0x03, 0x1b
        /*004e*/ 	.short	0x00ff


	//----- nvinfo : EIATTR_NUM_BARRIERS
	.align		4
        /*0050*/ 	.byte	0x02, 0x4c
        /*0052*/ 	.byte	0x01
	.zero		1


	//----- nvinfo : EIATTR_MERCURY_ISA_VERSION
	.align		4
        /*0054*/ 	.byte	0x03, 0x5f
        /*0056*/ 	.short	0x0101


	//----- nvinfo : EIATTR_VRC_CTA_INIT_COUNT
	.align		4
        /*0058*/ 	.byte	0x02, 0x4a
	.zero		1
	.zero		1


	//----- nvinfo : EIATTR_EXIT_INSTR_OFFSETS
	.align		4
        /*005c*/ 	.byte	0x04, 0x1c
        /*005e*/ 	.short	(.L_450 - .L_449)


	//   ....[0]....
.L_449:
        /*0060*/ 	.word	0x00000960


	//   ....[1]....
        /*0064*/ 	.word	0x00000c90


	//   ....[2]....
        /*0068*/ 	.word	0x00000d60


	//----- nvinfo : EIATTR_CRS_STACK_SIZE
	.align		4
.L_450:
        /*006c*/ 	.byte	0x04, 0x1e
        /*006e*/ 	.short	(.L_452 - .L_451)
.L_451:
        /*0070*/ 	.word	0x00000000


	//----- nvinfo : EIATTR_CBANK_PARAM_SIZE
	.align		4
.L_452:
        /*0074*/ 	.byte	0x03, 0x19
        /*0076*/ 	.short	0x001c


	//----- nvinfo : EIATTR_PARAM_CBANK
	.align		4
        /*0078*/ 	.byte	0x04, 0x0a
        /*007a*/ 	.short	(.L_454 - .L_453)
	.align		4
.L_453:
        /*007c*/ 	.word	index@(.nv.constant0._Z8get_gainP4nodePiPfi)
        /*0080*/ 	.short	0x0380
        /*0082*/ 	.short	0x001c


	//----- nvinfo : EIATTR_SW_WAR
	.align		4
.L_454:
        /*0084*/ 	.byte	0x04, 0x36
        /*0086*/ 	.short	(.L_456 - .L_455)
.L_455:
        /*0088*/ 	.word	0x00000008
.L_456:


//--------------------- .nv.info._Z15set_key_segmentP4nodePii --------------------------
	.section	.nv.info._Z15set_key_segmentP4nodePii,"",@"SHT_CUDA_INFO"
	.sectionflags	@""
	.align	4


	//----- nvinfo : EIATTR_CUDA_API_VERSION
	.align		4
        /*0000*/ 	.byte	0x04, 0x37
        /*0002*/ 	.short	(.L_458 - .L_457)
.L_457:
        /*0004*/ 	.word	0x00000082


	//----- nvinfo : EIATTR_KPARAM_INFO
	.align		4
.L_458:
        /*0008*/ 	.byte	0x04, 0x17
        /*000a*/ 	.short	(.L_460 - .L_459)
.L_459:
        /*000c*/ 	.word	0x00000000
        /*0010*/ 	.short	0x0002
        /*0012*/ 	.short	0x0010
        /*0014*/ 	.byte	0x00, 0xf0, 0x11, 0x00


	//----- nvinfo : EIATTR_KPARAM_INFO
	.align		4
.L_460:
        /*0018*/ 	.byte	0x04, 0x17
        /*001a*/ 	.short	(.L_462 - .L_461)
.L_461:
        /*001c*/ 	.word	0x00000000
        /*0020*/ 	.short	0x0001
        /*0022*/ 	.short	0x0008
        /*0024*/ 	.byte	0x00, 0xf5, 0x21, 0x00


	//----- nvinfo : EIATTR_KPARAM_INFO
	.align		4
.L_462:
        /*0028*/ 	.byte	0x04, 0x17
        /*002a*/ 	.short	(.L_464 - .L_463)
.L_463:
        /*002c*/ 	.word	0x00000000
        /*0030*/ 	.short	0x0000
        /*0032*/ 	.short	0x0000
        /*0034*/ 	.byte	0x00, 0xf5, 0x21, 0x00


	//----- nvinfo : EIATTR_SPARSE_MMA_MASK
	.align		4
.L_464:
        /*0038*/ 	.byte	0x03, 0x50
        /*003a*/ 	.short	0x0000


	//----- nvinfo : EIATTR_MAXREG_COUNT
	.align		4
        /*003c*/ 	.byte	0x03, 0x1b
        /*003e*/ 	.short	0x00ff


	//----- nvinfo : EIATTR_MERCURY_ISA_VERSION
	.align		4
        /*0040*/ 	.byte	0x03, 0x5f
        /*0042*/ 	.short	0x0101


	//----- nvinfo : EIATTR_VRC_CTA_INIT_COUNT
	.align		4
        /*0044*/ 	.byte	0x02, 0x4a
	.zero		1
	.zero		1


	//----- nvinfo : EIATTR_EXIT_INSTR_OFFSETS
	.align		4
        /*0048*/ 	.byte	0x04, 0x1c
        /*004a*/ 	.short	(.L_466 - .L_465)


	//   ....[0]....
.L_465:
        /*004c*/ 	.word	0x00000180


	//   ....[1]....
        /*0050*/ 	.word	0x000003d0


	//----- nvinfo : EIATTR_CRS_STACK_SIZE
	.align		4
.L_466:
        /*0054*/ 	.byte	0x04, 0x1e
        /*0056*/ 	.short	(.L_468 - .L_467)
.L_467:
        /*0058*/ 	.word	0x00000000


	//----- nvinfo : EIATTR_CBANK_PARAM_SIZE
	.align		4
.L_468:
        /*005c*/ 	.byte	0x03, 0x19
        /*005e*/ 	.short	0x0014


	//----- nvinfo : EIATTR_PARAM_CBANK
	.align		4
        /*0060*/ 	.byte	0x04, 0x0a
        /*0062*/ 	.short	(.L_470 - .L_469)
	.align		4
.L_469:
        /*0064*/ 	.word	index@(.nv.constant0._Z15set_key_segmentP4nodePii)
        /*0068*/ 	.short	0x0380
        /*006a*/ 	.short	0x0014


	//----- nvinfo : EIATTR_SW_WAR
	.align		4
.L_470:
        /*006c*/ 	.byte	0x04, 0x36
        /*006e*/ 	.short	(.L_472 - .L_471)
.L_471:
        /*0070*/ 	.word	0x00000008
.L_472:


//--------------------- .nv.info._Z12get_gradientP4nodeP17attribute_id_pairPfS3_i --------------------------
	.section	.nv.info._Z12get_gradientP4nodeP17attribute_id_pairPfS3_i,"",@"SHT_CUDA_INFO"
	.sectionflags	@""
	.align	4


	//----- nvinfo : EIATTR_CUDA_API_VERSION
	.align		4
        /*0000*/ 	.byte	0x04, 0x37
        /*0002*/ 	.short	(.L_474 - .L_473)
.L_473:
        /*0004*/ 	.word	0x00000082


	//----- nvinfo : EIATTR_KPARAM_INFO
	.align		4
.L_474:
        /*0008*/ 	.byte	0x04, 0x17
        /*000a*/ 	.short	(.L_476 - .L_475)
.L_475:
        /*000c*/ 	.word	0x00000000
        /*0010*/ 	.short	0x0004
        /*0012*/ 	.short	0x0020
        /*0014*/ 	.byte	0x00, 0xf0, 0x11, 0x00


	//----- nvinfo : EIATTR_KPARAM_INFO
	.align		4
.L_476:
        /*0018*/ 	.byte	0x04, 0x17
        /*001a*/ 	.short	(.L_478 - .L_477)
.L_477:
        /*001c*/ 	.word	0x00000000
        /*0020*/ 	.short	0x0003
        /*0022*/ 	.short	0x0018
        /*0024*/ 	.byte	0x00, 0xf5, 0x21, 0x00


	//----- nvinfo : EIATTR_KPARAM_INFO
	.align		4
.L_478:
        /*0028*/ 	.byte	0x04, 0x17
        /*002a*/ 	.short	(.L_480 - .L_479)
.L_479:
        /*002c*/ 	.word	0x00000000
        /*0030*/ 	.short	0x0002
        /*0032*/ 	.short	0x0010
        /*0034*/ 	.byte	0x00, 0xf5, 0x21, 0x00


	//----- nvinfo : EIATTR_KPARAM_INFO
	.align		4
.L_480:
        /*0038*/ 	.byte	0x04, 0x17
        /*003a*/ 	.short	(.L_482 - .L_481)
.L_481:
        /*003c*/ 	.word	0x00000000
        /*0040*/ 	.short	0x0001
        /*0042*/ 	.short	0x0008
        /*0044*/ 	.byte	0x00, 0xf5, 0x21, 0x00


	//----- nvinfo : EIATTR_KPARAM_INFO
	.align		4
.L_482:
        /*0048*/ 	.byte	0x04, 0x17
        /*004a*/ 	.short	(.L_484 - .L_483)
.L_483:
        /*004c*/ 	.word	0x00000000
        /*0050*/ 	.short	0x0000
        /*0052*/ 	.short	0x0000
        /*0054*/ 	.byte	0x00, 0xf5, 0x21, 0x00


	//----- nvinfo : EIATTR_SPARSE_MMA_MASK
	.align		4
.L_484:
        /*0058*/ 	.byte	0x03, 0x50
        /*005a*/ 	.short	0x0000


	//----- nvinfo : EIATTR_MAXREG_COUNT
	.align		4
        /*005c*/ 	.byte	0x03, 0x1b
        /*005e*/ 	.short	0x00ff


	//----- nvinfo : EIATTR_MERCURY_ISA_VERSION
	.align		4
        /*0060*/ 	.byte	0x03, 0x5f
        /*0062*/ 	.short	0x0101


	//----- nvinfo : EIATTR_VRC_CTA_INIT_COUNT
	.align		4
        /*0064*/ 	.byte	0x02, 0x4a
	.zero		1
	.zero		1


	//----- nvinfo : EIATTR_EXIT_INSTR_OFFSETS
	.align		4
        /*0068*/ 	.byte	0x04, 0x1c
        /*006a*/ 	.short	(.L_486 - .L_485)


	//   ....[0]....
.L_485:
        /*006c*/ 	.word	0x000001c0


	//   ....[1]....
        /*0070*/ 	.word	0x00000300


	//----- nvinfo : EIATTR_CRS_STACK_SIZE
	.align		4
.L_486:
        /*0074*/ 	.byte	0x04, 0x1e
        /*0076*/ 	.short	(.L_488 - .L_487)
.L_487:
        /*0078*/ 	.word	0x00000000


	//----- nvinfo : EIATTR_CBANK_PARAM_SIZE
	.align		4
.L_488:
        /*007c*/ 	.byte	0x03, 0x19
        /*007e*/ 	.short	0x0024


	//----- nvinfo : EIATTR_PARAM_CBANK
	.align		4
        /*0080*/ 	.byte	0x04, 0x0a
        /*0082*/ 	.short	(.L_490 - .L_489)
	.align		4
.L_489:
        /*0084*/ 	.word	index@(.nv.constant0._Z12get_gradientP4nodeP17attribute_id_pairPfS3_i)
        /*0088*/ 	.short	0x0380
        /*008a*/ 	.short	0x0024


	//----- nvinfo : EIATTR_SW_WAR
	.align		4
.L_490:
        /*008c*/ 	.byte	0x04, 0x36
        /*008e*/ 	.short	(.L_492 - .L_491)
.L_491:
        /*0090*/ 	.word	0x00000008
.L_492:


//--------------------- .nv.callgraph             --------------------------
	.section	.nv.callgraph,"",@"SHT_CUDA_CALLGRAPH"
	.align	4
	.sectionentsize	8
	.align		4
        /*0000*/ 	.word	0x00000000
	.align		4
        /*0004*/ 	.word	0xffffffff
	.align		4
        /*0008*/ 	.word	0x00000000
	.align		4
        /*000c*/ 	.word	0xfffffffe
	.align		4
        /*0010*/ 	.word	0x00000000
	.align		4
        /*0014*/ 	.word	0xfffffffd
	.align		4
        /*0018*/ 	.word	0x00000000
	.align		4
        /*001c*/ 	.word	0xfffffffc


//--------------------- .nv.constant4             --------------------------
	.section	.nv.constant4,"a",@progbits
	.align	8
	.align		8
.nv.constant4:
        /*0000*/ 	.dword	_ZN34_INTERNAL_75b7ad64_4_k_cu_b23e1bcc4cuda3std3__45__cpo5beginE
	.align		8
        /*0008*/ 	.dword	_ZN34_INTERNAL_75b7ad64_4_k_cu_b23e1bcc4cuda3std3__45__cpo3endE
	.align		8
        /*0010*/ 	.dword	_ZN34_INTERNAL_75b7ad64_4_k_cu_b23e1bcc4cuda3std3__45__cpo6cbeginE
	.align		8
        /*0018*/ 	.dword	_ZN34_INTERNAL_75b7ad64_4_k_cu_b23e1bcc4cuda3std3__45__cpo4cendE
	.align		8
        /*0020*/ 	.dword	_ZN34_INTERNAL_75b7ad64_4_k_cu_b23e1bcc4cuda3std3__45__cpo6rbeginE
	.align		8
        /*0028*/ 	.dword	_ZN34_INTERNAL_75b7ad64_4_k_cu_b23e1bcc4cuda3std3__45__cpo4rendE
	.align		8
        /*0030*/ 	.dword	_ZN34_INTERNAL_75b7ad64_4_k_cu_b23e1bcc4cuda3std3__45__cpo7crbeginE
	.align		8
        /*0038*/ 	.dword	_ZN34_INTERNAL_75b7ad64_4_k_cu_b23e1bcc4cuda3std3__45__cpo5crendE
	.align		8
        /*0040*/ 	.dword	_ZN34_INTERNAL_75b7ad64_4_k_cu_b23e1bcc4cuda3std3__436_GLOBAL__N__75b7ad64_4_k_cu_b23e1bcc6ignoreE
	.align		8
        /*0048*/ 	.dword	_ZN34_INTERNAL_75b7ad64_4_k_cu_b23e1bcc4cuda3std3__419piecewise_constructE
	.align		8
        /*0050*/ 	.dword	_ZN34_INTERNAL_75b7ad64_4_k_cu_b23e1bcc4cuda3std3__48in_placeE
	.align		8
        /*0058*/ 	.dword	_ZN34_INTERNAL_75b7ad64_4_k_cu_b23e1bcc4cuda3std3__420unreachable_sentinelE
	.align		8
        /*0060*/ 	.dword	_ZN34_INTERNAL_75b7ad64_4_k_cu_b23e1bcc4cuda3std3__47nulloptE
	.align		8
        /*0068*/ 	.dword	_ZN34_INTERNAL_75b7ad64_4_k_cu_b23e1bcc4cuda3std3__48unexpectE
	.align		8
        /*0070*/ 	.dword	_ZN34_INTERNAL_75b7ad64_4_k_cu_b23e1bcc4cuda3std6ranges3__45__cpo4swapE
	.align		8
        /*0078*/ 	.dword	_ZN34_INTERNAL_75b7ad64_4_k_cu_b23e1bcc4cuda3std6ranges3__45__cpo9iter_moveE
	.align		8
        /*0080*/ 	.dword	_ZN34_INTERNAL_75b7ad64_4_k_cu_b23e1bcc4cuda3std6ranges3__45__cpo5beginE
	.align		8
        /*0088*/ 	.dword	_ZN34_INTERNAL_75b7ad64_4_k_cu_b23e1bcc4cuda3std6ranges3__45__cpo3endE
	.align		8
        /*0090*/ 	.dword	_ZN34_INTERNAL_75b7ad64_4_k_cu_b23e1bcc4cuda3std6ranges3__45__cpo6cbeginE
	.align		8
        /*0098*/ 	.dword	_ZN34_INTERNAL_75b7ad64_4_k_cu_b23e1bcc4cuda3std6ranges3__45__cpo4cendE
	.align		8
        /*00a0*/ 	.dword	_ZN34_INTERNAL_75b7ad64_4_k_cu_b23e1bcc4cuda3std6ranges3__45__cpo7advanceE
	.align		8
        /*00a8*/ 	.dword	_ZN34_INTERNAL_75b7ad64_4_k_cu_b23e1bcc4cuda3std6ranges3__45__cpo9iter_swapE
	.align		8
        /*00b0*/ 	.dword	_ZN34_INTERNAL_75b7ad64_4_k_cu_b23e1bcc4cuda3std6ranges3__45__cpo4nextE
	.align		8
        /*00b8*/ 	.dword	_ZN34_INTERNAL_75b7ad64_4_k_cu_b23e1bcc4cuda3std6ranges3__45__cpo4prevE
	.align		8
        /*00c0*/ 	.dword	_ZN34_INTERNAL_75b7ad64_4_k_cu_b23e1bcc4cuda3std6ranges3__45__cpo4dataE
	.align		8
        /*00c8*/ 	.dword	_ZN34_INTERNAL_75b7ad64_4_k_cu_b23e1bcc4cuda3std6ranges3__45__cpo5cdataE
	.align		8
        /*00d0*/ 	.dword	_ZN34_INTERNAL_75b7ad64_4_k_cu_b23e1bcc4cuda3std6ranges3__45__cpo4sizeE
	.align		8
        /*00d8*/ 	.dword	_ZN34_INTERNAL_75b7ad64_4_k_cu_b23e1bcc4cuda3std6ranges3__45__cpo5ssizeE
	.align		8
        /*00e0*/ 	.dword	_ZN34_INTERNAL_75b7ad64_4_k_cu_b23e1bcc4cuda3std6ranges3__45__cpo8distanceE
	.align		8
        /*00e8*/ 	.dword	_ZN34_INTERNAL_75b7ad64_4_k_cu_b23e1bcc6thrust24THRUST_300001_SM_1000_NS8cuda_cub3parE
	.align		8
        /*00f0*/ 	.dword	_ZN34_INTERNAL_75b7ad64_4_k_cu_b23e1bcc6thrust24THRUST_300001_SM_1000_NS8cuda_cub10par_nosyncE
	.align		8
        /*00f8*/ 	.dword	_ZN34_INTERNAL_75b7ad64_4_k_cu_b23e1bcc6thrust24THRUST_300001_SM_1000_NS6system6detail10sequential3seqE
	.align		8
        /*0100*/ 	.dword	_ZN34_INTERNAL_75b7ad64_4_k_cu_b23e1bcc6thrust24THRUST_300001_SM_1000_NS6system3cpp3parE
	.align		8
        /*0108*/ 	.dword	_ZN34_INTERNAL_75b7ad64_4_k_cu_b23e1bcc6thrust24THRUST_300001_SM_1000_NS12placeholders2_1E
	.align		8
        /*0110*/ 	.dword	_ZN34_INTERNAL_75b7ad64_4_k_cu_b23e1bcc6thrust24THRUST_300001_SM_1000_NS12placeholders2_2E
	.align		8
        /*0118*/ 	.dword	_ZN34_INTERNAL_75b7ad64_4_k_cu_b23e1bcc6thrust24THRUST_300001_SM_1000_NS12placeholders2_3E
	.align		8
        /*0120*/ 	.dword	_ZN34_INTERNAL_75b7ad64_4_k_cu_b23e1bcc6thrust24THRUST_300001_SM_1000_NS12placeholders2_4E
	.align		8
        /*0128*/ 	.dword	_ZN34_INTERNAL_75b7ad64_4_k_cu_b23e1bcc6thrust24THRUST_300001_SM_1000_NS12placeholders2_5E
	.align		8
        /*0130*/ 	.dword	_ZN34_INTERNAL_75b7ad64_4_k_cu_b23e1bcc6thrust24THRUST_300001_SM_1000_NS12placeholders2_6E
	.align		8
        /*0138*/ 	.dword	_ZN34_INTERNAL_75b7ad64_4_k_cu_b23e1bcc6thrust24THRUST_300001_SM_1000_NS12placeholders2_7E
	.align		8
        /*0140*/ 	.dword	_ZN34_INTERNAL_75b7ad64_4_k_cu_b23e1bcc6thrust24THRUST_300001_SM_1000_NS12placeholders2_8E
	.align		8
        /*0148*/ 	.dword	_ZN34_INTERNAL_75b7ad64_4_k_cu_b23e1bcc6thrust24THRUST_300001_SM_1000_NS12placeholders2_9E
	.align		8
        /*0150*/ 	.dword	_ZN34_INTERNAL_75b7ad64_4_k_cu_b23e1bcc6thrust24THRUST_300001_SM_1000_NS12placeholders3_10E
	.align		8
        /*0158*/ 	.dword	_ZN34_INTERNAL_75b7ad64_4_k_cu_b23e1bcc6thrust24THRUST_300001_SM_1000_NS3seqE
	.align		8
        /*0160*/ 	.dword	_ZN34_INTERNAL_75b7ad64_4_k_cu_b23e1bcc6thrust24THRUST_300001_SM_1000_NS6deviceE


//--------------------- .text._ZN3cub18CUB_300001_SM_10006detail11scan_by_key21DeviceScanByKeyKernelINS2_10policy_hubIPiiiN4cuda3std3__44plusIvEEE10Policy1000ES5_S5_S5_NS0_24ReduceByKeyScanTileStateIiiLb1EEENS8_8equal_toIvEESA_imiiEEvT0_PT9_T1_T2_T3_iT4_T5_T6_T7_ --------------------------
	.section	.text._ZN3cub18CUB_300001_SM_10006detail11scan_by_key21DeviceScanByKeyKernelINS2_10policy_hubIPiiiN4cuda3std3__44plusIvEEE10Policy1000ES5_S5_S5_NS0_24ReduceByKeyScanTileStateIiiLb1EEENS8_8equal_toIvEESA_imiiEEvT0_PT9_T1_T2_T3_iT4_T5_T6_T7_,"ax",@progbits
	.align	128
        .global         _ZN3cub18CUB_300001_SM_10006detail11scan_by_key21DeviceScanByKeyKernelINS2_10policy_hubIPiiiN4cuda3std3__44plusIvEEE10Policy1000ES5_S5_S5_NS0_24ReduceByKeyScanTileStateIiiLb1EEENS8_8equal_toIvEESA_imiiEEvT0_PT9_T1_T2_T3_iT4_T5_T6_T7_
        .type           _ZN3cub18CUB_300001_SM_10006detail11scan_by_key21DeviceScanByKeyKernelINS2_10policy_hubIPiiiN4cuda3std3__44plusIvEEE10Policy1000ES5_S5_S5_NS0_24ReduceByKeyScanTileStateIiiLb1EEENS8_8equal_toIvEESA_imiiEEvT0_PT9_T1_T2_T3_iT4_T5_T6_T7_,@function
        .size           _ZN3cub18CUB_300001_SM_10006detail11scan_by_key21DeviceScanByKeyKernelINS2_10policy_hubIPiiiN4cuda3std3__44plusIvEEE10Policy1000ES5_S5_S5_NS0_24ReduceByKeyScanTileStateIiiLb1EEENS8_8equal_toIvEESA_imiiEEvT0_PT9_T1_T2_T3_iT4_T5_T6_T7_,(.L_x_477 - _ZN3cub18CUB_300001_SM_10006detail11scan_by_key21DeviceScanByKeyKernelINS2_10policy_hubIPiiiN4cuda3std3__44plusIvEEE10Policy1000ES5_S5_S5_NS0_24ReduceByKeyScanTileStateIiiLb1EEENS8_8equal_toIvEESA_imiiEEvT0_PT9_T1_T2_T3_iT4_T5_T6_T7_)
        .other          _ZN3cub18CUB_300001_SM_10006detail11scan_by_key21DeviceScanByKeyKernelINS2_10policy_hubIPiiiN4cuda3std3__44plusIvEEE10Policy1000ES5_S5_S5_NS0_24ReduceByKeyScanTileStateIiiLb1EEENS8_8equal_toIvEESA_imiiEEvT0_PT9_T1_T2_T3_iT4_T5_T6_T7_,@"STO_CUDA_ENTRY STV_DEFAULT"
_ZN3cub18CUB_300001_SM_10006detail11scan_by_key21DeviceScanByKeyKernelINS2_10policy_hubIPiiiN4cuda3std3__44plusIvEEE10Policy1000ES5_S5_S5_NS0_24ReduceByKeyScanTileStateIiiLb1EEENS8_8equal_toIvEESA_imiiEEvT0_PT9_T1_T2_T3_iT4_T5_T6_T7_:
.text._ZN3cub18CUB_300001_SM_10006detail11scan_by_key21DeviceScanByKeyKernelINS2_10policy_hubIPiiiN4cuda3std3__44plusIvEEE10Policy1000ES5_S5_S5_NS0_24ReduceByKeyScanTileStateIiiLb1EEENS8_8equal_toIvEESA_imiiEEvT0_PT9_T1_T2_T3_iT4_T5_T6_T7_:
[----:B------:R-:W-:Y:S01]  /*0000*/  LDC R1, c[0x0][0x37c] ;  /* 0x0000df00ff017b82 */ /* 0x000fe20000000800 */
[----:B------:R-:W0:Y:S01]  /*0010*/  S2R R69, SR_CTAID.X ;  /* 0x0000000000457919 */ /* 0x000e220000002500 */
[----:B------:R-:W1:Y:S01]  /*0020*/  LDCU.64 UR4, c[0x0][0x3b8] ;  /* 0x00007700ff0477ac */ /* 0x000e620008000a00 */
[----:B------:R-:W2:Y:S01]  /*0030*/  LDCU.64 UR18, c[0x0][0x358] ;  /* 0x00006b00ff1277ac */ /* 0x000ea20008000a00 */
[----:B0-----:R-:W-:-:S03]  /*0040*/  IMAD.WIDE.U32 R4, R69, 0x1180, RZ ;  /* 0x0000118045047825 */ /* 0x001fc600078e00ff */
[----:B-1----:R-:W-:-:S04]  /*0050*/  IADD3 R52, P0, PT, -R4, UR4, RZ ;  /* 0x0000000404347c10 */ /* 0x002fc8000ff1e1ff */
[----:B------:R-:W-:Y:S02]  /*0060*/  IADD3.X R60, PT, PT, ~R5, UR5, RZ, P0, !PT ;  /* 0x00000005053c7c10 */ /* 0x000fe400087fe5ff */
[----:B------:R-:W-:-:S04]  /*0070*/  ISETP.GE.U32.AND P0, PT, R52, 0x1181, PT ;  /* 0x000011813400780c */ /* 0x000fc80003f06070 */
[----:B------:R-:W-:-:S13]  /*0080*/  ISETP.GE.U32.AND.EX P0, PT, R60, RZ, PT, P0 ;  /* 0x000000ff3c00720c */ /* 0x000fda0003f06100 */
[----:B--2---:R-:W-:Y:S05]  /*0090*/  @!P0 BRA `(.L_x_0) ;  /* 0x0000004400a88947 */ /* 0x004fea0003800000 */
[----:B------:R-:W0:Y:S01]  /*00a0*/  S2R R73, SR_TID.X ;  /* 0x0000000000497919 */ /* 0x000e220000002100 */
[----:B------:R-:W1:Y:S01]  /*00b0*/  LDCU.64 UR4, c[0x0][0x380] ;  /* 0x00007000ff0477ac */ /* 0x000e620008000a00 */
[----:B------:R-:W2:Y:S01]  /*00c0*/  S2R R22, SR_LANEID ;  /* 0x0000000000167919 */ /* 0x000ea20000000000 */
[----:B------:R-:W3:Y:S01]  /*00d0*/  LDCU.64 UR6, c[0x0][0x390] ;  /* 0x00007200ff0677ac */ /* 0x000ee20008000a00 */
[C---:B0-----:R-:W-:Y:S02]  /*00e0*/  LOP3.LUT R0, R73.reuse, 0x1f, RZ, 0xc0, !PT ;  /* 0x0000001f49007812 */ /* 0x041fe400078ec0ff */
[----:B------:R-:W-:-:S05]  /*00f0*/  LOP3.LUT R3, R73, 0x3e0, RZ, 0xc0, !PT ;  /* 0x000003e049037812 */ /* 0x000fca00078ec0ff */
[----:B------:R-:W-:-:S05]  /*0100*/  IMAD R0, R3, 0x14, R0 ;  /* 0x0000001403007824 */ /* 0x000fca00078e0200 */
[----:B------:R-:W-:-:S05]  /*0110*/  IADD3 R2, P0, PT, R4, R0, RZ ;  /* 0x0000000004027210 */ /* 0x000fca0007f1e0ff */
[----:B------:R-:W-:Y:S02]  /*0120*/  IMAD.X R3, RZ, RZ, R5, P0 ;  /* 0x000000ffff037224 */ /* 0x000fe400000e0605 */
[----:B------:R-:W-:-:S03]  /*0130*/  IMAD.SHL.U32 R0, R2, 0x4, RZ ;  /* 0x0000000402007824 */ /* 0x000fc600078e00ff */
[----:B------:R-:W-:Y:S02]  /*0140*/  SHF.L.U64.HI R2, R2, 0x2, R3 ;  /* 0x0000000202027819 */ /* 0x000fe40000010203 */
[----:B-1----:R-:W-:-:S04]  /*0150*/  IADD3 R4, P0, PT, R0, UR4, RZ ;  /* 0x0000000400047c10 */ /* 0x002fc8000ff1e0ff */
[----:B------:R-:W-:-:S05]  /*0160*/  IADD3.X R5, PT, PT, R2, UR5, RZ, P0, !PT ;  /* 0x0000000502057c10 */ /* 0x000fca00087fe4ff */
[----:B------:R-:W4:Y:S04]  /*0170*/  LD.E.STRONG.SM R6, desc[UR18][R4.64] ;  /* 0x0000001204067980 */ /* 0x000f28000c10b900 */
[----:B------:R-:W5:Y:S04]  /*0180*/  LD.E.STRONG.SM R8, desc[UR18][R4.64+0x80] ;  /* 0x0000801204087980 */ /* 0x000f68000c10b900 */
        /* <DEDUP_REMOVED lines=17> */
[----:B------:R3:W5:Y:S01]  /*02a0*/  LD.E.STRONG.SM R62, desc[UR18][R4.64+0x980] ;  /* 0x00098012043e7980 */ /* 0x000762000c10b900 */
[----:B------:R-:W0:Y:S01]  /*02b0*/  S2UR UR5, SR_CgaCtaId ;  /* 0x00000000000579c3 */ /* 0x000e220000008800 */
[----:B------:R-:W-:Y:S01]  /*02c0*/  SHF.R.U32.HI R63, RZ, 0x5, R73 ;  /* 0x00000005ff3f7819 */ /* 0x000fe20000011649 */
[----:B------:R-:W-:-:S04]  /*02d0*/  UMOV UR4, 0x400 ;  /* 0x0000040000047882 */ /* 0x000fc80000000000 */
[----:B--2---:R-:W-:Y:S01]  /*02e0*/  IMAD R3, R63, 0x280, R22 ;  /* 0x000002803f037824 */ /* 0x004fe200078e0216 */
[----:B---3--:R-:W-:-:S04]  /*02f0*/  IADD3 R4, P0, PT, R0, UR6, RZ ;  /* 0x0000000600047c10 */ /* 0x008fc8000ff1e0ff */
[----:B------:R-:W-:Y:S01]  /*0300*/  IADD3.X R5, PT, PT, R2, UR7, RZ, P0, !PT ;  /* 0x0000000702057c10 */ /* 0x000fe200087fe4ff */
[----:B0-----:R-:W-:-:S06]  /*0310*/  ULEA UR5, UR5, UR4, 0x18 ;  /* 0x0000000405057291 */ /* 0x001fcc000f8ec0ff */
[----:B------:R-:W-:-:S05]  /*0320*/  LEA R3, R3, UR5, 0x2 ;  /* 0x0000000503037c11 */ /* 0x000fca000f8e10ff */
[----:B------:R-:W-:Y:S01]  /*0330*/  IMAD R21, R22, 0x4c, R3 ;  /* 0x0000004c16157824 */ /* 0x000fe200078e0203 */
[----:B----4-:R0:W-:Y:S04]  /*0340*/  STS [R3], R6 ;  /* 0x0000000603007388 */ /* 0x0101e80000000800 */
[----:B-----5:R1:W-:Y:S04]  /*0350*/  STS [R3+0x80], R8 ;  /* 0x0000800803007388 */ /* 0x0203e80000000800 */
[----:B------:R2:W-:Y:S04]  /*0360*/  STS [R3+0x100], R10 ;  /* 0x0001000a03007388 */ /* 0x0005e80000000800 */
        /* <DEDUP_REMOVED lines=9> */
[----:B------:R-:W-:Y:S04]  /*0400*/  STS [R3+0x600], R32 ;  /* 0x0006002003007388 */ /* 0x000fe80000000800 */
[----:B------:R-:W-:Y:S04]  /*0410*/  STS [R3+0x680], R34 ;  /* 0x0006802203007388 */ /* 0x000fe80000000800 */
[----:B------:R-:W-:Y:S04]  /*0420*/  STS [R3+0x700], R36 ;  /* 0x0007002403007388 */ /* 0x000fe80000000800 */
[----:B------:R-:W-:Y:S04]  /*0430*/  STS [R3+0x780], R38 ;  /* 0x0007802603007388 */ /* 0x000fe80000000800 */
[----:B------:R5:W-:Y:S04]  /*0440*/  STS [R3+0x800], R56 ;  /* 0x0008003803007388 */ /* 0x000be80000000800 */
[----:B------:R5:W-:Y:S04]  /*0450*/  STS [R3+0x880], R58 ;  /* 0x0008803a03007388 */ /* 0x000be80000000800 */
[----:B------:R5:W-:Y:S04]  /*0460*/  STS [R3+0x900], R60 ;  /* 0x0009003c03007388 */ /* 0x000be80000000800 */
[----:B------:R5:W-:Y:S01]  /*0470*/  STS [R3+0x980], R62 ;  /* 0x0009803e03007388 */ /* 0x000be20000000800 */
[----:B------:R-:W-:-:S03]  /*0480*/  NOP ;  /* 0x0000000000007918 */ /* 0x000fc60000000000 */
[----:B------:R0:W5:Y:S04]  /*0490*/  LDS.128 R52, [R21] ;  /* 0x0000000015347984 */ /* 0x0001680000000c00 */
[----:B------:R0:W5:Y:S04]  /*04a0*/  LDS.128 R48, [R21+0x10] ;  /* 0x0000100015307984 */ /* 0x0001680000000c00 */
[----:B------:R0:W5:Y:S04]  /*04b0*/  LDS.128 R44, [R21+0x20] ;  /* 0x00002000152c7984 */ /* 0x0001680000000c00 */
[----:B------:R0:W5:Y:S04]  /*04c0*/  LDS.128 R40, [R21+0x30] ;  /* 0x0000300015287984 */ /* 0x0001680000000c00 */
[----:B------:R1:W5:Y:S01]  /*04d0*/  LDS.128 R36, [R21+0x40] ;  /* 0x0000400015247984 */ /* 0x0003620000000c00 */
[----:B------:R-:W-:Y:S06]  /*04e0*/  BAR.SYNC.DEFER_BLOCKING 0x0 ;  /* 0x0000000000007b1d */ /* 0x000fec0000010000 */
[----:B0-----:R-:W5:Y:S04]  /*04f0*/  LD.E.STRONG.SM R6, desc[UR18][R4.64] ;  /* 0x0000001204067980 */ /* 0x001f68000c10b900 */
[----:B-1----:R-:W5:Y:S04]  /*0500*/  LD.E.STRONG.SM R8, desc[UR18][R4.64+0x80] ;  /* 0x0000801204087980 */ /* 0x002f68000c10b900 */
[----:B--2---:R-:W2:Y:S04]  /*0510*/  LD.E.STRONG.SM R10, desc[UR18][R4.64+0x100] ;  /* 0x00010012040a7980 */ /* 0x004ea8000c10b900 */
[----:B---3--:R-:W3:Y:S04]  /*0520*/  LD.E.STRONG.SM R12, desc[UR18][R4.64+0x180] ;  /* 0x00018012040c7980 */ /* 0x008ee8000c10b900 */
[----:B----4-:R-:W4:Y:S04]  /*0530*/  LD.E.STRONG.SM R14, desc[UR18][R4.64+0x200] ;  /* 0x00020012040e7980 */ /* 0x010f28000c10b900 */
[----:B-----5:R-:W5:Y:S04]  /*0540*/  LD.E.STRONG.SM R16, desc[UR18][R4.64+0x280] ;  /* 0x0002801204107980 */ /* 0x020f68000c10b900 */
        /* <DEDUP_REMOVED lines=13> */
[----:B------:R-:W5:Y:S01]  /*0620*/  LD.E.STRONG.SM R70, desc[UR18][R4.64+0x980] ;  /* 0x0009801204467980 */ /* 0x000f62000c10b900 */
[----:B------:R-:W-:Y:S01]  /*0630*/  ISETP.NE.AND P0, PT, R69, RZ, PT ;  /* 0x000000ff4500720c */ /* 0x000fe20003f05270 */
[----:B------:R-:W-:Y:S01]  /*0640*/  UMOV UR4, URZ ;  /* 0x000000ff00047c82 */ /* 0x000fe20008000000 */
[----:B------:R-:W-:Y:S01]  /*0650*/  BSSY.RECONVERGENT B0, `(.L_x_1) ;  /* 0x000038a000007945 */ /* 0x000fe20003800200 */
[----:B------:R0:W-:Y:S04]  /*0660*/  STS [R3], R6 ;  /* 0x0000000603007388 */ /* 0x0001e80000000800 */
[----:B------:R0:W-:Y:S04]  /*0670*/  STS [R3+0x80], R8 ;  /* 0x0000800803007388 */ /* 0x0001e80000000800 */
[----:B--2---:R0:W-:Y:S04]  /*0680*/  STS [R3+0x100], R10 ;  /* 0x0001000a03007388 */ /* 0x0041e80000000800 */
[----:B---3--:R0:W-:Y:S04]  /*0690*/  STS [R3+0x180], R12 ;  /* 0x0001800c03007388 */ /* 0x0081e80000000800 */
[----:B----4-:R0:W-:Y:S04]  /*06a0*/  STS [R3+0x200], R14 ;  /* 0x0002000e03007388 */ /* 0x0101e80000000800 */
        /* <DEDUP_REMOVED lines=14> */
[----:B------:R0:W-:Y:S01]  /*0790*/  STS [R3+0x980], R70 ;  /* 0x0009804603007388 */ /* 0x0001e20000000800 */
[----:B------:R-:W-:-:S03]  /*07a0*/  NOP ;  /* 0x0000000000007918 */ /* 0x000fc60000000000 */
[----:B------:R0:W1:Y:S04]  /*07b0*/  LDS.128 R32, [R21] ;  /* 0x0000000015207984 */ /* 0x0000680000000c00 */
[----:B------:R0:W2:Y:S04]  /*07c0*/  LDS.128 R28, [R21+0x10] ;  /* 0x00001000151c7984 */ /* 0x0000a80000000c00 */
[----:B------:R0:W3:Y:S04]  /*07d0*/  LDS.128 R24, [R21+0x20] ;  /* 0x0000200015187984 */ /* 0x0000e80000000c00 */
[----:B------:R0:W4:Y:S04]  /*07e0*/  LDS.128 R12, [R21+0x30] ;  /* 0x00003000150c7984 */ /* 0x0001280000000c00 */
[----:B------:R0:W0:Y:S01]  /*07f0*/  LDS.128 R4, [R21+0x40] ;  /* 0x0000400015047984 */ /* 0x0000220000000c00 */
[----:B------:R-:W-:Y:S06]  /*0800*/  BAR.SYNC.DEFER_BLOCKING 0x0 ;  /* 0x0000000000007b1d */ /* 0x000fec0000010000 */
[----:B------:R-:W-:Y:S05]  /*0810*/  @P0 BRA `(.L_x_2) ;  /* 0x0000001400a80947 */ /* 0x000fea0003800000 */
[C---:B0-----:R-:W-:Y:S01]  /*0820*/  LEA R8, R73.reuse, UR5, 0x2 ;  /* 0x0000000549087c11 */ /* 0x041fe2000f8e10ff */
[----:B------:R-:W-:Y:S01]  /*0830*/  IMAD.MOV.U32 R60, RZ, RZ, 0x1 ;  /* 0x00000001ff3c7424 */ /* 0x000fe200078e00ff */
[----:B------:R-:W-:Y:S02]  /*0840*/  ISETP.NE.AND P6, PT, R73, RZ, PT ;  /* 0x000000ff4900720c */ /* 0x000fe40003fc5270 */
[----:B------:R-:W-:Y:S01]  /*0850*/  ISETP.NE.AND P5, PT, R52, R53, PT ;  /* 0x000000353400720c */ /* 0x000fe20003fa5270 */
[----:B------:R-:W-:Y:S01]  /*0860*/  STS [R8+0x3fc], R39 ;  /* 0x0003fc2708007388 */ /* 0x000fe20000000800 */
[----:B------:R-:W-:Y:S02]  /*0870*/  BAR.SYNC.DEFER_BLOCKING 0x0 ;  /* 0x0000000000007b1d */ /* 0x000fe40000010000 */
[----:B-1----:R-:W-:Y:S02]  /*0880*/  SEL R10, R32, RZ, !P5 ;  /* 0x000000ff200a7207 */ /* 0x002fe40006800000 */
[----:B------:R-:W-:-:S02]  /*0890*/  ISETP.NE.AND P4, PT, R53, R54, PT ;  /* 0x000000363500720c */ /* 0x000fc40003f85270 */
[----:B------:R-:W-:Y:S01]  /*08a0*/  ISETP.NE.AND P3, PT, R54, R55, PT ;  /* 0x000000373600720c */ /* 0x000fe20003f65270 */
[----:B------:R-:W-:Y:S01]  /*08b0*/  IMAD.IADD R10, R33, 0x1, R10 ;  /* 0x00000001210a7824 */ /* 0x000fe200078e020a */
[----:B------:R-:W-:Y:S02]  /*08c0*/  ISETP.NE.AND P2, PT, R55, R48, PT ;  /* 0x000000303700720c */ /* 0x000fe40003f45270 */
[----:B------:R-:W-:Y:S02]  /*08d0*/  ISETP.NE.AND P1, PT, R48, R49, PT ;  /* 0x000000313000720c */ /* 0x000fe40003f25270 */
[----:B------:R-:W-:Y:S02]  /*08e0*/  SEL R17, R10, RZ, !P4 ;  /* 0x000000ff0a117207 */ /* 0x000fe40006000000 */
[----:B------:R-:W-:Y:S02]  /*08f0*/  LOP3.LUT R11, R11, 0xfffffffe, RZ, 0xc0, !PT ;  /* 0xfffffffe0b0b7812 */ /* 0x000fe400078ec0ff */
[----:B------:R-:W-:Y:S01]  /*0900*/  P2R R19, PR, RZ, 0x20 ;  /* 0x00000020ff137803 */ /* 0x000fe20000000000 */
[----:B------:R-:W-:-:S05]  /*0910*/  IMAD.IADD R17, R34, 0x1, R17 ;  /* 0x0000000122117824 */ /* 0x000fca00078e0211 */
[----:B------:R-:W-:Y:S01]  /*0920*/  SEL R10, R17, RZ, !P3 ;  /* 0x000000ff110a7207 */ /* 0x000fe20005800000 */
[----:B------:R0:W1:Y:S04]  /*0930*/  @P6 LDS R9, [R8+0x3f8] ;  /* 0x0003f80008096984 */ /* 0x0000680000000800 */
[----:B------:R-:W-:-:S05]  /*0940*/  IMAD.IADD R10, R35, 0x1, R10 ;  /* 0x00000001230a7824 */ /* 0x000fca00078e020a */
[----:B------:R-:W-:-:S05]  /*0950*/  SEL R17, R10, RZ, !P2 ;  /* 0x000000ff0a117207 */ /* 0x000fca0005000000 */
[----:B--2---:R-:W-:-:S05]  /*0960*/  IMAD.IADD R17, R28, 0x1, R17 ;  /* 0x000000011c117824 */ /* 0x004fca00078e0211 */
[----:B0-----:R-:W-:-:S05]  /*0970*/  SEL R8, R17, RZ, !P1 ;  /* 0x000000ff11087207 */ /* 0x001fca0004800000 */
[----:B------:R-:W-:Y:S01]  /*0980*/  IMAD.IADD R8, R29, 0x1, R8 ;  /* 0x000000011d087824 */ /* 0x000fe200078e0208 */
[----:B-1----:R-:W-:-:S04]  /*0990*/  @P6 ISETP.NE.AND P0, PT, R9, R52, PT ;  /* 0x000000340900620c */ /* 0x002fc80003f05270 */
[----:B------:R-:W-:Y:S02]  /*09a0*/  @P6 SEL R60, RZ, 0x1, !P0 ;  /* 0x00000001ff3c6807 */ /* 0x000fe40004000000 */
[----:B------:R-:W-:Y:S02]  /*09b0*/  ISETP.NE.AND P6, PT, R49, R50, PT ;  /* 0x000000323100720c */ /* 0x000fe40003fc5270 */
[----:B------:R-:W-:Y:S02]  /*09c0*/  ISETP.NE.AND P0, PT, R50, R51, PT ;  /* 0x000000333200720c */ /* 0x000fe40003f05270 */
[----:B------:R-:W-:-:S05]  /*09d0*/  SEL R9, R8, RZ, !P6 ;  /* 0x000000ff08097207 */ /* 0x000fca0007000000 */
[----:B------:R-:W-:-:S04]  /*09e0*/  IMAD.IADD R9, R30, 0x1, R9 ;  /* 0x000000011e097824 */ /* 0x000fc800078e0209 */
[----:B------:R-:W-:Y:S02]  /*09f0*/  @P6 LOP3.LUT R11, R11, 0x1, RZ, 0xfc, !PT ;  /* 0x000000010b0b6812 */ /* 0x000fe400078efcff */
[----:B------:R-:W-:Y:S02]  /*0a00*/  SEL R8, R9, RZ, !P0 ;  /* 0x000000ff09087207 */ /* 0x000fe40004000000 */
[----:B------:R-:W-:Y:S02]  /*0a10*/  LOP3.LUT R11, R11, 0xfffffffd, RZ, 0xc0, !PT ;  /* 0xfffffffd0b0b7812 */ /* 0x000fe400078ec0ff */
[----:B------:R-:W-:Y:S01]  /*0a20*/  ISETP.NE.AND P6, PT, R36, R37, PT ;  /* 0x000000252400720c */ /* 0x000fe20003fc5270 */
[----:B------:R-:W-:Y:S01]  /*0a30*/  IMAD.IADD R8, R31, 0x1, R8 ;  /* 0x000000011f087824 */ /* 0x000fe200078e0208 */
[----:B------:R-:W-:Y:S02]  /*0a40*/  @P0 LOP3.LUT R11, R11, 0x2, RZ, 0xfc, !PT ;  /* 0x000000020b0b0812 */ /* 0x000fe400078efcff */
[----:B------:R-:W-:-:S02]  /*0a50*/  ISETP.NE.AND P0, PT, R51, R44, PT ;  /* 0x0000002c3300720c */ /* 0x000fc40003f05270 */
[----:B------:R-:W-:Y:S02]  /*0a60*/  LOP3.LUT R11, R11, 0xfffffffb, RZ, 0xc0, !PT ;  /* 0xfffffffb0b0b7812 */ /* 0x000fe400078ec0ff */
[----:B------:R-:W-:-:S05]  /*0a70*/  SEL R9, R8, RZ, !P0 ;  /* 0x000000ff08097207 */ /* 0x000fca0004000000 */
[----:B---3--:R-:W-:-:S04]  /*0a80*/  IMAD.IADD R9, R24, 0x1, R9 ;  /* 0x0000000118097824 */ /* 0x008fc800078e0209 */
[----:B------:R-:W-:Y:S02]  /*0a90*/  @P0 LOP3.LUT R11, R11, 0x4, RZ, 0xfc, !PT ;  /* 0x000000040b0b0812 */ /* 0x000fe400078efcff */
[----:B------:R-:W-:Y:S02]  /*0aa0*/  ISETP.NE.AND P0, PT, R44, R45, PT ;  /* 0x0000002d2c00720c */ /* 0x000fe40003f05270 */
[----:B------:R-:W-:Y:S02]  /*0ab0*/  LOP3.LUT R11, R11, 0xfffffff7, RZ, 0xc0, !PT ;  /* 0xfffffff70b0b7812 */ /* 0x000fe400078ec0ff */
[----:B------:R-:W-:-:S05]  /*0ac0*/  SEL R8, R9, RZ, !P0 ;  /* 0x000000ff09087207 */ /* 0x000fca0004000000 */
[----:B------:R-:W-:-:S04]  /*0ad0*/  IMAD.IADD R8, R25, 0x1, R8 ;  /* 0x0000000119087824 */ /* 0x000fc800078e0208 */
        /* <DEDUP_REMOVED lines=14> */
[----:B----4-:R-:W-:-:S04]  /*0bc0*/  IMAD.IADD R9, R12, 0x1, R9 ;  /* 0x000000010c097824 */ /* 0x010fc800078e0209 */
[----:B------:R-:W-:Y:S02]  /*0bd0*/  @P0 LOP3.LUT R11, R11, 0x4000, RZ, 0xfc, !PT ;  /* 0x000040000b0b0812 */ /* 0x000fe400078efcff */
[----:B------:R-:W-:Y:S02]  /*0be0*/  ISETP.NE.AND P0, PT, R40, R41, PT ;  /* 0x000000292800720c */ /* 0x000fe40003f05270 */
[----:B------:R-:W-:Y:S02]  /*0bf0*/  LOP3.LUT R11, R11, 0xffff7fff, RZ, 0xc0, !PT ;  /* 0xffff7fff0b0b7812 */ /* 0x000fe400078ec0ff */
[----:B------:R-:W-:Y:S02]  /*0c00*/  SEL R8, R9, RZ, !P0 ;  /* 0x000000ff09087207 */ /* 0x000fe40004000000 */
[----:B------:R-:W-:Y:S02]  /*0c10*/  SEL R9, RZ, 0x1, !P5 ;  /* 0x00000001ff097807 */ /* 0x000fe40006800000 */
[----:B------:R-:W-:Y:S01]  /*0c20*/  ISETP.NE.AND P5, PT, R43, R36, PT ;  /* 0x000000242b00720c */ /* 0x000fe20003fa5270 */
[----:B------:R-:W-:-:S03]  /*0c30*/  IMAD.IADD R8, R13, 0x1, R8 ;  /* 0x000000010d087824 */ /* 0x000fc600078e0208 */
[----:B------:R-:W-:Y:S02]  /*0c40*/  P2R R46, PR, RZ, 0x20 ;  /* 0x00000020ff2e7803 */ /* 0x000fe40000000000 */
        /* <DEDUP_REMOVED lines=12> */
[----:B------:R-:W-:Y:S02]  /*0d10*/  SEL R17, R8, RZ, !P5 ;  /* 0x000000ff08117207 */ /* 0x000fe40006800000 */
[----:B------:R-:W-:Y:S02]  /*0d20*/  SEL R10, RZ, 0x1, !P0 ;  /* 0x00000001ff0a7807 */ /* 0x000fe40004000000 */
[----:B------:R-:W-:Y:S01]  /*0d30*/  P2R R39, PR, RZ, 0x1 ;  /* 0x00000001ff277803 */ /* 0x000fe20000000000 */
[----:B------:R-:W-:Y:S01]  /*0d40*/  IMAD.IADD R17, R4, 0x1, R17 ;  /* 0x0000000104117824 */ /* 0x000fe200078e0211 */
[----:B------:R-:W-:-:S02]  /*0d50*/  LOP3.LUT P0, RZ, R11, 0x4, RZ, 0xc0, !PT ;  /* 0x000000040bff7812 */ /* 0x000fc4000780c0ff */
[----:B------:R-:W-:Y:S02]  /*0d60*/  LOP3.LUT R18, R9, R60, R10, 0xfe, !PT ;  /* 0x0000003c09127212 */ /* 0x000fe400078efe0a */
[----:B------:R-:W-:Y:S02]  /*0d70*/  P2R R23, PR, RZ, 0x1 ;  /* 0x00000001ff177803 */ /* 0x000fe40000000000 */
[C---:B------:R-:W-:Y:S02]  /*0d80*/  LOP3.LUT P0, RZ, R11.reuse, 0x2, RZ, 0xc0, !PT ;  /* 0x000000020bff7812 */ /* 0x040fe4000780c0ff */
[----:B------:R-:W-:Y:S02]  /*0d90*/  SEL R8, RZ, 0x1, !P4 ;  /* 0x00000001ff087807 */ /* 0x000fe40006000000 */
[----:B------:R-:W-:Y:S02]  /*0da0*/  P2R R20, PR, RZ, 0x1 ;  /* 0x00000001ff147803 */ /* 0x000fe40000000000 */
[----:B------:R-:W-:-:S02]  /*0db0*/  LOP3.LUT P0, RZ, R11, 0x1, RZ, 0xc0, !PT ;  /* 0x000000010bff7812 */ /* 0x000fc4000780c0ff */
[----:B------:R-:W-:Y:S02]  /*0dc0*/  LOP3.LUT R11, R11, 0xfffbffff, RZ, 0xc0, !PT ;  /* 0xfffbffff0b0b7812 */ /* 0x000fe400078ec0ff */
[----:B------:R-:W-:Y:S02]  /*0dd0*/  SEL R9, RZ, 0x1, !P3 ;  /* 0x00000001ff097807 */ /* 0x000fe40005800000 */
[----:B------:R-:W-:Y:S02]  /*0de0*/  @P5 LOP3.LUT R11, R11, 0x40000, RZ, 0xfc, !PT ;  /* 0x000400000b0b5812 */ /* 0x000fe400078efcff */
[----:B------:R-:W-:Y:S02]  /*0df0*/  SEL R16, R17, RZ, !P6 ;  /* 0x000000ff11107207 */ /* 0x000fe40007000000 */
[----:B------:R-:W-:Y:S02]  /*0e00*/  LOP3.LUT P5, RZ, R11, 0x20000, RZ, 0xc0, !PT ;  /* 0x000200000bff7812 */ /* 0x000fe400078ac0ff */
[----:B------:R-:W-:Y:S01]  /*0e10*/  LOP3.LUT R18, R9, R18, R8, 0xfe, !PT ;  /* 0x0000001209127212 */ /* 0x000fe200078efe08 */
[----:B------:R-:W-:Y:S01]  /*0e20*/  IMAD.IADD R16, R5, 0x1, R16 ;  /* 0x0000000105107824 */ /* 0x000fe200078e0210 */
[----:B------:R-:W-:-:S02]  /*0e30*/  P2R R45, PR, RZ, 0x20 ;  /* 0x00000020ff2d7803 */ /* 0x000fc40000000000 */
[C---:B------:R-:W-:Y:S02]  /*0e40*/  LOP3.LUT P5, RZ, R11.reuse, 0x10000, RZ, 0xc0, !PT ;  /* 0x000100000bff7812 */ /* 0x040fe400078ac0ff */
[----:B------:R-:W-:Y:S02]  /*0e50*/  SEL R10, RZ, 0x1, !P2 ;  /* 0x00000001ff0a7807 */ /* 0x000fe40005000000 */
[----:B------:R-:W-:Y:S02]  /*0e60*/  P2R R44, PR, RZ, 0x20 ;  /* 0x00000020ff2c7803 */ /* 0x000fe40000000000 */
[----:B------:R-:W-:Y:S02]  /*0e70*/  LOP3.LUT P5, RZ, R11, 0x8000, RZ, 0xc0, !PT ;  /* 0x000080000bff7812 */ /* 0x000fe400078ac0ff */
[----:B------:R-:W-:Y:S02]  /*0e80*/  SEL R9, RZ, 0x1, !P1 ;  /* 0x00000001ff097807 */ /* 0x000fe40004800000 */
[----:B------:R-:W-:-:S02]  /*0e90*/  P2R R43, PR, RZ, 0x20 ;  /* 0x00000020ff2b7803 */ /* 0x000fc40000000000 */
[C---:B------:R-:W-:Y:S02]  /*0ea0*/  LOP3.LUT P5, RZ, R11.reuse, 0x4000, RZ, 0xc0, !PT ;  /* 0x000040000bff7812 */ /* 0x040fe400078ac0ff */
[----:B------:R-:W-:Y:S02]  /*0eb0*/  SEL R8, RZ, 0x1, !P0 ;  /* 0x00000001ff087807 */ /* 0x000fe40004000000 */
[----:B------:R-:W-:Y:S02]  /*0ec0*/  P2R R42, PR, RZ, 0x20 ;  /* 0x00000020ff2a7803 */ /* 0x000fe40000000000 */
[----:B------:R-:W-:Y:S02]  /*0ed0*/  LOP3.LUT P5, RZ, R11, 0x2000, RZ, 0xc0, !PT ;  /* 0x000020000bff7812 */ /* 0x000fe400078ac0ff */
[----:B------:R-:W-:Y:S02]  /*0ee0*/  ISETP.NE.AND P0, PT, R20, RZ, PT ;  /* 0x000000ff1400720c */ /* 0x000fe40003f05270 */
[----:B------:R-:W-:-:S02]  /*0ef0*/  P2R R41, PR, RZ, 0x20 ;  /* 0x00000020ff297803 */ /* 0x000fc40000000000 */
[----:B------:R-:W-:Y:S02]  /*0f00*/  LOP3.LUT P5, RZ, R11, 0x1000, RZ, 0xc0, !PT ;  /* 0x000010000bff7812 */ /* 0x000fe400078ac0ff */
[----:B------:R-:W-:Y:S02]  /*0f10*/  LOP3.LUT R18, R9, R18, R10, 0xfe, !PT ;  /* 0x0000001209127212 */ /* 0x000fe400078efe0a */
[----:B------:R-:W-:Y:S02]  /*0f20*/  P2R R40, PR, RZ, 0x20 ;  /* 0x00000020ff287803 */ /* 0x000fe40000000000 */
[C---:B------:R-:W-:Y:S02]  /*0f30*/  LOP3.LUT P5, RZ, R11.reuse, 0x8, RZ, 0xc0, !PT ;  /* 0x000000080bff7812 */ /* 0x040fe400078ac0ff */
[----:B------:R-:W-:Y:S02]  /*0f40*/  LOP3.LUT R11, R11, 0xfff7ffff, RZ, 0xc0, !PT ;  /* 0xfff7ffff0b0b7812 */ /* 0x000fe400078ec0ff */
[----:B------:R-:W-:-:S02]  /*0f50*/  SEL R9, RZ, 0x1, !P0 ;  /* 0x00000001ff097807 */ /* 0x000fc40004000000 */
[----:B------:R-:W-:Y:S02]  /*0f60*/  @P6 LOP3.LUT R11, R11, 0x80000, RZ, 0xfc, !PT ;  /* 0x000800000b0b6812 */ /* 0x000fe400078efcff */
[----:B------:R-:W-:Y:S02]  /*0f70*/  ISETP.NE.AND P6, PT, R37, R38, PT ;  /* 0x000000262500720c */ /* 0x000fe40003fc5270 */
[----:B------:R-:W-:Y:S02]  /*0f80*/  ISETP.NE.AND P0, PT, R23, RZ, PT ;  /* 0x000000ff1700720c */ /* 0x000fe40003f05270 */
[----:B------:R-:W-:Y:S02]  /*0f90*/  SEL R17, R16, RZ, !P6 ;  /* 0x000000ff10117207 */ /* 0x000fe40007000000 */
[----:B------:R-:W-:Y:S02]  /*0fa0*/  SEL R10, RZ, 0x1, !P0 ;  /* 0x00000001ff0a7807 */ /* 0x000fe40004000000 */
[----:B------:R-:W-:Y:S01]  /*0fb0*/  ISETP.NE.AND P0, PT, R39, RZ, PT ;  /* 0x000000ff2700720c */ /* 0x000fe20003f05270 */
[----:B------:R-:W-:Y:S01]  /*0fc0*/  IMAD.IADD R17, R6, 0x1, R17 ;  /* 0x0000000106117824 */ /* 0x000fe200078e0211 */
[----:B------:R-:W-:-:S02]  /*0fd0*/  LOP3.LUT R8, R9, R18, R8, 0xfe, !PT ;  /* 0x0000001209087212 */ /* 0x000fc400078efe08 */
[----:B------:R-:W-:Y:S02]  /*0fe0*/  SEL R9, RZ, 0x1, !P5 ;  /* 0x00000001ff097807 */ /* 0x000fe40006800000 */
[----:B------:R-:W-:Y:S02]  /*0ff0*/  SEL R16, R17, RZ, !P0 ;  /* 0x000000ff11107207 */ /* 0x000fe40004000000 */
[----:B------:R-:W-:Y:S02]  /*1000*/  ISETP.NE.AND P5, PT, R40, RZ, PT ;  /* 0x000000ff2800720c */ /* 0x000fe40003fa5270 */
[----:B------:R-:W-:Y:S01]  /*1010*/  LOP3.LUT R10, R9, R8, R10, 0xfe, !PT ;  /* 0x00000008090a7212 */ /* 0x000fe200078efe0a */
[----:B------:R-:W-:Y:S01]  /*1020*/  IMAD.IADD R16, R7, 0x1, R16 ;  /* 0x0000000107107824 */ /* 0x000fe200078e0210 */
[----:B------:R-:W-:Y:S02]  /*1030*/  SEL R7, RZ, 0x1, !P5 ;  /* 0x00000001ff077807 */ /* 0x000fe40006800000 */
[----:B------:R-:W-:-:S02]  /*1040*/  ISETP.NE.AND P5, PT, R41, RZ, PT ;  /* 0x000000ff2900720c */ /* 0x000fc40003fa5270 */
[----:B------:R-:W-:Y:S01]  /*1050*/  LOP3.LUT R11, R11, 0xffefffff, RZ, 0xc0, !PT ;  /* 0xffefffff0b0b7812 */ /* 0x000fe200078ec0ff */
[----:B------:R-:W0:Y:S01]  /*1060*/  SHFL.UP PT, R17, R16, 0x1, RZ ;  /* 0x0420000010117989 */ /* 0x000e2200000e00ff */
[----:B------:R-:W-:Y:S02]  /*1070*/  SEL R8, RZ, 0x1, !P5 ;  /* 0x00000001ff087807 */ /* 0x000fe40006800000 */
[----:B------:R-:W-:Y:S02]  /*1080*/  ISETP.NE.AND P5, PT, R42, RZ, PT ;  /* 0x000000ff2a00720c */ /* 0x000fe40003fa5270 */
[----:B------:R-:W-:Y:S02]  /*1090*/  LOP3.LUT R10, R8, R10, R7, 0xfe, !PT ;  /* 0x0000000a080a7212 */ /* 0x000fe400078efe07 */
[----:B------:R-:W-:Y:S02]  /*10a0*/  SEL R9, RZ, 0x1, !P5 ;  /* 0x00000001ff097807 */ /* 0x000fe40006800000 */
[----:B------:R-:W-:-:S02]  /*10b0*/  ISETP.NE.AND P5, PT, R43, RZ, PT ;  /* 0x000000ff2b00720c */ /* 0x000fc40003fa5270 */
[----:B------:R-:W-:Y:S02]  /*10c0*/  @P6 LOP3.LUT R11, R11, 0x100000, RZ, 0xfc, !PT ;  /* 0x001000000b0b6812 */ /* 0x000fe400078efcff */
[----:B------:R-:W-:Y:S02]  /*10d0*/  SEL R8, RZ, 0x1, !P5 ;  /* 0x00000001ff087807 */ /* 0x000fe40006800000 */
[----:B------:R-:W-:Y:S02]  /*10e0*/  ISETP.NE.AND P5, PT, R44, RZ, PT ;  /* 0x000000ff2c00720c */ /* 0x000fe40003fa5270 */
[----:B------:R-:W-:Y:S02]  /*10f0*/  LOP3.LUT R10, R8, R10, R9, 0xfe, !PT ;  /* 0x0000000a080a7212 */ /* 0x000fe400078efe09 */
[----:B------:R-:W-:Y:S02]  /*1100*/  SEL R7, RZ, 0x1, !P5 ;  /* 0x00000001ff077807 */ /* 0x000fe40006800000 */
[----:B------:R-:W-:-:S02]  /*1110*/  ISETP.NE.AND P5, PT, R45, RZ, PT ;  /* 0x000000ff2d00720c */ /* 0x000fc40003fa5270 */
[----:B------:R-:W-:Y:S02]  /*1120*/  P2R R23, PR, RZ, 0x1 ;  /* 0x00000001ff177803 */ /* 0x000fe40000000000 */
[----:B------:R-:W-:Y:S02]  /*1130*/  SEL R8, RZ, 0x1, !P5 ;  /* 0x00000001ff087807 */ /* 0x000fe40006800000 */
[----:B------:R-:W-:Y:S02]  /*1140*/  LOP3.LUT P0, RZ, R11, 0x80000, RZ, 0xc0, !PT ;  /* 0x000800000bff7812 */ /* 0x000fe4000780c0ff */
[----:B------:R-:W-:Y:S02]  /*1150*/  ISETP.NE.AND P5, PT, R46, RZ, PT ;  /* 0x000000ff2e00720c */ /* 0x000fe40003fa5270 */
[----:B------:R-:W-:Y:S02]  /*1160*/  LOP3.LUT R10, R8, R10, R7, 0xfe, !PT ;  /* 0x0000000a080a7212 */ /* 0x000fe400078efe07 */
[----:B------:R-:W-:-:S02]  /*1170*/  SEL R9, RZ, 0x1, !P5 ;  /* 0x00000001ff097807 */ /* 0x000fc40006800000 */
[----:B------:R-:W-:Y:S02]  /*1180*/  SEL R8, RZ, 0x1, !P0 ;  /* 0x00000001ff087807 */ /* 0x000fe40004000000 */
[----:B------:R-:W-:Y:S02]  /*1190*/  SEL R7, RZ, 0x1, !P6 ;  /* 0x00000001ff077807 */ /* 0x000fe40007000000 */
[----:B------:R-:W-:Y:S02]  /*11a0*/  LOP3.LUT R8, R8, R10, R9, 0xfe, !PT ;  /* 0x0000000a08087212 */ /* 0x000fe400078efe09 */
[----:B------:R-:W-:Y:S02]  /*11b0*/  ISETP.NE.AND P5, PT, R19, RZ, PT ;  /* 0x000000ff1300720c */ /* 0x000fe40003fa5270 */
[----:B------:R-:W-:Y:S02]  /*11c0*/  LOP3.LUT P6, R7, R8, RZ, R7, 0xfa, !PT ;  /* 0x000000ff08077212 */ /* 0x000fe400078cfa07 */
[----:B------:R-:W-:-:S02]  /*11d0*/  P2R R46, PR, RZ, 0x1 ;  /* 0x00000001ff2e7803 */ /* 0x000fc40000000000 */
[----:B0-----:R-:W-:Y:S01]  /*11e0*/  SEL R17, R17, RZ, !P6 ;  /* 0x000000ff11117207 */ /* 0x001fe20007000000 */
[----:B------:R-:W0:Y:S01]  /*11f0*/  SHFL.UP PT, R8, R7, 0x1, RZ ;  /* 0x0420000007087989 */ /* 0x000e2200000e00ff */
[----:B------:R-:W-:Y:S02]  /*1200*/  ISETP.GE.AND P6, PT, R22, 0x1, PT ;  /* 0x000000011600780c */ /* 0x000fe40003fc6270 */
[----:B------:R-:W-:Y:S02]  /*1210*/  ISETP.GE.U32.AND P0, PT, R73, 0x20, PT ;  /* 0x000000204900780c */ /* 0x000fe40003f06070 */
[----:B------:R-:W-:-:S05]  /*1220*/  SEL R17, R17, RZ, P6 ;  /* 0x000000ff11117207 */ /* 0x000fca0003000000 */
[----:B------:R-:W-:-:S05]  /*1230*/  IMAD.IADD R17, R16, 0x1, R17 ;  /* 0x0000000110117824 */ /* 0x000fca00078e0211 */
[----:B------:R-:W1:Y:S01]  /*1240*/  SHFL.UP PT, R9, R17, 0x2, RZ ;  /* 0x0440000011097989 */ /* 0x000e6200000e00ff */
[----:B0-----:R-:W-:-:S04]  /*1250*/  SEL R8, R8, RZ, P6 ;  /* 0x000000ff08087207 */ /* 0x001fc80003000000 */
[----:B------:R-:W-:-:S04]  /*1260*/  LOP3.LUT P6, R8, R8, RZ, R7, 0xfa, !PT ;  /* 0x000000ff08087212 */ /* 0x000fc800078cfa07 */
[----:B-1----:R-:W-:Y:S02]  /*1270*/  SEL R10, R9, RZ, !P6 ;  /* 0x000000ff090a7207 */ /* 0x002fe40007000000 */
[----:B------:R-:W-:Y:S01]  /*1280*/  ISETP.GE.AND P6, PT, R22, 0x2, PT ;  /* 0x000000021600780c */ /* 0x000fe20003fc6270 */
[----:B------:R-:W0:Y:S03]  /*1290*/  SHFL.UP PT, R9, R8, 0x2, RZ ;  /* 0x0440000008097989 */ /* 0x000e2600000e00ff */
[----:B------:R-:W-:-:S05]  /*12a0*/  SEL R10, R10, RZ, P6 ;  /* 0x000000ff0a0a7207 */ /* 0x000fca0003000000 */
[----:B------:R-:W-:-:S05]  /*12b0*/  IMAD.IADD R10, R17, 0x1, R10 ;  /* 0x00000001110a7824 */ /* 0x000fca00078e020a */
[----:B------:R-:W1:Y:S01]  /*12c0*/  SHFL.UP PT, R7, R10, 0x4, RZ ;  /* 0x048000000a077989 */ /* 0x000e6200000e00ff */
[----:B0-----:R-:W-:-:S04]  /*12d0*/  SEL R9, R9, RZ, P6 ;  /* 0x000000ff09097207 */ /* 0x001fc80003000000 */
[----:B------:R-:W-:-:S04]  /*12e0*/  LOP3.LUT P6, R9, R9, RZ, R8, 0xfa, !PT ;  /* 0x000000ff09097212 */ /* 0x000fc800078cfa08 */
[----:B-1----:R-:W-:Y:S02]  /*12f0*/  SEL R16, R7, RZ, !P6 ;  /* 0x000000ff07107207 */ /* 0x002fe40007000000 */
[----:B------:R-:W0:Y:S01]  /*1300*/  SHFL.UP PT, R7, R9, 0x4, RZ ;  /* 0x0480000009077989 */ /* 0x000e2200000e00ff */
[----:B------:R-:W-:-:S04]  /*1310*/  ISETP.GE.AND P6, PT, R22, 0x4, PT ;  /* 0x000000041600780c */ /* 0x000fc80003fc6270 */
[----:B------:R-:W-:-:S05]  /*1320*/  SEL R17, R16, RZ, P6 ;  /* 0x000000ff10117207 */ /* 0x000fca0003000000 */
[----:B------:R-:W-:Y:S01]  /*1330*/  IMAD.IADD R17, R10, 0x1, R17 ;  /* 0x000000010a117824 */ /* 0x000fe200078e0211 */
[----:B0-----:R-:W-:-:S04]  /*1340*/  SEL R8, R7, RZ, P6 ;  /* 0x000000ff07087207 */ /* 0x001fc80003000000 */
[----:B------:R-:W0:Y:S01]  /*1350*/  SHFL.UP PT, R7, R17, 0x8, RZ ;  /* 0x0500000011077989 */ /* 0x000e2200000e00ff */
[----:B------:R-:W-:-:S04]  /*1360*/  LOP3.LUT P6, R8, R8, RZ, R9, 0xfa, !PT ;  /* 0x000000ff08087212 */ /* 0x000fc800078cfa09 */
[----:B0-----:R-:W-:Y:S02]  /*1370*/  SEL R16, R7, RZ, !P6 ;  /* 0x000000ff07107207 */ /* 0x001fe40007000000 */
        /* <DEDUP_REMOVED lines=12> */
[----:B0-----:R-:W-:Y:S02]  /*1440*/  SEL R44, R9, RZ, P6 ;  /* 0x000000ff092c7207 */ /* 0x001fe40003000000 */
[----:B------:R-:W-:Y:S02]  /*1450*/  ISETP.NE.AND P6, PT, R22, 0x1f, PT ;  /* 0x0000001f1600780c */ /* 0x000fe40003fc5270 */
[----:B------:R-:W-:-:S11]  /*1460*/  LOP3.LUT R44, R44, R7, RZ, 0xfc, !PT ;  /* 0x000000072c2c7212 */ /* 0x000fd600078efcff */
[----:B------:R-:W-:-:S05]  /*1470*/  @!P6 LEA R8, R63, UR5, 0x3 ;  /* 0x000000053f08ec11 */ /* 0x000fca000f8e18ff */
[----:B------:R-:W-:Y:S01]  /*1480*/  @!P6 STS.64 [R8], R44 ;  /* 0x0000002c0800e388 */ /* 0x000fe20000000a00 */
[----:B------:R-:W-:Y:S06]  /*1490*/  BAR.SYNC.DEFER_BLOCKING 0x0 ;  /* 0x0000000000007b1d */ /* 0x000fec0000010000 */
[----:B------:R-:W-:Y:S04]  /*14a0*/  SHFL.UP PT, R44, R44, 0x1, RZ ;  /* 0x042000002c2c7989 */ /* 0x000fe800000e00ff */
[----:B------:R-:W0:Y:S04]  /*14b0*/  LDS.128 R16, [UR5] ;  /* 0x00000005ff107984 */ /* 0x000e280008000c00 */
[----:B------:R-:W1:Y:S04]  /*14c0*/  LDS.128 R36, [UR5+0x10] ;  /* 0x00001005ff247984 */ /* 0x000e680008000c00 */
[----:B------:R-:W2:Y:S01]  /*14d0*/  LDS.128 R40, [UR5+0x20] ;  /* 0x00002005ff287984 */ /* 0x000ea20008000c00 */
[----:B0-----:R-:W-:-:S04]  /*14e0*/  ISETP.NE.AND P6, PT, R18, RZ, PT ;  /* 0x000000ff1200720c */ /* 0x001fc80003fc5270 */
[----:B------:R-:W-:Y:S02]  /*14f0*/  SEL R10, R17, RZ, !P6 ;  /* 0x000000ff110a7207 */ /* 0x000fe40007000000 */
[----:B-1----:R-:W-:-:S03]  /*1500*/  ISETP.NE.AND P6, PT, R36, RZ, PT ;  /* 0x000000ff2400720c */ /* 0x002fc60003fc5270 */
[----:B------:R-:W-:-:S05]  /*1510*/  IMAD.IADD R10, R19, 0x1, R10 ;  /* 0x00000001130a7824 */ /* 0x000fca00078e020a */
[----:B------:R-:W-:Y:S02]  /*1520*/  SEL R20, R10, RZ, !P6 ;  /* 0x000000ff0a147207 */ /* 0x000fe40007000000 */
[----:B------:R-:W-:-:S03]  /*1530*/  ISETP.NE.AND P6, PT, R63, 0x2, PT ;  /* 0x000000023f00780c */ /* 0x000fc60003fc5270 */
[----:B------:R-:W-:Y:S01]  /*1540*/  IMAD.IADD R37, R37, 0x1, R20 ;  /* 0x0000000125257824 */ /* 0x000fe200078e0214 */
[----:B------:R-:W-:Y:S02]  /*1550*/  SEL R10, R10, R17, !P6 ;  /* 0x000000110a0a7207 */ /* 0x000fe40007000000 */
[----:B------:R-:W-:-:S04]  /*1560*/  ISETP.NE.AND P6, PT, R63, 0x3, PT ;  /* 0x000000033f00780c */ /* 0x000fc80003fc5270 */
[----:B------:R-:W-:Y:S02]  /*1570*/  SEL R10, R37, R10, !P6 ;  /* 0x0000000a250a7207 */ /* 0x000fe40007000000 */
[----:B------:R-:W-:-:S04]  /*1580*/  ISETP.NE.AND P6, PT, R38, RZ, PT ;  /* 0x000000ff2600720c */ /* 0x000fc80003fc5270 */
[----:B------:R-:W-:Y:S02]  /*1590*/  SEL R8, R37, RZ, !P6 ;  /* 0x000000ff25087207 */ /* 0x000fe40007000000 */
[----:B--2---:R-:W-:-:S03]  /*15a0*/  ISETP.NE.AND P6, PT, R40, RZ, PT ;  /* 0x000000ff2800720c */ /* 0x004fc60003fc5270 */
[----:B------:R-:W-:-:S05]  /*15b0*/  IMAD.IADD R39, R39, 0x1, R8 ;  /* 0x0000000127277824 */ /* 0x000fca00078e0208 */
[----:B------:R-:W-:Y:S02]  /*15c0*/  SEL R8, R39, RZ, !P6 ;  /* 0x000000ff27087207 */ /* 0x000fe40007000000 */
[----:B------:R-:W-:-:S03]  /*15d0*/  ISETP.NE.AND P6, PT, R63, 0x4, PT ;  /* 0x000000043f00780c */ /* 0x000fc60003fc5270 */
[----:B------:R-:W-:Y:S01]  /*15e0*/  IMAD.IADD R41, R41, 0x1, R8 ;  /* 0x0000000129297824 */ /* 0x000fe200078e0208 */
[----:B------:R-:W-:Y:S02]  /*15f0*/  SEL R10, R39, R10, !P6 ;  /* 0x0000000a270a7207 */ /* 0x000fe40007000000 */
[----:B------:R-:W-:Y:S01]  /*1600*/  ISETP.NE.AND P6, PT, R42, RZ, PT ;  /* 0x000000ff2a00720c */ /* 0x000fe20003fc5270 */
[----:B------:R-:W0:Y:S03]  /*1610*/  SHFL.UP PT, R39, R45, 0x1, RZ ;  /* 0x042000002d277989 */ /* 0x000e2600000e00ff */
[----:B------:R-:W-:Y:S02]  /*1620*/  SEL R8, R41, RZ, !P6 ;  /* 0x000000ff29087207 */ /* 0x000fe40007000000 */
[----:B------:R-:W-:-:S03]  /*1630*/  ISETP.NE.AND P6, PT, R63, 0x5, PT ;  /* 0x000000053f00780c */ /* 0x000fc60003fc5270 */
[----:B------:R-:W-:Y:S01]  /*1640*/  IMAD.IADD R43, R43, 0x1, R8 ;  /* 0x000000012b2b7824 */ /* 0x000fe200078e0208 */
[----:B------:R-:W-:Y:S02]  /*1650*/  SEL R10, R41, R10, !P6 ;  /* 0x0000000a290a7207 */ /* 0x000fe40007000000 */
[----:B------:R-:W-:-:S04]  /*1660*/  ISETP.NE.AND P6, PT, R63, 0x6, PT ;  /* 0x000000063f00780c */ /* 0x000fc80003fc5270 */
[----:B------:R-:W-:Y:S02]  /*1670*/  SEL R10, R43, R10, !P6 ;  /* 0x0000000a2b0a7207 */ /* 0x000fe40007000000 */
[----:B------:R-:W-:-:S04]  /*1680*/  @P0 ISETP.NE.AND P6, PT, R44, RZ, PT ;  /* 0x000000ff2c00020c */ /* 0x000fc80003fc5270 */
[----:B------:R-:W-:Y:S02]  /*1690*/  @P0 SEL R8, R10, RZ, !P6 ;  /* 0x000000ff0a080207 */ /* 0x000fe40007000000 */
[----:B------:R-:W-:-:S13]  /*16a0*/  ISETP.NE.AND P6, PT, R22, RZ, P0 ;  /* 0x000000ff1600720c */ /* 0x000fda00007c5270 */
[----:B0-----:R-:W-:Y:S01]  /*16b0*/  @P6 IMAD.IADD R10, R39, 0x1, R8 ;  /* 0x00000001270a6824 */ /* 0x001fe200078e0208 */
[----:B------:R-:W-:Y:S01]  /*16c0*/  ISETP.NE.U32.AND P6, PT, R60, RZ, PT ;  /* 0x000000ff3c00720c */ /* 0x000fe20003fc5070 */
[----:B------:R-:W0:Y:S02]  /*16d0*/  LDS.64 R8, [UR5+0x30] ;  /* 0x00003005ff087984 */ /* 0x000e240008000a00 */
[----:B------:R-:W-:Y:S01]  /*16e0*/  @P0 IMAD.MOV.U32 R39, RZ, RZ, R10 ;  /* 0x000000ffff270224 */ /* 0x000fe200078e000a */
[----:B------:R-:W-:Y:S02]  /*16f0*/  ISETP.NE.AND.EX P6, PT, RZ, UR4, PT, P6 ;  /* 0x00000004ff007c0c */ /* 0x000fe4000bfc5360 */
[----:B------:R-:W-:Y:S02]  /*1700*/  ISETP.NE.AND P0, PT, R73, RZ, PT ;  /* 0x000000ff4900720c */ /* 0x000fe40003f05270 */
[----:B------:R-:W-:-:S04]  /*1710*/  SEL R7, R39, RZ, !P6 ;  /* 0x000000ff27077207 */ /* 0x000fc80007000000 */
[----:B------:R-:W-:Y:S02]  /*1720*/  SEL R7, R7, RZ, P0 ;  /* 0x000000ff07077207 */ /* 0x000fe40000000000 */
[----:B------:R-:W-:-:S03]  /*1730*/  LOP3.LUT P0, RZ, R11, 0x40000, RZ, 0xc0, !PT ;  /* 0x000400000bff7812 */ /* 0x000fc6000780c0ff */
[----:B------:R-:W-:Y:S01]  /*1740*/  IMAD.IADD R32, R32, 0x1, R7 ;  /* 0x0000000120207824 */ /* 0x000fe200078e0207 */
[----:B------:R-:W-:Y:S02]  /*1750*/  P2R R19, PR, RZ, 0x1 ;  /* 0x00000001ff137803 */ /* 0x000fe40000000000 */
[C---:B------:R-:W-:Y:S02]  /*1760*/  LOP3.LUT P0, RZ, R11.reuse, 0x20000, RZ, 0xc0, !PT ;  /* 0x000200000bff7812 */ /* 0x040fe4000780c0ff */
[----:B------:R-:W-:Y:S02]  /*1770*/  SEL R10, R32, RZ, !P5 ;  /* 0x000000ff200a7207 */ /* 0x000fe40006800000 */
[----:B------:R-:W-:Y:S02]  /*1780*/  P2R R22, PR, RZ, 0x1 ;  /* 0x00000001ff167803 */ /* 0x000fe40000000000 */
[----:B------:R-:W-:Y:S01]  /*1790*/  LOP3.LUT P0, RZ, R11, 0x10000, RZ, 0xc0, !PT ;  /* 0x000100000bff7812 */ /* 0x000fe2000780c0ff */
[----:B------:R-:W-:-:S03]  /*17a0*/  IMAD.IADD R33, R33, 0x1, R10 ;  /* 0x0000000121217824 */ /* 0x000fc600078e020a */
[----:B------:R-:W-:Y:S02]  /*17b0*/  P2R R49, PR, RZ, 0x1 ;  /* 0x00000001ff317803 */ /* 0x000fe40000000000 */
[----:B------:R-:W-:Y:S02]  /*17c0*/  SEL R7, R33, RZ, !P4 ;  /* 0x000000ff21077207 */ /* 0x000fe40006000000 */
[----:B------:R-:W-:-:S03]  /*17d0*/  LOP3.LUT P0, RZ, R11, 0x8000, RZ, 0xc0, !PT ;  /* 0x000080000bff7812 */ /* 0x000fc6000780c0ff */
[----:B------:R-:W-:Y:S01]  /*17e0*/  IMAD.IADD R34, R34, 0x1, R7 ;  /* 0x0000000122227824 */ /* 0x000fe200078e0207 */
[----:B------:R-:W-:Y:S02]  /*17f0*/  P2R R48, PR, RZ, 0x1 ;  /* 0x00000001ff307803 */ /* 0x000fe40000000000 */
[C---:B------:R-:W-:Y:S02]  /*1800*/  LOP3.LUT P0, RZ, R11.reuse, 0x4000, RZ, 0xc0, !PT ;  /* 0x000040000bff7812 */ /* 0x040fe4000780c0ff */
[----:B------:R-:W-:Y:S02]  /*1810*/  SEL R10, R34, RZ, !P3 ;  /* 0x000000ff220a7207 */ /* 0x000fe40005800000 */
[----:B------:R-:W-:Y:S02]  /*1820*/  P2R R47, PR, RZ, 0x1 ;  /* 0x00000001ff2f7803 */ /* 0x000fe40000000000 */
[----:B------:R-:W-:Y:S01]  /*1830*/  LOP3.LUT P0, RZ, R11, 0x2000, RZ, 0xc0, !PT ;  /* 0x000020000bff7812 */ /* 0x000fe2000780c0ff */
[----:B------:R-:W-:Y:S01]  /*1840*/  IMAD.IADD R35, R35, 0x1, R10 ;  /* 0x0000000123237824 */ /* 0x000fe200078e020a */
[----:B0-----:R-:W-:-:S02]  /*1850*/  ISETP.NE.AND P6, PT, R8, RZ, PT ;  /* 0x000000ff0800720c */ /* 0x001fc40003fc5270 */
[----:B------:R-:W-:Y:S02]  /*1860*/  P2R R45, PR, RZ, 0x1 ;  /* 0x00000001ff2d7803 */ /* 0x000fe40000000000 */
[----:B------:R-:W-:Y:S02]  /*1870*/  LOP3.LUT P0, RZ, R11, 0x1000, RZ, 0xc0, !PT ;  /* 0x000010000bff7812 */ /* 0x000fe4000780c0ff */
[----:B------:R-:W-:Y:S02]  /*1880*/  SEL R7, R35, RZ, !P2 ;  /* 0x000000ff23077207 */ /* 0x000fe40005000000 */
[----:B------:R-:W-:Y:S02]  /*1890*/  P2R R44, PR, RZ, 0x1 ;  /* 0x00000001ff2c7803 */ /* 0x000fe40000000000 */
[----:B------:R-:W-:Y:S01]  /*18a0*/  LOP3.LUT P0, RZ, R11, 0x8, RZ, 0xc0, !PT ;  /* 0x000000080bff7812 */ /* 0x000fe2000780c0ff */
[----:B------:R-:W-:Y:S01]  /*18b0*/  IMAD.IADD R28, R28, 0x1, R7 ;  /* 0x000000011c1c7824 */ /* 0x000fe200078e0207 */
[----:B------:R-:W-:-:S02]  /*18c0*/  SEL R20, R43, RZ, !P6 ;  /* 0x000000ff2b147207 */ /* 0x000fc40007000000 */
[----:B------:R-:W-:Y:S02]  /*18d0*/  P2R R41, PR, RZ, 0x1 ;  /* 0x00000001ff297803 */ /* 0x000fe40000000000 */
[C---:B------:R-:W-:Y:S02]  /*18e0*/  LOP3.LUT P0, RZ, R11.reuse, 0x4, RZ, 0xc0, !PT ;  /* 0x000000040bff7812 */ /* 0x040fe4000780c0ff */
[----:B------:R-:W-:Y:S02]  /*18f0*/  SEL R10, R28, RZ, !P1 ;  /* 0x000000ff1c0a7207 */ /* 0x000fe40004800000 */
[----:B------:R-:W-:Y:S02]  /*1900*/  P2R R37, PR, RZ, 0x1 ;  /* 0x00000001ff257803 */ /* 0x000fe40000000000 */
[----:B------:R-:W-:Y:S01]  /*1910*/  LOP3.LUT P0, RZ, R11, 0x2, RZ, 0xc0, !PT ;  /* 0x000000020bff7812 */ /* 0x000fe2000780c0ff */
[----:B------:R-:W-:Y:S01]  /*1920*/  IMAD.IADD R29, R29, 0x1, R10 ;  /* 0x000000011d1d7824 */ /* 0x000fe200078e020a */
[----:B------:R-:W-:-:S02]  /*1930*/  LOP3.LUT P6, RZ, R11, 0x100000, RZ, 0xc0, !PT ;  /* 0x001000000bff7812 */ /* 0x000fc400078cc0ff */
[----:B------:R-:W-:Y:S02]  /*1940*/  P2R R17, PR, RZ, 0x1 ;  /* 0x00000001ff117803 */ /* 0x000fe40000000000 */
[C---:B------:R-:W-:Y:S02]  /*1950*/  LOP3.LUT P0, RZ, R11.reuse, 0x1, RZ, 0xc0, !PT ;  /* 0x000000010bff7812 */ /* 0x040fe4000780c0ff */
[----:B------:R-:W-:Y:S02]  /*1960*/  LOP3.LUT R11, R11, 0xfffff7ff, RZ, 0xc0, !PT ;  /* 0xfffff7ff0b0b7812 */ /* 0x000fe400078ec0ff */
[----:B------:R-:W-:Y:S02]  /*1970*/  SEL R7, R29, RZ, !P0 ;  /* 0x000000ff1d077207 */ /* 0x000fe40004000000 */
[----:B------:R-:W-:Y:S02]  /*1980*/  ISETP.NE.AND P0, PT, R17, RZ, PT ;  /* 0x000000ff1100720c */ /* 0x000fe40003f05270 */
[----:B------:R-:W-:Y:S01]  /*1990*/  @P5 LOP3.LUT R11, R11, 0x800, RZ, 0xfc, !PT ;  /* 0x000008000b0b5812 */ /* 0x000fe200078efcff */
[----:B------:R-:W-:-:S03]  /*19a0*/  IMAD.IADD R30, R30, 0x1, R7 ;  /* 0x000000011e1e7824 */ /* 0x000fc600078e0207 */
[----:B------:R-:W-:Y:S02]  /*19b0*/  LOP3.LUT R11, R11, 0xfffffbff, RZ, 0xc0, !PT ;  /* 0xfffffbff0b0b7812 */ /* 0x000fe400078ec0ff */
[----:B------:R-:W-:Y:S02]  /*19c0*/  SEL R10, R30, RZ, !P0 ;  /* 0x000000ff1e0a7207 */ /* 0x000fe40004000000 */
[----:B------:R-:W-:Y:S02]  /*19d0*/  ISETP.NE.AND P0, PT, R37, RZ, PT ;  /* 0x000000ff2500720c */ /* 0x000fe40003f05270 */
[----:B------:R-:W-:Y:S01]  /*19e0*/  @P4 LOP3.LUT R11, R11, 0x400, RZ, 0xfc, !PT ;  /* 0x000004000b0b4812 */ /* 0x000fe200078efcff */
[----:B------:R-:W-:-:S03]  /*19f0*/  IMAD.IADD R31, R31, 0x1, R10 ;  /* 0x000000011f1f7824 */ /* 0x000fc600078e020a */
[----:B------:R-:W-:Y:S02]  /*1a00*/  LOP3.LUT R11, R11, 0xfffffdff, RZ, 0xc0, !PT ;  /* 0xfffffdff0b0b7812 */ /* 0x000fe400078ec0ff */
[----:B------:R-:W-:Y:S02]  /*1a10*/  SEL R7, R31, RZ, !P0 ;  /* 0x000000ff1f077207 */ /* 0x000fe40004000000 */
[----:B------:R-:W-:Y:S02]  /*1a20*/  @P3 LOP3.LUT R11, R11, 0x200, RZ, 0xfc, !PT ;  /* 0x000002000b0b3812 */ /* 0x000fe400078efcff */
[----:B------:R-:W-:Y:S01]  /*1a30*/  ISETP.NE.AND P0, PT, R41, RZ, PT ;  /* 0x000000ff2900720c */ /* 0x000fe20003f05270 */
[----:B------:R-:W-:Y:S01]  /*1a40*/  IMAD.IADD R24, R24, 0x1, R7 ;  /* 0x0000000118187824 */ /* 0x000fe200078e0207 */
[----:B------:R-:W-:-:S04]  /*1a50*/  LOP3.LUT R11, R11, 0xfffffeff, RZ, 0xc0, !PT ;  /* 0xfffffeff0b0b7812 */ /* 0x000fc800078ec0ff */
        /* <DEDUP_REMOVED lines=9> */
[C---:B------:R-:W-:Y:S02]  /*1af0*/  LOP3.LUT P2, RZ, R11.reuse, 0x1, RZ, 0xc0, !PT ;  /* 0x000000010bff7812 */ /* 0x040fe4000784c0ff */
[----:B------:R-:W-:Y:S02]  /*1b00*/  LOP3.LUT P1, RZ, R11, 0x2, RZ, 0xc0, !PT ;  /* 0x000000020bff7812 */ /* 0x000fe4000782c0ff */
[----:B------:R-:W-:-:S02]  /*1b10*/  SEL R10, R26, RZ, !P0 ;  /* 0x000000ff1a0a7207 */ /* 0x000fc40004000000 */
[----:B------:R-:W-:Y:S02]  /*1b20*/  LOP3.LUT R11, R11, 0xffffffbf, RZ, 0xc0, !PT ;  /* 0xffffffbf0b0b7812 */ /* 0x000fe400078ec0ff */
[----:B------:R-:W-:Y:S01]  /*1b30*/  ISETP.NE.AND P0, PT, R47, RZ, PT ;  /* 0x000000ff2f00720c */ /* 0x000fe20003f05270 */
[----:B------:R-:W-:-:S04]  /*1b40*/  IMAD.IADD R27, R27, 0x1, R10 ;  /* 0x000000011b1b7824 */ /* 0x000fc800078e020a */
[----:B------:R-:W-:Y:S02]  /*1b50*/  @P2 LOP3.LUT R11, R11, 0x40, RZ, 0xfc, !PT ;  /* 0x000000400b0b2812 */ /* 0x000fe400078efcff */
[----:B------:R-:W-:Y:S02]  /*1b60*/  SEL R7, R27, RZ, !P0 ;  /* 0x000000ff1b077207 */ /* 0x000fe40004000000 */
[C---:B------:R-:W-:Y:S02]  /*1b70*/  LOP3.LUT P2, RZ, R11.reuse, 0x4, RZ, 0xc0, !PT ;  /* 0x000000040bff7812 */ /* 0x040fe4000784c0ff */
[----:B------:R-:W-:Y:S01]  /*1b80*/  LOP3.LUT R11, R11, 0xffffffdf, RZ, 0xc0, !PT ;  /* 0xffffffdf0b0b7812 */ /* 0x000fe200078ec0ff */
[----:B------:R-:W-:Y:S01]  /*1b90*/  IMAD.IADD R7, R12, 0x1, R7 ;  /* 0x000000010c077824 */ /* 0x000fe200078e0207 */
[----:B------:R-:W-:Y:S02]  /*1ba0*/  ISETP.NE.AND P0, PT, R48, RZ, PT ;  /* 0x000000ff3000720c */ /* 0x000fe40003f05270 */
[----:B------:R-:W-:-:S02]  /*1bb0*/  @P1 LOP3.LUT R11, R11, 0x20, RZ, 0xfc, !PT ;  /* 0x000000200b0b1812 */ /* 0x000fc400078efcff */
[----:B------:R-:W-:Y:S02]  /*1bc0*/  SEL R10, R7, RZ, !P0 ;  /* 0x000000ff070a7207 */ /* 0x000fe40004000000 */
[C---:B------:R-:W-:Y:S02]  /*1bd0*/  LOP3.LUT P1, RZ, R11.reuse, 0x8, RZ, 0xc0, !PT ;  /* 0x000000080bff7812 */ /* 0x040fe4000782c0ff */
[----:B------:R-:W-:Y:S01]  /*1be0*/  LOP3.LUT R11, R11, 0xffffffef, RZ, 0xc0, !PT ;  /* 0xffffffef0b0b7812 */ /* 0x000fe200078ec0ff */
[----:B------:R-:W-:Y:S01]  /*1bf0*/  IMAD.IADD R10, R13, 0x1, R10 ;  /* 0x000000010d0a7824 */ /* 0x000fe200078e020a */
[----:B------:R-:W-:Y:S02]  /*1c00*/  ISETP.NE.AND P0, PT, R49, RZ, PT ;  /* 0x000000ff3100720c */ /* 0x000fe40003f05270 */
[----:B------:R-:W-:Y:S02]  /*1c10*/  @P2 LOP3.LUT R11, R11, 0x10, RZ, 0xfc, !PT ;  /* 0x000000100b0b2812 */ /* 0x000fe400078efcff */
[----:B------:R-:W-:-:S02]  /*1c20*/  SEL R17, R10, RZ, !P0 ;  /* 0x000000ff0a117207 */ /* 0x000fc40004000000 */
[C---:B------:R-:W-:Y:S02]  /*1c30*/  LOP3.LUT P2, RZ, R11.reuse, 0x1000, RZ, 0xc0, !PT ;  /* 0x000010000bff7812 */ /* 0x040fe4000784c0ff */
[----:B------:R-:W-:Y:S01]  /*1c40*/  LOP3.LUT R11, R11, 0xfffffff7, RZ, 0xc0, !PT ;  /* 0xfffffff70b0b7812 */ /* 0x000fe200078ec0ff */
[----:B------:R-:W-:Y:S01]  /*1c50*/  IMAD.IADD R17, R14, 0x1, R17 ;  /* 0x000000010e117824 */ /* 0x000fe200078e0211 */
[----:B------:R-:W-:Y:S02]  /*1c60*/  ISETP.NE.AND P0, PT, R22, RZ, PT ;  /* 0x000000ff1600720c */ /* 0x000fe40003f05270 */
[----:B------:R-:W-:Y:S02]  /*1c70*/  @P1 LOP3.LUT R11, R11, 0x8, RZ, 0xfc, !PT ;  /* 0x000000080b0b1812 */ /* 0x000fe400078efcff */
[----:B------:R-:W-:Y:S02]  /*1c80*/  SEL R12, R17, RZ, !P0 ;  /* 0x000000ff110c7207 */ /* 0x000fe40004000000 */
[----:B------:R-:W-:-:S02]  /*1c90*/  LOP3.LUT P1, RZ, R11, 0x2000, RZ, 0xc0, !PT ;  /* 0x000020000bff7812 */ /* 0x000fc4000782c0ff */
[----:B------:R-:W-:Y:S02]  /*1ca0*/  LOP3.LUT R11, R11, 0xfffffffb, RZ, 0xc0, !PT ;  /* 0xfffffffb0b0b7812 */ /* 0x000fe400078ec0ff */
[----:B------:R-:W-:Y:S01]  /*1cb0*/  ISETP.NE.AND P0, PT, R19, RZ, PT ;  /* 0x000000ff1300720c */ /* 0x000fe20003f05270 */
[----:B------:R-:W-:Y:S01]  /*1cc0*/  IMAD.IADD R19, R15, 0x1, R12 ;  /* 0x000000010f137824 */ /* 0x000fe200078e020c */
[----:B------:R-:W-:Y:S02]  /*1cd0*/  @P2 LOP3.LUT R11, R11, 0x4, RZ, 0xfc, !PT ;  /* 0x000000040b0b2812 */ /* 0x000fe400078efcff */
[----:B------:R-:W-:Y:S02]  /*1ce0*/  LOP3.LUT R13, R36, R18, R16, 0xfe, !PT ;  /* 0x00000012240d7212 */ /* 0x000fe400078efe10 */
[C---:B------:R-:W-:Y:S02]  /*1cf0*/  LOP3.LUT P2, RZ, R11.reuse, 0x4000, RZ, 0xc0, !PT ;  /* 0x000040000bff7812 */ /* 0x040fe4000784c0ff */
[----:B------:R-:W-:-:S02]  /*1d00*/  LOP3.LUT R11, R11, 0xfffffffd, RZ, 0xc0, !PT ;  /* 0xfffffffd0b0b7812 */ /* 0x000fc400078ec0ff */
[----:B------:R-:W-:Y:S02]  /*1d10*/  SEL R15, R19, RZ, !P0 ;  /* 0x000000ff130f7207 */ /* 0x000fe40004000000 */
[----:B------:R-:W-:Y:S02]  /*1d20*/  @P1 LOP3.LUT R11, R11, 0x2, RZ, 0xfc, !PT ;  /* 0x000000020b0b1812 */ /* 0x000fe400078efcff */
[----:B------:R-:W-:Y:S01]  /*1d30*/  ISETP.NE.AND P0, PT, R46, RZ, PT ;  /* 0x000000ff2e00720c */ /* 0x000fe20003f05270 */
[----:B------:R-:W-:Y:S01]  /*1d40*/  IMAD.IADD R4, R4, 0x1, R15 ;  /* 0x0000000104047824 */ /* 0x000fe200078e020f */
[C---:B------:R-:W-:Y:S02]  /*1d50*/  LOP3.LUT P1, RZ, R11.reuse, 0x8000, RZ, 0xc0, !PT ;  /* 0x000080000bff7812 */ /* 0x040fe4000782c0ff */
[----:B------:R-:W-:Y:S02]  /*1d60*/  LOP3.LUT R11, R11, 0xfffffffe, RZ, 0xc0, !PT ;  /* 0xfffffffe0b0b7812 */ /* 0x000fe400078ec0ff */
[----:B------:R-:W-:-:S02]  /*1d70*/  SEL R14, R4, RZ, !P0 ;  /* 0x000000ff040e7207 */ /* 0x000fc40004000000 */
[----:B------:R-:W-:Y:S02]  /*1d80*/  @P2 LOP3.LUT R11, R11, 0x1, RZ, 0xfc, !PT ;  /* 0x000000010b0b2812 */ /* 0x000fe400078efcff */
[----:B------:R-:W-:Y:S01]  /*1d90*/  PLOP3.LUT P5, PT, P0, PT, PT, 0x80, 0x8 ;  /* 0x000000000008781c */ /* 0x000fe200007af070 */
[----:B------:R-:W-:Y:S01]  /*1da0*/  IMAD.IADD R5, R5, 0x1, R14 ;  /* 0x0000000105057824 */ /* 0x000fe200078e020e */
[C---:B------:R-:W-:Y:S02]  /*1db0*/  LOP3.LUT P2, RZ, R11.reuse, 0x10000, RZ, 0xc0, !PT ;  /* 0x000100000bff7812 */ /* 0x040fe4000784c0ff */
[C---:B------:R-:W-:Y:S02]  /*1dc0*/  LOP3.LUT P3, RZ, R11.reuse, 0x20000, RZ, 0xc0, !PT ;  /* 0x000200000bff7812 */ /* 0x040fe4000786c0ff */
[C---:B------:R-:W-:Y:S02]  /*1dd0*/  LOP3.LUT P4, RZ, R11.reuse, 0x40000, RZ, 0xc0, !PT ;  /* 0x000400000bff7812 */ /* 0x040fe4000788c0ff */
[----:B------:R-:W-:-:S02]  /*1de0*/  LOP3.LUT R11, R11, 0xffffefff, RZ, 0xc0, !PT ;  /* 0xffffefff0b0b7812 */ /* 0x000fc400078ec0ff */
[----:B------:R-:W-:Y:S02]  /*1df0*/  ISETP.NE.AND P0, PT, R23, RZ, PT ;  /* 0x000000ff1700720c */ /* 0x000fe40003f05270 */
[----:B------:R-:W-:Y:S02]  /*1e00*/  SEL R23, R5, RZ, !P6 ;  /* 0x000000ff05177207 */ /* 0x000fe40007000000 */
[----:B------:R-:W-:Y:S02]  /*1e10*/  @P6 LOP3.LUT R11, R11, 0x1000, RZ, 0xfc, !PT ;  /* 0x000010000b0b6812 */ /* 0x000fe400078efcff */
[----:B------:R-:W-:Y:S02]  /*1e20*/  ISETP.NE.AND P6, PT, R73, RZ, PT ;  /* 0x000000ff4900720c */ /* 0x000fe40003fc5270 */
[----:B------:R-:W-:-:S04]  /*1e30*/  LOP3.LUT R13, R40, R38, R13, 0xfe, !PT ;  /* 0x00000026280d7212 */ /* 0x000fc800078efe0d */
[----:B------:R-:W-:Y:S01]  /*1e40*/  LOP3.LUT R12, R8, R42, R13, 0xfe, !PT ;  /* 0x0000002a080c7212 */ /* 0x000fe200078efe0d */
[----:B------:R-:W-:-:S06]  /*1e50*/  IMAD.IADD R13, R9, 0x1, R20 ;  /* 0x00000001090d7824 */ /* 0x000fcc00078e0214 */
[----:B------:R-:W-:Y:S05]  /*1e60*/  @P6 BRA `(.L_x_3) ;  /* 0x0000002000206947 */ /* 0x000fea0003800000 */
[----:B------:R-:W0:Y:S01]  /*1e70*/  LDC.64 R8, c[0x0][0x3a0] ;  /* 0x0000e800ff087b82 */ /* 0x000e220000000a00 */
[----:B------:R-:W-:Y:S02]  /*1e80*/  IMAD.MOV.U32 R14, RZ, RZ, 0x65 ;  /* 0x00000065ff0e7424 */ /* 0x000fe400078e00ff */
[----:B------:R-:W-:-:S05]  /*1e90*/  IMAD.MOV.U32 R15, RZ, RZ, 0x0 ;  /* 0x00000000ff0f7424 */ /* 0x000fca00078e00ff */
[----:B0-----:R0:W-:Y:S01]  /*1ea0*/  ST.E.128.STRONG.GPU desc[UR18][R8.64+0x200], R12 ;  /* 0x0002000c08007985 */ /* 0x0011e2000c10fd12 */
[----:B------:R-:W-:Y:S05]  /*1eb0*/  BRA `(.L_x_3) ;  /* 0x00000020000c7947 */ /* 0x000fea0003800000 */
.L_x_2:
[----:B------:R-:W-:Y:S01]  /*1ec0*/  ISETP.NE.AND P2, PT, R73, RZ, PT ;  /* 0x000000ff4900720c */ /* 0x000fe20003f45270 */
[----:B------:R-:W-:-:S12]  /*1ed0*/  IMAD.MOV.U32 R23, RZ, RZ, RZ ;  /* 0x000000ffff177224 */ /* 0x000fd800078e00ff */
[----:B0-----:R-:W0:Y:S02]  /*1ee0*/  @!P2 LDC.64 R8, c[0x0][0x388] ;  /* 0x0000e200ff08ab82 */ /* 0x001e240000000a00 */
[----:B0-----:R-:W-:-:S05]  /*1ef0*/  @!P2 IMAD.WIDE.U32 R8, R69, 0x4, R8 ;  /* 0x000000044508a825 */ /* 0x001fca00078e0008 */
[----:B------:R0:W5:Y:S01]  /*1f00*/  @!P2 LDG.E R23, desc[UR18][R8.64] ;  /* 0x000000120817a981 */ /* 0x000162000c1e1900 */
[----:B------:R-:W-:Y:S02]  /*1f10*/  ISETP.NE.AND P0, PT, R52, R53, PT ;  /* 0x000000353400720c */ /* 0x000fe40003f05270 */
[----:B------:R-:W-:Y:S02]  /*1f20*/  ISETP.NE.AND P1, PT, R49, R50, PT ;  /* 0x000000323100720c */ /* 0x000fe40003f25270 */
[----:B-1----:R-:W-:Y:S02]  /*1f30*/  SEL R10, R32, RZ, !P0 ;  /* 0x000000ff200a7207 */ /* 0x002fe40004000000 */
[----:B------:R-:W-:Y:S02]  /*1f40*/  ISETP.NE.AND P0, PT, R53, R54, PT ;  /* 0x000000363500720c */ /* 0x000fe40003f05270 */
[----:B------:R-:W-:Y:S01]  /*1f50*/  ISETP.NE.AND P3, PT, R51, R44, PT ;  /* 0x0000002c3300720c */ /* 0x000fe20003f65270 */
[----:B------:R-:W-:Y:S01]  /*1f60*/  IMAD.IADD R10, R33, 0x1, R10 ;  /* 0x00000001210a7824 */ /* 0x000fe200078e020a */
[----:B------:R-:W-:-:S02]  /*1f70*/  ISETP.NE.AND P4, PT, R22, 0x1f, PT ;  /* 0x0000001f1600780c */ /* 0x000fc40003f85270 */
[----:B------:R-:W-:Y:S02]  /*1f80*/  ISETP.NE.AND P6, PT, R63, 0x4, PT ;  /* 0x000000043f00780c */ /* 0x000fe40003fc5270 */
[----:B------:R-:W-:Y:S02]  /*1f90*/  SEL R11, R10, RZ, !P0 ;  /* 0x000000ff0a0b7207 */ /* 0x000fe40004000000 */
[----:B------:R-:W-:-:S03]  /*1fa0*/  ISETP.NE.AND P0, PT, R54, R55, PT ;  /* 0x000000373600720c */ /* 0x000fc60003f05270 */
[----:B------:R-:W-:-:S05]  /*1fb0*/  IMAD.IADD R11, R34, 0x1, R11 ;  /* 0x00000001220b7824 */ /* 0x000fca00078e020b */
[----:B------:R-:W-:Y:S02]  /*1fc0*/  SEL R10, R11, RZ, !P0 ;  /* 0x000000ff0b0a7207 */ /* 0x000fe40004000000 */
[----:B------:R-:W-:-:S03]  /*1fd0*/  ISETP.NE.AND P0, PT, R55, R48, PT ;  /* 0x000000303700720c */ /* 0x000fc60003f05270 */
[----:B------:R-:W-:-:S05]  /*1fe0*/  IMAD.IADD R10, R35, 0x1, R10 ;  /* 0x00000001230a7824 */ /* 0x000fca00078e020a */
[----:B0-----:R-:W-:Y:S02]  /*1ff0*/  SEL R9, R10, RZ, !P0 ;  /* 0x000000ff0a097207 */ /* 0x001fe40004000000 */
[----:B------:R-:W-:-:S03]  /*2000*/  ISETP.NE.AND P0, PT, R48, R49, PT ;  /* 0x000000313000720c */ /* 0x000fc60003f05270 */
[----:B--2---:R-:W-:-:S05]  /*2010*/  IMAD.IADD R9, R28, 0x1, R9 ;  /* 0x000000011c097824 */ /* 0x004fca00078e0209 */
[----:B------:R-:W-:Y:S02]  /*2020*/  SEL R8, R9, RZ, !P0 ;  /* 0x000000ff09087207 */ /* 0x000fe40004000000 */
[----:B------:R-:W-:-:S03]  /*2030*/  ISETP.NE.AND P0, PT, R73, RZ, PT ;  /* 0x000000ff4900720c */ /* 0x000fc60003f05270 */
[----:B------:R-:W-:-:S05]  /*2040*/  IMAD.IADD R8, R29, 0x1, R8 ;  /* 0x000000011d087824 */ /* 0x000fca00078e0208 */
[----:B------:R-:W-:Y:S02]  /*2050*/  SEL R9, R8, RZ, !P1 ;  /* 0x000000ff08097207 */ /* 0x000fe40004800000 */
[----:B------:R-:W-:Y:S02]  /*2060*/  LEA R8, R73, UR5, 0x2 ;  /* 0x0000000549087c11 */ /* 0x000fe4000f8e10ff */
[----:B------:R-:W-:Y:S01]  /*2070*/  ISETP.NE.AND P1, PT, R50, R51, PT ;  /* 0x000000333200720c */ /* 0x000fe20003f25270 */
[----:B------:R-:W-:Y:S02]  /*2080*/  IMAD.IADD R9, R30, 0x1, R9 ;  /* 0x000000011e097824 */ /* 0x000fe400078e0209 */
[----:B------:R-:W-:Y:S03]  /*2090*/  STS [R8+0x3fc], R39 ;  /* 0x0003fc2708007388 */ /* 0x000fe60000000800 */
[----:B------:R-:W-:Y:S01]  /*20a0*/  SEL R10, R9, RZ, !P1 ;  /* 0x000000ff090a7207 */ /* 0x000fe20004800000 */
[----:B------:R-:W-:Y:S01]  /*20b0*/  BAR.SYNC.DEFER_BLOCKING 0x0 ;  /* 0x0000000000007b1d */ /* 0x000fe20000010000 */
[----:B------:R-:W-:-:S03]  /*20c0*/  ISETP.NE.AND P1, PT, R47, R40, PT ;  /* 0x000000282f00720c */ /* 0x000fc60003f25270 */
[----:B------:R-:W-:-:S05]  /*20d0*/  IMAD.IADD R10, R31, 0x1, R10 ;  /* 0x000000011f0a7824 */ /* 0x000fca00078e020a */
[----:B------:R-:W-:Y:S02]  /*20e0*/  SEL R9, R10, RZ, !P3 ;  /* 0x000000ff0a097207 */ /* 0x000fe40005800000 */
[----:B------:R-:W-:-:S03]  /*20f0*/  ISETP.NE.AND P3, PT, R40, R41, PT ;  /* 0x000000292800720c */ /* 0x000fc60003f65270 */
[----:B---3--:R-:W-:Y:S01]  /*2100*/  IMAD.IADD R9, R24, 0x1, R9 ;  /* 0x0000000118097824 */ /* 0x008fe200078e0209 */
[----:B-----5:R0:W1:Y:S01]  /*2110*/  @P0 LDS R23, [R8+0x3f8] ;  /* 0x0003f80008170984 */ /* 0x0200620000000800 */
[----:B------:R-:W-:-:S04]  /*2120*/  ISETP.NE.AND P0, PT, R44, R45, PT ;  /* 0x0000002d2c00720c */ /* 0x000fc80003f05270 */
        /* <DEDUP_REMOVED lines=8> */
[----:B------:R-:W-:-:S05]  /*21b0*/  IMAD.IADD R8, R27, 0x1, R8 ;  /* 0x000000011b087824 */ /* 0x000fca00078e0208 */
[----:B------:R-:W-:-:S05]  /*21c0*/  SEL R9, R8, RZ, !P1 ;  /* 0x000000ff08097207 */ /* 0x000fca0004800000 */
[----:B----4-:R-:W-:Y:S01]  /*21d0*/  IMAD.IADD R9, R12, 0x1, R9 ;  /* 0x000000010c097824 */ /* 0x010fe200078e0209 */
[----:B-1----:R-:W-:-:S04]  /*21e0*/  ISETP.NE.OR P1, PT, R23, R52, P0 ;  /* 0x000000341700720c */ /* 0x002fc80000725670 */
[----:B------:R-:W-:Y:S02]  /*21f0*/  SEL R8, R9, RZ, !P3 ;  /* 0x000000ff09087207 */ /* 0x000fe40005800000 */
[----:B------:R-:W-:Y:S02]  /*2200*/  ISETP.NE.AND P3, PT, R41, R42, PT ;  /* 0x0000002a2900720c */ /* 0x000fe40003f65270 */
[----:B------:R-:W-:Y:S01]  /*2210*/  ISETP.NE.OR P1, PT, R52, R53, P1 ;  /* 0x000000353400720c */ /* 0x000fe20000f25670 */
[----:B------:R-:W-:-:S03]  /*2220*/  IMAD.IADD R8, R13, 0x1, R8 ;  /* 0x000000010d087824 */ /* 0x000fc600078e0208 */
[----:B------:R-:W-:Y:S02]  /*2230*/  ISETP.NE.OR P1, PT, R53, R54, P1 ;  /* 0x000000363500720c */ /* 0x000fe40000f25670 */
        /* <DEDUP_REMOVED lines=21> */
[----:B------:R-:W-:Y:S02]  /*2390*/  ISETP.NE.OR P1, PT, R46, R47, P1 ;  /* 0x0000002f2e00720c */ /* 0x000fe40000f25670 */
[----:B------:R-:W-:Y:S01]  /*23a0*/  ISETP.GE.AND P3, PT, R22, 0x1, PT ;  /* 0x000000011600780c */ /* 0x000fe20003f66270 */
[----:B------:R-:W-:Y:S01]  /*23b0*/  IMAD.IADD R9, R6, 0x1, R9 ;  /* 0x0000000106097824 */ /* 0x000fe200078e0209 */
[----:B------:R-:W-:-:S04]  /*23c0*/  ISETP.NE.OR P1, PT, R47, R40, P1 ;  /* 0x000000282f00720c */ /* 0x000fc80000f25670 */
[----:B------:R-:W-:Y:S02]  /*23d0*/  SEL R8, R9, RZ, !P0 ;  /* 0x000000ff09087207 */ /* 0x000fe40004000000 */
[----:B------:R-:W-:-:S03]  /*23e0*/  ISETP.NE.OR P1, PT, R40, R41, P1 ;  /* 0x000000292800720c */ /* 0x000fc60000f25670 */
[----:B------:R-:W-:Y:S01]  /*23f0*/  IMAD.IADD R10, R7, 0x1, R8 ;  /* 0x00000001070a7824 */ /* 0x000fe200078e0208 */
[----:B------:R-:W-:-:S04]  /*2400*/  ISETP.NE.OR P1, PT, R41, R42, P1 ;  /* 0x0000002a2900720c */ /* 0x000fc80000f25670 */
[----:B------:R-:W0:Y:S01]  /*2410*/  SHFL.UP PT, R9, R10, 0x1, RZ ;  /* 0x042000000a097989 */ /* 0x000e2200000e00ff */
[----:B------:R-:W-:-:S04]  /*2420*/  ISETP.NE.OR P1, PT, R42, R43, P1 ;  /* 0x0000002b2a00720c */ /* 0x000fc80000f25670 */
[----:B------:R-:W-:-:S04]  /*2430*/  ISETP.NE.OR P1, PT, R43, R36, P1 ;  /* 0x000000242b00720c */ /* 0x000fc80000f25670 */
[----:B------:R-:W-:-:S04]  /*2440*/  ISETP.NE.OR P1, PT, R36, R37, P1 ;  /* 0x000000252400720c */ /* 0x000fc80000f25670 */
[----:B------:R-:W-:-:S04]  /*2450*/  ISETP.NE.OR P1, PT, R37, R38, P1 ;  /* 0x000000262500720c */ /* 0x000fc80000f25670 */
[----:B------:R-:W-:-:S05]  /*2460*/  SEL R7, RZ, 0x1, !P1 ;  /* 0x00000001ff077807 */ /* 0x000fca0004800000 */
[----:B------:R-:W1:Y:S01]  /*2470*/  SHFL.UP PT, R8, R7, 0x1, RZ ;  /* 0x0420000007087989 */ /* 0x000e6200000e00ff */
[----:B0-----:R-:W-:-:S04]  /*2480*/  SEL R9, R9, RZ, !P1 ;  /* 0x000000ff09097207 */ /* 0x001fc80004800000 */
[----:B------:R-:W-:-:S05]  /*2490*/  SEL R9, R9, RZ, P3 ;  /* 0x000000ff09097207 */ /* 0x000fca0001800000 */
[----:B------:R-:W-:-:S05]  /*24a0*/  IMAD.IADD R9, R10, 0x1, R9 ;  /* 0x000000010a097824 */ /* 0x000fca00078e0209 */
[----:B------:R-:W0:Y:S01]  /*24b0*/  SHFL.UP PT, R11, R9, 0x2, RZ ;  /* 0x04400000090b7989 */ /* 0x000e2200000e00ff */
[----:B-1----:R-:W-:Y:S02]  /*24c0*/  SEL R8, R8, RZ, P3 ;  /* 0x000000ff08087207 */ /* 0x002fe40001800000 */
[----:B------:R-:W-:Y:S02]  /*24d0*/  ISETP.GE.AND P3, PT, R22, 0x2, PT ;  /* 0x000000021600780c */ /* 0x000fe40003f66270 */
[----:B------:R-:W-:-:S05]  /*24e0*/  LOP3.LUT P1, R8, R8, RZ, R7, 0xfa, !PT ;  /* 0x000000ff08087212 */ /* 0x000fca000782fa07 */
        /* <DEDUP_REMOVED lines=11> */
[----:B------:R-:W-:Y:S01]  /*25a0*/  IMAD.IADD R11, R16, 0x1, R11 ;  /* 0x00000001100b7824 */ /* 0x000fe200078e020b */
[----:B-1----:R-:W-:-:S04]  /*25b0*/  SEL R8, R9, RZ, P3 ;  /* 0x000000ff09087207 */ /* 0x002fc80001800000 */
[----:B------:R-:W0:Y:S01]  /*25c0*/  SHFL.UP PT, R10, R11, 0x8, RZ ;  /* 0x050000000b0a7989 */ /* 0x000e2200000e00ff */
[----:B------:R-:W-:Y:S02]  /*25d0*/  ISETP.GE.AND P3, PT, R22, 0x8, PT ;  /* 0x000000081600780c */ /* 0x000fe40003f66270 */
[----:B------:R-:W-:-:S05]  /*25e0*/  LOP3.LUT P1, R8, R8, RZ, R7, 0xfa, !PT ;  /* 0x000000ff08087212 */ /* 0x000fca000782fa07 */
[----:B------:R-:W1:Y:S01]  /*25f0*/  SHFL.UP PT, R9, R8, 0x8, RZ ;  /* 0x0500000008097989 */ /* 0x000e6200000e00ff */
[----:B0-----:R-:W-:-:S04]  /*2600*/  SEL R10, R10, RZ, !P1 ;  /* 0x000000ff0a0a7207 */ /* 0x001fc80004800000 */
[----:B------:R-:W-:Y:S02]  /*2610*/  SEL R10, R10, RZ, P3 ;  /* 0x000000ff0a0a7207 */ /* 0x000fe40001800000 */
[----:B-1----:R-:W-:-:S03]  /*2620*/  SEL R9, R9, RZ, P3 ;  /* 0x000000ff09097207 */ /* 0x002fc60001800000 */
[----:B------:R-:W-:Y:S01]  /*2630*/  IMAD.IADD R10, R11, 0x1, R10 ;  /* 0x000000010b0a7824 */ /* 0x000fe200078e020a */
[----:B------:R-:W-:Y:S02]  /*2640*/  ISETP.GE.AND P3, PT, R22, 0x10, PT ;  /* 0x000000101600780c */ /* 0x000fe40003f66270 */
[----:B------:R-:W-:Y:S02]  /*2650*/  LOP3.LUT P1, R9, R9, RZ, R8, 0xfa, !PT ;  /* 0x000000ff09097212 */ /* 0x000fe4000782fa08 */
[----:B------:R-:W0:Y:S04]  /*2660*/  SHFL.UP PT, R16, R10, 0x10, RZ ;  /* 0x060000000a107989 */ /* 0x000e2800000e00ff */
[----:B------:R-:W1:Y:S01]  /*2670*/  SHFL.UP PT, R7, R9, 0x10, RZ ;  /* 0x0600000009077989 */ /* 0x000e6200000e00ff */
[----:B0-----:R-:W-:-:S04]  /*2680*/  SEL R16, R16, RZ, !P1 ;  /* 0x000000ff10107207 */ /* 0x001fc80004800000 */
[----:B------:R-:W-:Y:S02]  /*2690*/  SEL R65, R16, RZ, P3 ;  /* 0x000000ff10417207 */ /* 0x000fe40001800000 */
[----:B-1----:R-:W-:Y:S02]  /*26a0*/  SEL R64, R7, RZ, P3 ;  /* 0x000000ff07407207 */ /* 0x002fe40001800000 */
[C---:B------:R-:W-:Y:S01]  /*26b0*/  @!P4 LEA R7, R63.reuse, UR5, 0x3 ;  /* 0x000000053f07cc11 */ /* 0x040fe2000f8e18ff */
[----:B------:R-:W-:Y:S01]  /*26c0*/  IMAD.IADD R65, R10, 0x1, R65 ;  /* 0x000000010a417824 */ /* 0x000fe200078e0241 */
[----:B------:R-:W-:Y:S02]  /*26d0*/  LOP3.LUT R64, R64, R9, RZ, 0xfc, !PT ;  /* 0x0000000940407212 */ /* 0x000fe400078efcff */
[C---:B------:R-:W-:Y:S02]  /*26e0*/  ISETP.NE.AND P3, PT, R63.reuse, 0x2, PT ;  /* 0x000000023f00780c */ /* 0x040fe40003f65270 */
[----:B------:R-:W-:Y:S04]  /*26f0*/  SHFL.UP PT, R39, R65, 0x1, RZ ;  /* 0x0420000041277989 */ /* 0x000fe800000e00ff */
[----:B------:R-:W-:Y:S01]  /*2700*/  @!P4 STS.64 [R7], R64 ;  /* 0x000000400700c388 */ /* 0x000fe20000000a00 */
[----:B------:R-:W-:Y:S01]  /*2710*/  BAR.SYNC.DEFER_BLOCKING 0x0 ;  /* 0x0000000000007b1d */ /* 0x000fe20000010000 */
[----:B------:R-:W-:-:S05]  /*2720*/  ISETP.NE.AND P4, PT, R63, 0x3, PT ;  /* 0x000000033f00780c */ /* 0x000fca0003f85270 */
[----:B------:R-:W-:Y:S04]  /*2730*/  SHFL.UP PT, R7, R64, 0x1, RZ ;  /* 0x0420000040077989 */ /* 0x000fe800000e00ff */
[----:B------:R-:W0:Y:S04]  /*2740*/  LDS.128 R8, [UR5] ;  /* 0x00000005ff087984 */ /* 0x000e280008000c00 */
[----:B------:R-:W1:Y:S04]  /*2750*/  LDS.128 R16, [UR5+0x10] ;  /* 0x00001005ff107984 */ /* 0x000e680008000c00 */
[----:B------:R-:W2:Y:S01]  /*2760*/  LDS.128 R56, [UR5+0x20] ;  /* 0x00002005ff387984 */ /* 0x000ea20008000c00 */
[----:B0-----:R-:W-:-:S04]  /*2770*/  ISETP.NE.AND P1, PT, R10, RZ, PT ;  /* 0x000000ff0a00720c */ /* 0x001fc80003f25270 */
[----:B------:R-:W-:Y:S02]  /*2780*/  SEL R20, R9, RZ, !P1 ;  /* 0x000000ff09147207 */ /* 0x000fe40004800000 */
[----:B-1----:R-:W-:Y:S02]  /*2790*/  ISETP.NE.AND P1, PT, R16, RZ, PT ;  /* 0x000000ff1000720c */ /* 0x002fe40003f25270 */
[----:B--2---:R-:W-:Y:S01]  /*27a0*/  ISETP.NE.AND P5, PT, R58, RZ, PT ;  /* 0x000000ff3a00720c */ /* 0x004fe20003fa5270 */
[----:B------:R-:W-:Y:S01]  /*27b0*/  IMAD.IADD R20, R11, 0x1, R20 ;  /* 0x000000010b147824 */ /* 0x000fe200078e0214 */
[----:B------:R-:W-:-:S04]  /*27c0*/  LOP3.LUT R11, R10, R8, RZ, 0xfc, !PT ;  /* 0x000000080a0b7212 */ /* 0x000fc800078efcff */
[----:B------:R-:W-:Y:S02]  /*27d0*/  SEL R60, R20, RZ, !P1 ;  /* 0x000000ff143c7207 */ /* 0x000fe40004800000 */
[----:B------:R-:W-:Y:S02]  /*27e0*/  ISETP.NE.AND P1, PT, R18, RZ, PT ;  /* 0x000000ff1200720c */ /* 0x000fe40003f25270 */
[----:B------:R-:W-:Y:S01]  /*27f0*/  SEL R9, R20, R9, !P3 ;  /* 0x0000000914097207 */ /* 0x000fe20005800000 */
[----:B------:R-:W-:Y:S01]  /*2800*/  IMAD.IADD R62, R17, 0x1, R60 ;  /* 0x00000001113e7824 */ /* 0x000fe200078e023c */
[----:B------:R-:W-:Y:S01]  /*2810*/  SEL R11, R11, R8, !P3 ;  /* 0x000000080b0b7207 */ /* 0x000fe20005800000 */
[----:B------:R-:W0:Y:S01]  /*2820*/  LDS.64 R60, [UR5+0x30] ;  /* 0x00003005ff3c7984 */ /* 0x000e220008000a00 */
[----:B------:R-:W-:Y:S02]  /*2830*/  LOP3.LUT R17, R16, R10, R8, 0xfe, !PT ;  /* 0x0000000a10117212 */ /* 0x000fe400078efe08 */
[----:B------:R-:W-:-:S02]  /*2840*/  SEL R66, R62, RZ, !P1 ;  /* 0x000000ff3e427207 */ /* 0x000fc40004800000 */
[----:B------:R-:W-:Y:S02]  /*2850*/  ISETP.NE.AND P1, PT, R56, RZ, PT ;  /* 0x000000ff3800720c */ /* 0x000fe40003f25270 */
[----:B------:R-:W-:Y:S01]  /*2860*/  SEL R9, R62, R9, !P4 ;  /* 0x000000093e097207 */ /* 0x000fe20006000000 */
[----:B------:R-:W-:Y:S01]  /*2870*/  IMAD.IADD R66, R19, 0x1, R66 ;  /* 0x0000000113427824 */ /* 0x000fe200078e0242 */
[----:B------:R-:W-:Y:S02]  /*2880*/  SEL R11, R17, R11, !P4 ;  /* 0x0000000b110b7207 */ /* 0x000fe40006000000 */
[----:B------:R-:W-:Y:S02]  /*2890*/  LOP3.LUT R8, R18, R17, RZ, 0xfc, !PT ;  /* 0x0000001112087212 */ /* 0x000fe400078efcff */
[----:B------:R-:W-:Y:S02]  /*28a0*/  SEL R20, R66, RZ, !P1 ;  /* 0x000000ff42147207 */ /* 0x000fe40004800000 */
[----:B------:R-:W-:-:S02]  /*28b0*/  ISETP.GE.U32.AND P1, PT, R73, 0x20, PT ;  /* 0x000000204900780c */ /* 0x000fc40003f26070 */
[----:B------:R-:W-:Y:S01]  /*28c0*/  ISETP.NE.AND P3, PT, R63, 0x5, PT ;  /* 0x000000053f00780c */ /* 0x000fe20003f65270 */
[----:B------:R-:W-:Y:S01]  /*28d0*/  IMAD.IADD R20, R57, 0x1, R20 ;  /* 0x0000000139147824 */ /* 0x000fe200078e0214 */
[----:B------:R-:W-:Y:S02]  /*28e0*/  SEL R9, R66, R9, !P6 ;  /* 0x0000000942097207 */ /* 0x000fe40007000000 */
[----:B------:R-:W-:Y:S02]  /*28f0*/  LOP3.LUT R17, R56, R18, R17, 0xfe, !PT ;  /* 0x0000001238117212 */ /* 0x000fe400078efe11 */
[----:B------:R-:W-:Y:S02]  /*2900*/  SEL R10, R20, RZ, !P5 ;  /* 0x000000ff140a7207 */ /* 0x000fe40006800000 */
[----:B------:R-:W-:Y:S02]  /*2910*/  SEL R8, R8, R11, !P6 ;  /* 0x0000000b08087207 */ /* 0x000fe40007000000 */
[----:B------:R-:W-:Y:S01]  /*2920*/  ISETP.NE.AND P4, PT, R63, 0x6, PT ;  /* 0x000000063f00780c */ /* 0x000fe20003f85270 */
[----:B------:R-:W-:Y:S01]  /*2930*/  IMAD.IADD R10, R59, 0x1, R10 ;  /* 0x000000013b0a7824 */ /* 0x000fe200078e020a */
[----:B------:R-:W-:-:S02]  /*2940*/  SEL R9, R20, R9, !P3 ;  /* 0x0000000914097207 */ /* 0x000fc40005800000 */
[----:B------:R-:W-:Y:S02]  /*2950*/  ISETP.NE.AND P5, PT, R22, RZ, P1 ;  /* 0x000000ff1600720c */ /* 0x000fe40000fa5270 */
[----:B------:R-:W-:Y:S02]  /*2960*/  LOP3.LUT R11, R58, R17, RZ, 0xfc, !PT ;  /* 0x000000113a0b7212 */ /* 0x000fe400078efcff */
[----:B------:R-:W-:Y:S02]  /*2970*/  SEL R8, R17, R8, !P3 ;  /* 0x0000000811087207 */ /* 0x000fe40005800000 */
[----:B------:R-:W-:Y:S02]  /*2980*/  @P1 ISETP.NE.AND P6, PT, R7, RZ, PT ;  /* 0x000000ff0700120c */ /* 0x000fe40003fc5270 */
[----:B------:R-:W-:Y:S02]  /*2990*/  SEL R9, R10, R9, !P4 ;  /* 0x000000090a097207 */ /* 0x000fe40006000000 */
[----:B------:R-:W-:-:S02]  /*29a0*/  SEL R8, R11, R8, !P4 ;  /* 0x000000080b087207 */ /* 0x000fc40006000000 */
[----:B------:R-:W-:Y:S02]  /*29b0*/  @P1 ISETP.NE.AND P3, PT, R22, RZ, PT ;  /* 0x000000ff1600120c */ /* 0x000fe40003f65270 */
[----:B------:R-:W-:Y:S02]  /*29c0*/  @P1 SEL R16, R9, RZ, !P6 ;  /* 0x000000ff09101207 */ /* 0x000fe40007000000 */
[----:B0-----:R-:W-:Y:S02]  /*29d0*/  ISETP.NE.AND P4, PT, R60, RZ, PT ;  /* 0x000000ff3c00720c */ /* 0x001fe40003f85270 */
[----:B------:R-:W-:Y:S01]  /*29e0*/  @P1 SEL R11, R7, RZ, P3 ;  /* 0x000000ff070b1207 */ /* 0x000fe20001800000 */
[----:B------:R-:W-:Y:S01]  /*29f0*/  @P5 IMAD.IADD R9, R39, 0x1, R16 ;  /* 0x0000000127095824 */ /* 0x000fe200078e0210 */
[----:B------:R-:W-:Y:S02]  /*2a00*/  SEL R10, R10, RZ, !P4 ;  /* 0x000000ff0a0a7207 */ /* 0x000fe40006000000 */
[----:B------:R-:W-:Y:S01]  /*2a10*/  ISETP.NE.AND P3, PT, R23, R52, PT ;  /* 0x000000341700720c */ /* 0x000fe20003f65270 */
[----:B------:R-:W-:Y:S01]  /*2a20*/  @P1 IMAD.MOV.U32 R39, RZ, RZ, R9 ;  /* 0x000000ffff271224 */ /* 0x000fe200078e0009 */
[----:B------:R-:W-:Y:S01]  /*2a30*/  LOP3.LUT R59, R60, R58, R17, 0xfe, !PT ;  /* 0x0000003a3c3b7212 */ /* 0x000fe200078efe11 */
[----:B------:R-:W-:Y:S01]  /*2a40*/  IMAD.IADD R61, R61, 0x1, R10 ;  /* 0x000000013d3d7824 */ /* 0x000fe200078e020a */
[----:B------:R-:W-:-:S02]  /*2a50*/  @P1 LOP3.LUT R7, R8, R11, RZ, 0xfc, !PT ;  /* 0x0000000b08071212 */ /* 0x000fc400078efcff */
[----:B------:R-:W-:Y:S01]  /*2a60*/  SEL R60, RZ, 0x1, !P3 ;  /* 0x00000001ff3c7807 */ /* 0x000fe20005800000 */
[----:B------:R-:W-:Y:S06]  /*2a70*/  @P1 BRA `(.L_x_4) ;  /* 0x0000000c00a81947 */ /* 0x000fec0003800000 */
[----:B------:R-:W0:Y:S01]  /*2a80*/  LDC.64 R70, c[0x0][0x3a0] ;  /* 0x0000e800ff467b82 */ /* 0x000e220000000a00 */
[----:B------:R-:W-:Y:S01]  /*2a90*/  IMAD.WIDE.U32 R16, R73, 0x10, RZ ;  /* 0x0000001049107825 */ /* 0x000fe200078e00ff */
[----:B------:R1:W-:Y:S01]  /*2aa0*/  @!P2 STS [UR5+0x74], R59 ;  /* 0x0000743bff00a988 */ /* 0x0003e20008000805 */
[----:B------:R-:W-:Y:S02]  /*2ab0*/  LOP3.LUT R56, RZ, R73, RZ, 0x33, !PT ;  /* 0x00000049ff387212 */ /* 0x000fe400078e33ff */
[----:B------:R-:W-:Y:S01]  /*2ac0*/  @!P2 IMAD.MOV.U32 R10, RZ, RZ, 0x64 ;  /* 0x00000064ff0aa424 */ /* 0x000fe200078e00ff */
[----:B------:R-:W-:Y:S01]  /*2ad0*/  LOP3.LUT R19, R16, 0xfffffff0, RZ, 0x3c, !PT ;  /* 0xfffffff010137812 */ /* 0x000fe200078e3cff */
[----:B------:R-:W-:Y:S01]  /*2ae0*/  @!P2 IMAD.MOV.U32 R11, RZ, RZ, 0x0 ;  /* 0x00000000ff0ba424 */ /* 0x000fe200078e00ff */
[----:B------:R-:W-:Y:S01]  /*2af0*/  LOP3.LUT R17, RZ, R17, RZ, 0x33, !PT ;  /* 0x00000011ff117212 */ /* 0x000fe200078e33ff */
[----:B------:R-:W-:Y:S01]  /*2b00*/  @!P2 IMAD.MOV.U32 R8, RZ, RZ, R59 ;  /* 0x000000ffff08a224 */ /* 0x000fe200078e003b */
[----:B------:R1:W-:Y:S01]  /*2b10*/  @!P2 STS [UR5+0x78], R61 ;  /* 0x0000783dff00a988 */ /* 0x0003e20008000805 */
[----:B------:R-:W-:-:S02]  /*2b20*/  @!P2 IMAD.MOV.U32 R9, RZ, RZ, R61 ;  /* 0x000000ffff09a224 */ /* 0x000fc400078e003d */
[----:B------:R-:W-:Y:S02]  /*2b30*/  IMAD.MOV.U32 R16, RZ, RZ, 0x3a0 ;  /* 0x000003a0ff107424 */ /* 0x000fe400078e00ff */
[----:B------:R-:W-:Y:S02]  /*2b40*/  IMAD.MOV.U32 R57, RZ, RZ, R69 ;  /* 0x000000ffff397224 */ /* 0x000fe400078e0045 */
[----:B0-----:R-:W-:-:S03]  /*2b50*/  IMAD.WIDE.U32 R70, R69, 0x10, R70 ;  /* 0x0000001045467825 */ /* 0x001fc600078e0046 */
[----:B------:R-:W-:Y:S02]  /*2b60*/  IADD3 R18, P1, PT, R70, R19, RZ ;  /* 0x0000001346127210 */ /* 0x000fe40007f3e0ff */
[----:B------:R1:W-:Y:S01]  /*2b70*/  @!P2 ST.E.128.STRONG.GPU desc[UR18][R70.64+0x200], R8 ;  /* 0x000200084600a985 */ /* 0x0003e2000c10fd12 */
[----:B------:R-:W-:Y:S05]  /*2b80*/  NANOSLEEP 0x118 ;  /* 0x000001180000795d */ /* 0x000fea0003800000 */
[----:B------:R-:W-:-:S07]  /*2b90*/  IMAD.X R19, R71, 0x1, R17, P1 ;  /* 0x0000000147137824 */ /* 0x000fce00008e0611 */
.L_x_6:
[----:B------:R-:W-:Y:S01]  /*2ba0*/  SHF.R.U32.HI R17, RZ, 0x1, R16 ;  /* 0x00000001ff117819 */ /* 0x000fe20000011610 */
[----:B------:R-:W-:-:S03]  /*2bb0*/  IMAD R57, R57, 0x41a7, RZ ;  /* 0x000041a739397824 */ /* 0x000fc600078e02ff */
[----:B-1----:R-:W-:Y:S02]  /*2bc0*/  IADD3 R10, PT, PT, R16, 0x1, -R17 ;  /* 0x00000001100a7810 */ /* 0x002fe40007ffe811 */
[----:B------:R-:W-:Y:S02]  /*2bd0*/  LOP3.LUT R57, R57, 0x7fffffff, RZ, 0xc0, !PT ;  /* 0x7fffffff39397812 */ /* 0x000fe400078ec0ff */
[----:B------:R-:W0:Y:S01]  /*2be0*/  I2F.U32.RP R11, R10 ;  /* 0x0000000a000b7306 */ /* 0x000e220000209000 */
[----:B------:R-:W-:Y:S01]  /*2bf0*/  IMAD.MOV R63, RZ, RZ, -R10 ;  /* 0x000000ffff3f7224 */ /* 0x000fe200078e0a0a */
[----:B------:R-:W-:-:S06]  /*2c00*/  ISETP.NE.U32.AND P2, PT, R10, RZ, PT ;  /* 0x000000ff0a00720c */ /* 0x000fcc0003f45070 */
[----:B0-----:R-:W0:Y:S02]  /*2c10*/  MUFU.RCP R11, R11 ;  /* 0x0000000b000b7308 */ /* 0x001e240000001000 */
[----:B0-----:R-:W-:-:S06]  /*2c20*/  VIADD R8, R11, 0xffffffe ;  /* 0x0ffffffe0b087836 */ /* 0x001fcc0000000000 */
[----:B------:R0:W1:Y:S02]  /*2c30*/  F2I.FTZ.U32.TRUNC.NTZ R9, R8 ;  /* 0x0000000800097305 */ /* 0x000064000021f000 */
[----:B0-----:R-:W-:Y:S02]  /*2c40*/  IMAD.MOV.U32 R8, RZ, RZ, RZ ;  /* 0x000000ffff087224 */ /* 0x001fe400078e00ff */
[----:B-1----:R-:W-:-:S04]  /*2c50*/  IMAD R63, R63, R9, RZ ;  /* 0x000000093f3f7224 */ /* 0x002fc800078e02ff */
[----:B------:R-:W-:-:S06]  /*2c60*/  IMAD.HI.U32 R16, R9, R63, R8 ;  /* 0x0000003f09107227 */ /* 0x000fcc00078e0008 */
[----:B------:R-:W-:-:S04]  /*2c70*/  IMAD.HI.U32 R16, R16, R57, RZ ;  /* 0x0000003910107227 */ /* 0x000fc800078e00ff */
[----:B------:R-:W-:-:S04]  /*2c80*/  IMAD.MOV R16, RZ, RZ, -R16 ;  /* 0x000000ffff107224 */ /* 0x000fc800078e0a10 */
[----:B------:R-:W-:-:S05]  /*2c90*/  IMAD R9, R10, R16, R57 ;  /* 0x000000100a097224 */ /* 0x000fca00078e0239 */
[----:B------:R-:W-:-:S13]  /*2ca0*/  ISETP.GE.U32.AND P1, PT, R9, R10, PT ;  /* 0x0000000a0900720c */ /* 0x000fda0003f26070 */
[----:B------:R-:W-:-:S05]  /*2cb0*/  @P1 IMAD.IADD R9, R9, 0x1, -R10 ;  /* 0x0000000109091824 */ /* 0x000fca00078e0a0a */
[----:B------:R-:W-:-:S13]  /*2cc0*/  ISETP.GE.U32.AND P1, PT, R9, R10, PT ;  /* 0x0000000a0900720c */ /* 0x000fda0003f26070 */
[----:B------:R-:W-:Y:S01]  /*2cd0*/  @P1 IMAD.IADD R9, R9, 0x1, -R10 ;  /* 0x0000000109091824 */ /* 0x000fe200078e0a0a */
[----:B------:R-:W-:-:S05]  /*2ce0*/  @!P2 LOP3.LUT R9, RZ, R10, RZ, 0x33, !PT ;  /* 0x0000000aff09a212 */ /* 0x000fca00078e33ff */
[----:B------:R-:W-:-:S04]  /*2cf0*/  IMAD.IADD R9, R17, 0x1, R9 ;  /* 0x0000000111097824 */ /* 0x000fc800078e0209 */
[----:B------:R-:W-:Y:S05]  /*2d00*/  NANOSLEEP R9 ;  /* 0x000000090000735d */ /* 0x000fea0003800000 */
[----:B------:R-:W2:Y:S01]  /*2d10*/  LD.E.128.STRONG.GPU R8, desc[UR18][R18.64+0x200] ;  /* 0x0002001212087980 */ /* 0x000ea2000c10fd00 */
[----:B------:R-:W-:Y:S01]  /*2d20*/  UMOV UR6, 0xffffffff ;  /* 0xffffffff00067882 */ /* 0x000fe20000000000 */
[----:B--2---:R-:W-:-:S04]  /*2d30*/  ISETP.NE.U32.AND P1, PT, R10, 0x63, PT ;  /* 0x000000630a00780c */ /* 0x004fc80003f25070 */
[----:B------:R-:W-:Y:S01]  /*2d40*/  ISETP.NE.AND.EX P1, PT, R11, RZ, PT, P1 ;  /* 0x000000ff0b00720c */ /* 0x000fe20003f25310 */
[----:B------:R-:W-:-:S12]  /*2d50*/  BRA.DIV UR6, `(.L_x_5) ;  /* 0x0000007a06287947 */ /* 0x000fd8000b800000 */
[----:B------:R-:W-:-:S13]  /*2d60*/  VOTE.ANY P1, !P1 ;  /* 0x0000000000ff7806 */ /* 0x000fda0004820100 */
.L_x_32:
[----:B------:R-:W-:Y:S01]  /*2d70*/  IMAD.MOV.U32 R16, RZ, RZ, R17 ;  /* 0x000000ffff107224 */ /* 0x000fe200078e0011 */
[----:B------:R-:W-:Y:S06]  /*2d80*/  @P1 BRA `(.L_x_6) ;  /* 0xfffffffc00841947 */ /* 0x000fec000383ffff */
[----:B------:R-:W-:Y:S01]  /*2d90*/  UMOV UR6, 0xffffffff ;  /* 0xffffffff00067882 */ /* 0x000fe20000000000 */
[----:B------:R-:W-:-:S04]  /*2da0*/  ISETP.NE.U32.AND P1, PT, R10, 0x65, PT ;  /* 0x000000650a00780c */ /* 0x000fc80003f25070 */
[----:B------:R-:W-:Y:S01]  /*2db0*/  ISETP.NE.AND.EX P1, PT, R11, RZ, PT, P1 ;  /* 0x000000ff0b00720c */ /* 0x000fe20003f25310 */
[----:B------:R-:W-:-:S12]  /*2dc0*/  BRA.DIV UR6, `(.L_x_7) ;  /* 0x0000007a062c7947 */ /* 0x000fd8000b800000 */
[----:B------:R-:W0:Y:S01]  /*2dd0*/  S2R R72, SR_GEMASK ;  /* 0x0000000000487919 */ /* 0x000e220000003c00 */
[----:B------:R-:W-:Y:S01]  /*2de0*/  VOTE.ANY R16, PT, !P1 ;  /* 0x0000000000107806 */ /* 0x000fe200048e0100 */
[----:B------:R-:W-:Y:S01]  /*2df0*/  VIADD R62, R22, 0x2 ;  /* 0x00000002163e7836 */ /* 0x000fe20000000000 */
[----:B------:R-:W-:Y:S01]  /*2e00*/  ISETP.NE.AND P2, PT, R8, RZ, PT ;  /* 0x000000ff0800720c */ /* 0x000fe20003f45270 */
[----:B------:R-:W-:Y:S01]  /*2e10*/  VIADD R65, R22, 0x10 ;  /* 0x0000001016417836 */ /* 0x000fe20000000000 */
[----:B0-----:R-:W-:-:S05]  /*2e20*/  LOP3.LUT R16, R16, 0x80000000, R72, 0xec, !PT ;  /* 0x8000000010107812 */ /* 0x001fca00078eec48 */
[----:B------:R-:W-:-:S05]  /*2e30*/  VIADD R17, R16, 0xffffffff ;  /* 0xffffffff10117836 */ /* 0x000fca0000000000 */
[----:B------:R-:W-:-:S04]  /*2e40*/  LOP3.LUT R17, R16, R17, RZ, 0xc, !PT ;  /* 0x0000001110117212 */ /* 0x000fc800078e0cff */
[----:B------:R-:W0:Y:S02]  /*2e50*/  POPC R19, R17 ;  /* 0x0000001100137309 */ /* 0x000e240000000000 */
[----:B0-----:R-:W0:Y:S01]  /*2e60*/  SHFL.DOWN PT, R20, R9, 0x1, R19 ;  /* 0x0820000009147989 */ /* 0x001e2200000e0013 */
[-C--:B------:R-:W-:Y:S02]  /*2e70*/  ISETP.GE.AND P1, PT, R22, R19.reuse, PT ;  /* 0x000000131600720c */ /* 0x080fe40003f26270 */
[----:B------:R-:W-:Y:S01]  /*2e80*/  ISETP.GT.AND P3, PT, R65, R19, PT ;  /* 0x000000134100720c */ /* 0x000fe20003f64270 */
[----:B------:R-:W1:Y:S01]  /*2e90*/  SHFL.DOWN PT, R58, R8, 0x1, R19 ;  /* 0x08200000083a7989 */ /* 0x000e6200000e0013 */
[----:B0-----:R-:W-:-:S04]  /*2ea0*/  SEL R20, R20, RZ, !P2 ;  /* 0x000000ff14147207 */ /* 0x001fc80005000000 */
[----:B------:R-:W-:-:S05]  /*2eb0*/  SEL R63, R20, RZ, !P1 ;  /* 0x000000ff143f7207 */ /* 0x000fca0004800000 */
[----:B------:R-:W-:Y:S01]  /*2ec0*/  IMAD.IADD R64, R9, 0x1, R63 ;  /* 0x0000000109407824 */ /* 0x000fe200078e023f */
[----:B-1----:R-:W-:Y:S02]  /*2ed0*/  SEL R63, R58, RZ, !P1 ;  /* 0x000000ff3a3f7207 */ /* 0x002fe40004800000 */
[----:B------:R-:W-:Y:S02]  /*2ee0*/  ISETP.GT.AND P1, PT, R62, R19, PT ;  /* 0x000000133e00720c */ /* 0x000fe40003f24270 */
[----:B------:R-:W0:Y:S01]  /*2ef0*/  SHFL.DOWN PT, R20, R64, 0x2, R19 ;  /* 0x0840000040147989 */ /* 0x000e2200000e0013 */
[----:B------:R-:W-:-:S05]  /*2f00*/  LOP3.LUT P2, R58, R63, RZ, R8, 0xfa, !PT ;  /* 0x000000ff3f3a7212 */ /* 0x000fca000784fa08 */
[----:B------:R-:W1:Y:S01]  /*2f10*/  SHFL.DOWN PT, R63, R58, 0x2, R19 ;  /* 0x084000003a3f7989 */ /* 0x000e6200000e0013 */
[----:B0-----:R-:W-:-:S04]  /*2f20*/  SEL R20, R20, RZ, !P2 ;  /* 0x000000ff14147207 */ /* 0x001fc80005000000 */
[----:B------:R-:W-:Y:S02]  /*2f30*/  SEL R9, R20, RZ, !P1 ;  /* 0x000000ff14097207 */ /* 0x000fe40004800000 */
[----:B-1----:R-:W-:-:S03]  /*2f40*/  SEL R63, R63, RZ, !P1 ;  /* 0x000000ff3f3f7207 */ /* 0x002fc60004800000 */
[----:B------:R-:W-:Y:S01]  /*2f50*/  IMAD.IADD R68, R64, 0x1, R9 ;  /* 0x0000000140447824 */ /* 0x000fe200078e0209 */
[----:B------:R-:W-:Y:S01]  /*2f60*/  LOP3.LUT P2, R66, R58, RZ, R63, 0xfa, !PT ;  /* 0x000000ff3a427212 */ /* 0x000fe2000784fa3f */
[C---:B------:R-:W-:Y:S02]  /*2f70*/  VIADD R63, R22.reuse, 0x4 ;  /* 0x00000004163f7836 */ /* 0x040fe40000000000 */
[----:B------:R-:W-:Y:S01]  /*2f80*/  VIADD R64, R22, 0x8 ;  /* 0x0000000816407836 */ /* 0x000fe20000000000 */
[----:B------:R-:W0:Y:S02]  /*2f90*/  SHFL.DOWN PT, R20, R68, 0x4, R19 ;  /* 0x0880000044147989 */ /* 0x000e2400000e0013 */
[----:B------:R-:W-:Y:S02]  /*2fa0*/  ISETP.GT.AND P1, PT, R63, R19, PT ;  /* 0x000000133f00720c */ /* 0x000fe40003f24270 */
[----:B------:R-:W1:Y:S01]  /*2fb0*/  SHFL.DOWN PT, R9, R66, 0x4, R19 ;  /* 0x0880000042097989 */ /* 0x000e6200000e0013 */
[----:B0-----:R-:W-:-:S04]  /*2fc0*/  SEL R20, R20, RZ, !P2 ;  /* 0x000000ff14147207 */ /* 0x001fc80005000000 */
[----:B------:R-:W-:Y:S02]  /*2fd0*/  SEL R17, R20, RZ, !P1 ;  /* 0x000000ff14117207 */ /* 0x000fe40004800000 */
[----:B-1----:R-:W-:Y:S02]  /*2fe0*/  SEL R9, R9, RZ, !P1 ;  /* 0x000000ff09097207 */ /* 0x002fe40004800000 */
[----:B------:R-:W-:Y:S01]  /*2ff0*/  ISETP.GT.AND P1, PT, R64, R19, PT ;  /* 0x000000134000720c */ /* 0x000fe20003f24270 */
[----:B------:R-:W-:Y:S01]  /*3000*/  IMAD.IADD R8, R68, 0x1, R17 ;  /* 0x0000000144087824 */ /* 0x000fe200078e0211 */
[----:B------:R-:W-:-:S04]  /*3010*/  LOP3.LUT P2, R74, R66, RZ, R9, 0xfa, !PT ;  /* 0x000000ff424a7212 */ /* 0x000fc8000784fa09 */
[----:B------:R-:W0:Y:S04]  /*3020*/  SHFL.DOWN PT, R20, R8, 0x8, R19 ;  /* 0x0900000008147989 */ /* 0x000e2800000e0013 */
[----:B------:R-:W1:Y:S01]  /*3030*/  SHFL.DOWN PT, R9, R74, 0x8, R19 ;  /* 0x090000004a097989 */ /* 0x000e6200000e0013 */
[----:B0-----:R-:W-:-:S04]  /*3040*/  SEL R20, R20, RZ, !P2 ;  /* 0x000000ff14147207 */ /* 0x001fc80005000000 */
[----:B------:R-:W-:Y:S02]  /*3050*/  SEL R17, R20, RZ, !P1 ;  /* 0x000000ff14117207 */ /* 0x000fe40004800000 */
[----:B-1----:R-:W-:Y:S02]  /*3060*/  SEL R9, R9, RZ, !P1 ;  /* 0x000000ff09097207 */ /* 0x002fe40004800000 */
[----:B------:R-:W-:Y:S01]  /*3070*/  ISETP.NE.U32.AND P1, PT, R10, 0x65, PT ;  /* 0x000000650a00780c */ /* 0x000fe20003f25070 */
[----:B------:R-:W-:Y:S01]  /*3080*/  IMAD.IADD R58, R8, 0x1, R17 ;  /* 0x00000001083a7824 */ /* 0x000fe200078e0211 */
[----:B------:R-:W-:Y:S02]  /*3090*/  LOP3.LUT P2, R68, R74, RZ, R9, 0xfa, !PT ;  /* 0x000000ff4a447212 */ /* 0x000fe4000784fa09 */
[----:B------:R-:W0:Y:S01]  /*30a0*/  LDC.64 R8, c[0x0][0x3a0] ;  /* 0x0000e800ff087b82 */ /* 0x000e220000000a00 */
[----:B------:R-:W-:Y:S01]  /*30b0*/  ISETP.NE.AND.EX P1, PT, R11, RZ, PT, P1 ;  /* 0x000000ff0b00720c */ /* 0x000fe20003f25310 */
[----:B------:R-:W1:Y:S04]  /*30c0*/  SHFL.DOWN PT, R20, R58, 0x10, R19 ;  /* 0x0a0000003a147989 */ /* 0x000e6800000e0013 */
[----:B------:R-:W2:Y:S08]  /*30d0*/  SHFL.DOWN PT, R67, R68, 0x10, R19 ;  /* 0x0a00000044437989 */ /* 0x000eb000000e0013 */
[----:B------:R-:W-:-:S02]  /*30e0*/  VOTE.ALL P1, P1 ;  /* 0x0000000000ff7806 */ /* 0x000fc40000820000 */
[----:B-1----:R-:W-:Y:S02]  /*30f0*/  SEL R20, R20, RZ, !P2 ;  /* 0x000000ff14147207 */ /* 0x002fe40005000000 */
[----:B0-----:R-:W-:Y:S01]  /*3100*/  IADD3 R66, P2, PT, R8, 0x200, RZ ;  /* 0x0000020008427810 */ /* 0x001fe20007f5e0ff */
[----:B------:R-:W-:Y:S01]  /*3110*/  IMAD.IADD R8, R56, 0x1, R69 ;  /* 0x0000000138087824 */ /* 0x000fe200078e0245 */
[----:B------:R-:W-:Y:S02]  /*3120*/  SEL R17, R20, RZ, !P3 ;  /* 0x000000ff14117207 */ /* 0x000fe40005800000 */
[----:B--2---:R-:W-:Y:S01]  /*3130*/  SEL R11, R67, RZ, !P3 ;  /* 0x000000ff430b7207 */ /* 0x004fe20005800000 */
[----:B------:R-:W-:Y:S02]  /*3140*/  IMAD.X R67, RZ, RZ, R9, P2 ;  /* 0x000000ffff437224 */ /* 0x000fe400010e0609 */
[----:B------:R-:W-:Y:S01]  /*3150*/  IMAD.IADD R58, R58, 0x1, R17 ;  /* 0x000000013a3a7824 */ /* 0x000fe200078e0211 */
[----:B------:R-:W-:-:S07]  /*3160*/  LOP3.LUT R56, R11, R68, RZ, 0xfc, !PT ;  /* 0x000000440b387212 */ /* 0x000fce00078efcff */
.L_x_46:
[----:B------:R-:W-:Y:S05]  /*3170*/  @!P1 BRA `(.L_x_8) ;  /* 0x0000000400809947 */ /* 0x000fea0003800000 */
[----:B------:R-:W-:Y:S02]  /*3180*/  IMAD.MOV.U32 R68, RZ, RZ, R8 ;  /* 0x000000ffff447224 */ /* 0x000fe400078e0008 */
[----:B------:R-:W-:-:S07]  /*3190*/  IMAD.MOV.U32 R69, RZ, RZ, 0x3a0 ;  /* 0x000003a0ff457424 */ /* 0x000fce00078e00ff */
.L_x_12:
[----:B------:R-:W-:Y:S01]  /*31a0*/  SHF.R.U32.HI R69, RZ, 0x1, R69 ;  /* 0x00000001ff457819 */ /* 0x000fe20000011645 */
[----:B------:R-:W-:Y:S02]  /*31b0*/  IMAD.MOV.U32 R8, RZ, RZ, R66 ;  /* 0x000000ffff087224 */ /* 0x000fe400078e0042 */
[----:B------:R-:W-:Y:S02]  /*31c0*/  IMAD.MOV.U32 R9, RZ, RZ, R67 ;  /* 0x000000ffff097224 */ /* 0x000fe400078e0043 */
[----:B------:R-:W-:Y:S02]  /*31d0*/  IMAD.MOV.U32 R16, RZ, RZ, R69 ;  /* 0x000000ffff107224 */ /* 0x000fe400078e0045 */
[----:B------:R-:W-:-:S07]  /*31e0*/  IMAD.WIDE R18, R68, 0x10, R8 ;  /* 0x0000001044127825 */ /* 0x000fce00078e0208 */
.L_x_10:
[----:B------:R-:W-:Y:S01]  /*31f0*/  SHF.R.U32.HI R17, RZ, 0x1, R16 ;  /* 0x00000001ff117819 */ /* 0x000fe20000011610 */
[----:B------:R-:W-:-:S03]  /*3200*/  IMAD R20, R57, 0x41a7, RZ ;  /* 0x000041a739147824 */ /* 0x000fc600078e02ff */
[----:B------:R-:W-:-:S04]  /*3210*/  IADD3 R10, PT, PT, R16, 0x1, -R17 ;  /* 0x00000001100a7810 */ /* 0x000fc80007ffe811 */
        /* <DEDUP_REMOVED lines=8> */
[----:B------:R-:W-:Y:S01]  /*32a0*/  IMAD.HI.U32 R16, R9, R57, R8 ;  /* 0x0000003909107227 */ /* 0x000fe200078e0008 */
[----:B------:R-:W-:-:S05]  /*32b0*/  LOP3.LUT R57, R20, 0x7fffffff, RZ, 0xc0, !PT ;  /* 0x7fffffff14397812 */ /* 0x000fca00078ec0ff */
        /* <DEDUP_REMOVED lines=16> */
.L_x_49:
[----:B------:R-:W-:Y:S01]  /*33c0*/  IMAD.MOV.U32 R16, RZ, RZ, R17 ;  /* 0x000000ffff107224 */ /* 0x000fe200078e0011 */
[----:B------:R-:W-:Y:S06]  /*33d0*/  @P1 BRA `(.L_x_10) ;  /* 0xfffffffc00841947 */ /* 0x000fec000383ffff */
[----:B------:R-:W-:Y:S01]  /*33e0*/  UMOV UR6, 0xffffffff ;  /* 0xffffffff00067882 */ /* 0x000fe20000000000 */
[----:B------:R-:W-:-:S04]  /*33f0*/  ISETP.NE.U32.AND P1, PT, R10, 0x65, PT ;  /* 0x000000650a00780c */ /* 0x000fc80003f25070 */
[----:B------:R-:W-:Y:S01]  /*3400*/  ISETP.NE.AND.EX P1, PT, R11, RZ, PT, P1 ;  /* 0x000000ff0b00720c */ /* 0x000fe20003f25310 */
[----:B------:R-:W-:-:S12]  /*3410*/  BRA.DIV UR6, `(.L_x_11) ;  /* 0x0000007a06687947 */ /* 0x000fd8000b800000 */
[----:B------:R-:W-:Y:S01]  /*3420*/  VOTE.ANY R16, PT, !P1 ;  /* 0x0000000000107806 */ /* 0x000fe200048e0100 */
[----:B------:R-:W-:Y:S01]  /*3430*/  VIADD R68, R68, 0xffffffe0 ;  /* 0xffffffe044447836 */ /* 0x000fe20000000000 */
[----:B------:R-:W-:Y:S02]  /*3440*/  ISETP.NE.AND P2, PT, R8, RZ, PT ;  /* 0x000000ff0800720c */ /* 0x000fe40003f45270 */
[----:B------:R-:W-:-:S05]  /*3450*/  LOP3.LUT R16, R16, 0x80000000, R72, 0xec, !PT ;  /* 0x8000000010107812 */ /* 0x000fca00078eec48 */
        /* <DEDUP_REMOVED lines=37> */
[----:B------:R-:W-:Y:S02]  /*36b0*/  ISETP.NE.AND.EX P1, PT, R11, RZ, PT, P1 ;  /* 0x000000ff0b00720c */ /* 0x000fe40003f25310 */
[----:B------:R-:W0:Y:S04]  /*36c0*/  SHFL.DOWN PT, R20, R76, 0x10, R19 ;  /* 0x0a0000004c147989 */ /* 0x000e2800000e0013 */
[----:B------:R-:W1:Y:S07]  /*36d0*/  SHFL.DOWN PT, R8, R9, 0x10, R19 ;  /* 0x0a00000009087989 */ /* 0x000e6e00000e0013 */
[----:B------:R-:W-:-:S02]  /*36e0*/  VOTE.ALL P1, P1 ;  /* 0x0000000000ff7806 */ /* 0x000fc40000820000 */
[----:B0-----:R-:W-:Y:S02]  /*36f0*/  SEL R20, R20, RZ, !P2 ;  /* 0x000000ff14147207 */ /* 0x001fe40005000000 */
[----:B------:R-:W-:Y:S02]  /*3700*/  ISETP.NE.AND P2, PT, R56, RZ, PT ;  /* 0x000000ff3800720c */ /* 0x000fe40003f45270 */
[----:B------:R-:W-:Y:S02]  /*3710*/  SEL R11, R20, RZ, !P3 ;  /* 0x000000ff140b7207 */ /* 0x000fe40005800000 */
[----:B-1----:R-:W-:-:S03]  /*3720*/  SEL R8, R8, RZ, !P3 ;  /* 0x000000ff08087207 */ /* 0x002fc60005800000 */
[----:B------:R-:W-:Y:S01]  /*3730*/  IMAD.IADD R11, R76, 0x1, R11 ;  /* 0x000000014c0b7824 */ /* 0x000fe200078e020b */
[----:B------:R-:W-:-:S04]  /*3740*/  LOP3.LUT R56, R9, R8, R56, 0xfe, !PT ;  /* 0x0000000809387212 */ /* 0x000fc800078efe38 */
[----:B------:R-:W-:-:S05]  /*3750*/  SEL R11, R11, RZ, !P2 ;  /* 0x000000ff0b0b7207 */ /* 0x000fca0005000000 */
[----:B------:R-:W-:-:S07]  /*3760*/  IMAD.IADD R58, R11, 0x1, R58 ;  /* 0x000000010b3a7824 */ /* 0x000fce00078e023a */
.L_x_63:
[----:B------:R-:W-:Y:S05]  /*3770*/  @P1 BRA `(.L_x_12) ;  /* 0xfffffff800881947 */ /* 0x000fea000383ffff */
.L_x_8:
[----:B------:R-:W-:Y:S01]  /*3780*/  ISETP.NE.AND P2, PT, R22, RZ, PT ;  /* 0x000000ff1600720c */ /* 0x000fe20003f45270 */
[----:B------:R-:W-:Y:S01]  /*3790*/  BSSY.RECONVERGENT B1, `(.L_x_13) ;  /* 0x0000015000017945 */ /* 0x000fe20003800200 */
[----:B------:R-:W-:Y:S01]  /*37a0*/  ISETP.NE.AND P1, PT, R73, RZ, PT ;  /* 0x000000ff4900720c */ /* 0x000fe20003f25270 */
[----:B------:R-:W-:-:S10]  /*37b0*/  IMAD.MOV.U32 R57, RZ, RZ, R58 ;  /* 0x000000ffff397224 */ /* 0x000fd400078e003a */
[----:B------:R-:W0:Y:S01]  /*37c0*/  @!P2 S2R R9, SR_CgaCtaId ;  /* 0x000000000009a919 */ /* 0x000e220000008800 */
[----:B------:R-:W-:-:S04]  /*37d0*/  @!P2 MOV R8, 0x400 ;  /* 0x000004000008a802 */ /* 0x000fc80000000f00 */
[----:B0-----:R-:W-:Y:S01]  /*37e0*/  @!P2 LEA R16, R9, R8, 0x18 ;  /* 0x000000080910a211 */ /* 0x001fe200078ec0ff */
[----:B------:R-:W-:Y:S06]  /*37f0*/  @P1 BRA `(.L_x_14) ;  /* 0x0000000000381947 */ /* 0x000fec0003800000 */
[----:B------:R-:W0:Y:S01]  /*3800*/  S2UR UR7, SR_CgaCtaId ;  /* 0x00000000000779c3 */ /* 0x000e220000008800 */
[----:B------:R-:W-:Y:S01]  /*3810*/  ISETP.NE.AND P1, PT, R59, RZ, PT ;  /* 0x000000ff3b00720c */ /* 0x000fe20003f25270 */
[----:B------:R-:W-:Y:S01]  /*3820*/  UMOV UR6, 0x400 ;  /* 0x0000040000067882 */ /* 0x000fe20000000000 */
[----:B------:R-:W-:Y:S01]  /*3830*/  LOP3.LUT R59, R56, R59, RZ, 0xfc, !PT ;  /* 0x0000003b383b7212 */ /* 0x000fe200078efcff */
[----:B------:R-:W-:Y:S01]  /*3840*/  IMAD.MOV.U32 R10, RZ, RZ, 0x65 ;  /* 0x00000065ff0a7424 */ /* 0x000fe200078e00ff */
[----:B------:R-:W-:Y:S01]  /*3850*/  SEL R8, R58, RZ, !P1 ;  /* 0x000000ff3a087207 */ /* 0x000fe20004800000 */
[----:B------:R-:W-:-:S04]  /*3860*/  IMAD.MOV.U32 R11, RZ, RZ, 0x0 ;  /* 0x00000000ff0b7424 */ /* 0x000fc800078e00ff */
[----:B------:R-:W-:Y:S02]  /*3870*/  IMAD.IADD R9, R61, 0x1, R8 ;  /* 0x000000013d097824 */ /* 0x000fe400078e0208 */
[----:B------:R-:W-:-:S05]  /*3880*/  IMAD.MOV.U32 R8, RZ, RZ, R59 ;  /* 0x000000ffff087224 */ /* 0x000fca00078e003b */
[----:B------:R1:W-:Y:S01]  /*3890*/  ST.E.128.STRONG.GPU desc[UR18][R70.64+0x200], R8 ;  /* 0x0002000846007985 */ /* 0x0003e2000c10fd12 */
[----:B0-----:R-:W-:-:S09]  /*38a0*/  ULEA UR6, UR7, UR6, 0x18 ;  /* 0x0000000607067291 */ /* 0x001fd2000f8ec0ff */
[----:B------:R1:W-:Y:S04]  /*38b0*/  STS.64 [UR6+0x68], R58 ;  /* 0x0000683aff007988 */ /* 0x0003e80008000a06 */
[----:B------:R1:W-:Y:S04]  /*38c0*/  STS [UR6+0x70], R9 ;  /* 0x00007009ff007988 */ /* 0x0003e80008000806 */
[----:B------:R1:W-:Y:S02]  /*38d0*/  STS [UR6+0x64], R56 ;  /* 0x00006438ff007988 */ /* 0x0003e40008000806 */
.L_x_14:
[----:B------:R-:W-:Y:S05]  /*38e0*/  BSYNC.RECONVERGENT B1 ;  /* 0x0000000000017941 */ /* 0x000fea0003800200 */
.L_x_13:
[----:B------:R0:W-:Y:S01]  /*38f0*/  @!P2 STS.64 [R16+0x40], R56 ;  /* 0x000040381000a388 */ /* 0x0001e20000000a00 */
[----:B------:R-:W-:Y:S02]  /*3900*/  @!P2 IMAD.MOV.U32 R7, RZ, RZ, R56 ;  /* 0x000000ffff07a224 */ /* 0x000fe400078e0038 */
[----:B------:R-:W-:-:S07]  /*3910*/  @!P2 IMAD.MOV.U32 R39, RZ, RZ, R58 ;  /* 0x000000ffff27a224 */ /* 0x000fce00078e003a */
.L_x_4:
[----:B------:R-:W-:Y:S05]  /*3920*/  WARPSYNC.ALL ;  /* 0x0000000000007948 */ /* 0x000fea0003800000 */
[----:B------:R-:W2:Y:S08]  /*3930*/  S2UR UR7, SR_CgaCtaId ;  /* 0x00000000000779c3 */ /* 0x000eb00000008800 */
[----:B------:R-:W-:Y:S01]  /*3940*/  BAR.SYNC.DEFER_BLOCKING 0x0 ;  /* 0x0000000000007b1d */ /* 0x000fe20000010000 */
[----:B------:R-:W-:-:S02]  /*3950*/  ISETP.NE.AND P1, PT, R7, RZ, PT ;  /* 0x000000ff0700720c */ /* 0x000fc40003f25270 */
[----:B------:R-:W-:Y:S02]  /*3960*/  ISETP.NE.AND P2, PT, R73, RZ, PT ;  /* 0x000000ff4900720c */ /* 0x000fe40003f45270 */
[----:B------:R-:W-:Y:S01]  /*3970*/  ISETP.NE.AND P3, PT, R52, R53, PT ;  /* 0x000000353400720c */ /* 0x000fe20003f65270 */
[----:B------:R-:W-:Y:S01]  /*3980*/  UMOV UR6, 0x400 ;  /* 0x0000040000067882 */ /* 0x000fe20000000000 */
[----:B-1----:R-:W-:Y:S02]  /*3990*/  LOP3.LUT R11, R11, 0xfffff7ff, RZ, 0xc0, !PT ;  /* 0xfffff7ff0b0b7812 */ /* 0x002fe400078ec0ff */
[----:B------:R-:W-:Y:S02]  /*39a0*/  ISETP.NE.AND P4, PT, R43, R36, PT ;  /* 0x000000242b00720c */ /* 0x000fe40003f85270 */
[----:B------:R-:W-:Y:S02]  /*39b0*/  ISETP.NE.AND P5, PT, R36, R37, PT ;  /* 0x000000252400720c */ /* 0x000fe40003fa5270 */
[----:B------:R-:W-:-:S05]  /*39c0*/  ISETP.NE.AND P6, PT, R37, R38, PT ;  /* 0x000000262500720c */ /* 0x000fca0003fc5270 */
[----:B------:R-:W-:-:S04]  /*39d0*/  @P3 LOP3.LUT R11, R11, 0x800, RZ, 0xfc, !PT ;  /* 0x000008000b0b3812 */ /* 0x000fc800078efcff */
[----:B------:R-:W-:Y:S01]  /*39e0*/  LOP3.LUT R11, R11, 0xfffffbff, RZ, 0xc0, !PT ;  /* 0xfffffbff0b0b7812 */ /* 0x000fe200078ec0ff */
[----:B--2---:R-:W-:-:S09]  /*39f0*/  ULEA UR6, UR7, UR6, 0x18 ;  /* 0x0000000607067291 */ /* 0x004fd2000f8ec0ff */
[----:B------:R-:W1:Y:S02]  /*3a00*/  LDS R8, [UR6+0x44] ;  /* 0x00004406ff087984 */ /* 0x000e640008000800 */
[----:B-1----:R-:W-:Y:S02]  /*3a10*/  SEL R8, R8, RZ, !P1 ;  /* 0x000000ff08087207 */ /* 0x002fe40004800000 */
[----:B------:R-:W-:Y:S02]  /*3a20*/  ISETP.NE.AND P1, PT, R23, R52, PT ;  /* 0x000000341700720c */ /* 0x000fe40003f25270 */
[----:B------:R-:W-:Y:S02]  /*3a30*/  SEL R8, R8, RZ, P2 ;  /* 0x000000ff08087207 */ /* 0x000fe40001000000 */
[----:B------:R-:W-:-:S03]  /*3a40*/  ISETP.NE.AND P2, PT, R41, R42, PT ;  /* 0x0000002a2900720c */ /* 0x000fc60003f45270 */
[----:B------:R-:W-:-:S05]  /*3a50*/  IMAD.IADD R39, R8, 0x1, R39 ;  /* 0x0000000108277824 */ /* 0x000fca00078e0227 */
[----:B------:R-:W-:Y:S02]  /*3a60*/  SEL R7, R39, RZ, !P1 ;  /* 0x000000ff27077207 */ /* 0x000fe40004800000 */
[----:B------:R-:W-:-:S03]  /*3a70*/  ISETP.NE.AND P1, PT, R53, R54, PT ;  /* 0x000000363500720c */ /* 0x000fc60003f25270 */
[----:B------:R-:W-:-:S05]  /*3a80*/  IMAD.IADD R32, R32, 0x1, R7 ;  /* 0x0000000120207824 */ /* 0x000fca00078e0207 */
[----:B------:R-:W-:Y:S02]  /*3a90*/  SEL R8, R32, RZ, !P3 ;  /* 0x000000ff20087207 */ /* 0x000fe40005800000 */
[----:B------:R-:W-:-:S03]  /*3aa0*/  ISETP.NE.AND P3, PT, R42, R43, PT ;  /* 0x0000002b2a00720c */ /* 0x000fc60003f65270 */
[----:B------:R-:W-:Y:S01]  /*3ab0*/  IMAD.IADD R33, R33, 0x1, R8 ;  /* 0x0000000121217824 */ /* 0x000fe200078e0208 */
[----:B------:R-:W-:-:S04]  /*3ac0*/  @P1 LOP3.LUT R11, R11, 0x400, RZ, 0xfc, !PT ;  /* 0x000004000b0b1812 */ /* 0x000fc800078efcff */
[----:B------:R-:W-:Y:S02]  /*3ad0*/  SEL R7, R33, RZ, !P1 ;  /* 0x000000ff21077207 */ /* 0x000fe40004800000 */
[----:B------:R-:W-:Y:S02]  /*3ae0*/  ISETP.NE.AND P1, PT, R54, R55, PT ;  /* 0x000000373600720c */ /* 0x000fe40003f25270 */
[----:B------:R-:W-:Y:S01]  /*3af0*/  LOP3.LUT R11, R11, 0xfffffdff, RZ, 0xc0, !PT ;  /* 0xfffffdff0b0b7812 */ /* 0x000fe200078ec0ff */
[----:B------:R-:W-:-:S05]  /*3b00*/  IMAD.IADD R34, R34, 0x1, R7 ;  /* 0x0000000122227824 */ /* 0x000fca00078e0207 */
[----:B------:R-:W-:-:S05]  /*3b10*/  SEL R8, R34, RZ, !P1 ;  /* 0x000000ff22087207 */ /* 0x000fca0004800000 */
[----:B------:R-:W-:Y:S01]  /*3b20*/  @P1 LOP3.LUT R11, R11, 0x200, RZ, 0xfc, !PT ;  /* 0x000002000b0b1812 */ /* 0x000fe200078efcff */
[----:B------:R-:W-:Y:S01]  /*3b30*/  IMAD.IADD R35, R35, 0x1, R8 ;  /* 0x0000000123237824 */ /* 0x000fe200078e0208 */
        /* <DEDUP_REMOVED lines=47> */
[----:B------:R-:W-:Y:S02]  /*3e30*/  SEL R10, R7, RZ, !P1 ;  /* 0x000000ff070a7207 */ /* 0x000fe40004800000 */
[----:B------:R-:W-:-:S03]  /*3e40*/  @P6 LOP3.LUT R11, R11, 0x1000, RZ, 0xfc, !PT ;  /* 0x000010000b0b6812 */ /* 0x000fc600078efcff */
[----:B------:R-:W-:-:S05]  /*3e50*/  IMAD.IADD R10, R13, 0x1, R10 ;  /* 0x000000010d0a7824 */ /* 0x000fca00078e020a */
[----:B------:R-:W-:-:S05]  /*3e60*/  SEL R17, R10, RZ, !P2 ;  /* 0x000000ff0a117207 */ /* 0x000fca0005000000 */
[----:B------:R-:W-:-:S05]  /*3e70*/  IMAD.IADD R17, R14, 0x1, R17 ;  /* 0x000000010e117824 */ /* 0x000fca00078e0211 */
[----:B------:R-:W-:-:S05]  /*3e80*/  SEL R8, R17, RZ, !P3 ;  /* 0x000000ff11087207 */ /* 0x000fca0005800000 */
[----:B------:R-:W-:-:S05]  /*3e90*/  IMAD.IADD R19, R15, 0x1, R8 ;  /* 0x000000010f137824 */ /* 0x000fca00078e0208 */
[----:B------:R-:W-:-:S05]  /*3ea0*/  SEL R9, R19, RZ, !P4 ;  /* 0x000000ff13097207 */ /* 0x000fca0006000000 */
[----:B------:R-:W-:-:S05]  /*3eb0*/  IMAD.IADD R4, R4, 0x1, R9 ;  /* 0x0000000104047824 */ /* 0x000fca00078e0209 */
[----:B------:R-:W-:-:S05]  /*3ec0*/  SEL R8, R4, RZ, !P5 ;  /* 0x000000ff04087207 */ /* 0x000fca0006800000 */
[----:B------:R-:W-:-:S05]  /*3ed0*/  IMAD.IADD R5, R5, 0x1, R8 ;  /* 0x0000000105057824 */ /* 0x000fca00078e0208 */
[----:B------:R-:W-:-:S07]  /*3ee0*/  SEL R23, R5, RZ, !P6 ;  /* 0x000000ff05177207 */ /* 0x000fce0007000000 */
.L_x_3:
[----:B------:R-:W-:Y:S05]  /*3ef0*/  BSYNC.RECONVERGENT B0 ;  /* 0x0000000000007941 */ /* 0x000fea0003800200 */
.L_x_1:
[----:B0-----:R-:W-:Y:S01]  /*3f00*/  P2R R16, PR, RZ, 0x2 ;  /* 0x00000002ff107803 */ /* 0x001fe20000000000 */
[----:B------:R-:W0:Y:S01]  /*3f10*/  LDCU UR6, c[0x0][0x3b0] ;  /* 0x00007600ff0677ac */ /* 0x000e220008000800 */
[C---:B------:R-:W-:Y:S01]  /*3f20*/  LOP3.LUT P1, RZ, R11.reuse, 0x20, RZ, 0xc0, !PT ;  /* 0x000000200bff7812 */ /* 0x040fe2000782c0ff */
[----:B------:R-:W-:Y:S01]  /*3f30*/  IMAD.IADD R23, R6, 0x1, R23 ;  /* 0x0000000106177824 */ /* 0x000fe200078e0217 */
[----:B------:R-:W-:Y:S02]  /*3f40*/  P2R R18, PR, RZ, 0x4 ;  /* 0x00000004ff127803 */ /* 0x000fe40000000000 */
[----:B------:R-:W-:Y:S01]  /*3f50*/  P2R R15, PR, RZ, 0x2 ;  /* 0x00000002ff0f7803 */ /* 0x000fe20000000000 */
[----:B------:R-:W-:Y:S01]  /*3f60*/  BAR.SYNC.DEFER_BLOCKING 0x0 ;  /* 0x0000000000007b1d */ /* 0x000fe20000010000 */
[----:B------:R-:W-:Y:S02]  /*3f70*/  LOP3.LUT P1, RZ, R11, 0x40, RZ, 0xc0, !PT ;  /* 0x000000400bff7812 */ /* 0x000fe4000782c0ff */
[----:B------:R-:W-:-:S02]  /*3f80*/  P2R R20, PR, RZ, 0x8 ;  /* 0x00000008ff147803 */ /* 0x000fc40000000000 */
[----:B------:R-:W-:Y:S02]  /*3f90*/  P2R R14, PR, RZ, 0x2 ;  /* 0x00000002ff0e7803 */ /* 0x000fe40000000000 */
[C---:B------:R-:W-:Y:S02]  /*3fa0*/  LOP3.LUT P1, RZ, R11.reuse, 0x80, RZ, 0xc0, !PT ;  /* 0x000000800bff7812 */ /* 0x040fe4000782c0ff */
[----:B------:R-:W-:Y:S02]  /*3fb0*/  P2R R22, PR, RZ, 0x10 ;  /* 0x00000010ff167803 */ /* 0x000fe40000000000 */
[----:B------:R-:W-:Y:S02]  /*3fc0*/  P2R R13, PR, RZ, 0x2 ;  /* 0x00000002ff0d7803 */ /* 0x000fe40000000000 */
[----:B------:R-:W-:Y:S02]  /*3fd0*/  LOP3.LUT P1, RZ, R11, 0x100, RZ, 0xc0, !PT ;  /* 0x000001000bff7812 */ /* 0x000fe4000782c0ff */
[----:B------:R-:W-:-:S02]  /*3fe0*/  P2R R36, PR, RZ, 0x20 ;  /* 0x00000020ff247803 */ /* 0x000fc40000000000 */
[----:B------:R-:W-:Y:S02]  /*3ff0*/  P2R R12, PR, RZ, 0x2 ;  /* 0x00000002ff0c7803 */ /* 0x000fe40000000000 */
[C---:B------:R-:W-:Y:S02]  /*4000*/  LOP3.LUT P1, RZ, R11.reuse, 0x200, RZ, 0xc0, !PT ;  /* 0x000002000bff7812 */ /* 0x040fe4000782c0ff */
[----:B------:R-:W-:Y:S02]  /*4010*/  P2R R37, PR, RZ, 0x1 ;  /* 0x00000001ff257803 */ /* 0x000fe40000000000 */
[----:B------:R-:W-:Y:S02]  /*4020*/  P2R R9, PR, RZ, 0x2 ;  /* 0x00000002ff097803 */ /* 0x000fe40000000000 */
[C---:B------:R-:W-:Y:S02]  /*4030*/  LOP3.LUT P1, RZ, R11.reuse, 0x400, RZ, 0xc0, !PT ;  /* 0x000004000bff7812 */ /* 0x040fe4000782c0ff */
[----:B------:R-:W-:-:S02]  /*4040*/  LOP3.LUT P2, RZ, R11, 0x10, RZ, 0xc0, !PT ;  /* 0x000000100bff7812 */ /* 0x000fc4000784c0ff */
[----:B------:R-:W-:Y:S02]  /*4050*/  P2R R8, PR, RZ, 0x2 ;  /* 0x00000002ff087803 */ /* 0x000fe40000000000 */
[C---:B------:R-:W-:Y:S02]  /*4060*/  LOP3.LUT P1, RZ, R11.reuse, 0x800, RZ, 0xc0, !PT ;  /* 0x000008000bff7812 */ /* 0x040fe4000782c0ff */
[C---:B------:R-:W-:Y:S02]  /*4070*/  LOP3.LUT P3, RZ, R11.reuse, 0x8, RZ, 0xc0, !PT ;  /* 0x000000080bff7812 */ /* 0x040fe4000786c0ff */
[----:B------:R-:W-:Y:S02]  /*4080*/  SEL R32, R32, RZ, !P1 ;  /* 0x000000ff20207207 */ /* 0x000fe40004800000 */
[----:B------:R-:W-:Y:S02]  /*4090*/  ISETP.NE.AND P1, PT, R8, RZ, PT ;  /* 0x000000ff0800720c */ /* 0x000fe40003f25270 */
[----:B------:R-:W-:-:S02]  /*40a0*/  LOP3.LUT P4, RZ, R11, 0x4, RZ, 0xc0, !PT ;  /* 0x000000040bff7812 */ /* 0x000fc4000788c0ff */
[----:B------:R-:W-:Y:S02]  /*40b0*/  SEL R33, R33, RZ, !P1 ;  /* 0x000000ff21217207 */ /* 0x000fe40004800000 */
[----:B------:R-:W-:Y:S02]  /*40c0*/  ISETP.NE.AND P1, PT, R9, RZ, PT ;  /* 0x000000ff0900720c */ /* 0x000fe40003f25270 */
[----:B------:R-:W-:Y:S01]  /*40d0*/  LOP3.LUT P5, RZ, R11, 0x2, RZ, 0xc0, !PT ;  /* 0x000000020bff7812 */ /* 0x000fe200078ac0ff */
[----:B0-----:R-:W-:Y:S01]  /*40e0*/  VIADD R6, R33, UR6 ;  /* 0x0000000621067c36 */ /* 0x001fe20008000000 */
[----:B------:R-:W-:Y:S02]  /*40f0*/  SEL R34, R34, RZ, !P1 ;  /* 0x000000ff22227207 */ /* 0x000fe40004800000 */
[----:B------:R-:W-:Y:S02]  /*4100*/  ISETP.NE.AND P1, PT, R12, RZ, PT ;  /* 0x000000ff0c00720c */ /* 0x000fe40003f25270 */
[----:B------:R-:W-:-:S02]  /*4110*/  LOP3.LUT P0, RZ, R11, 0x1, RZ, 0xc0, !PT ;  /* 0x000000010bff7812 */ /* 0x000fc4000780c0ff */
[----:B------:R-:W-:Y:S02]  /*4120*/  SEL R8, R35, RZ, !P1 ;  /* 0x000000ff23087207 */ /* 0x000fe40004800000 */
[----:B------:R-:W-:Y:S02]  /*4130*/  ISETP.NE.AND P1, PT, R13, RZ, PT ;  /* 0x000000ff0d00720c */ /* 0x000fe40003f25270 */
[----:B------:R-:W-:Y:S01]  /*4140*/  LOP3.LUT P6, RZ, R11, 0x1000, RZ, 0xc0, !PT ;  /* 0x000010000bff7812 */ /* 0x000fe200078cc0ff */
[----:B------:R-:W-:Y:S01]  /*4150*/  VIADD R8, R8, UR6 ;  /* 0x0000000608087c36 */ /* 0x000fe20008000000 */
[----:B------:R-:W-:Y:S02]  /*4160*/  SEL R9, R28, RZ, !P1 ;  /* 0x000000ff1c097207 */ /* 0x000fe40004800000 */
[----:B------:R-:W-:Y:S02]  /*4170*/  ISETP.NE.AND P1, PT, R14, RZ, PT ;  /* 0x000000ff0e00720c */ /* 0x000fe40003f25270 */
[----:B------:R-:W-:Y:S01]  /*4180*/  SEL R12, R31, RZ, !P2 ;  /* 0x000000ff1f0c7207 */ /* 0x000fe20005000000 */
[----:B------:R-:W-:Y:S01]  /*4190*/  VIADD R9, R9, UR6 ;  /* 0x0000000609097c36 */ /* 0x000fe20008000000 */
[----:B------:R-:W-:-:S02]  /*41a0*/  SEL R29, R29, RZ, !P1 ;  /* 0x000000ff1d1d7207 */ /* 0x000fc40004800000 */
[----:B------:R-:W-:Y:S01]  /*41b0*/  ISETP.NE.AND P1, PT, R15, RZ, PT ;  /* 0x000000ff0f00720c */ /* 0x000fe20003f25270 */
[----:B------:R-:W-:Y:S01]  /*41c0*/  VIADD R12, R12, UR6 ;  /* 0x000000060c0c7c36 */ /* 0x000fe20008000000 */
[----:B------:R-:W-:Y:S02]  /*41d0*/  ISETP.NE.AND P2, PT, R18, RZ, PT ;  /* 0x000000ff1200720c */ /* 0x000fe40003f45270 */
[----:B------:R-:W-:Y:S02]  /*41e0*/  SEL R11, R30, RZ, !P1 ;  /* 0x000000ff1e0b7207 */ /* 0x000fe40004800000 */
[----:B------:R-:W-:Y:S02]  /*41f0*/  ISETP.NE.AND P1, PT, R16, RZ, PT ;  /* 0x000000ff1000720c */ /* 0x000fe40003f25270 */
[----:B------:R-:W-:Y:S01]  /*4200*/  SEL R15, R26, RZ, !P5 ;  /* 0x000000ff1a0f7207 */ /* 0x000fe20006800000 */
[----:B------:R-:W-:Y:S01]  /*4210*/  VIADD R11, R11, UR6 ;  /* 0x000000060b0b7c36 */ /* 0x000fe20008000000 */
[----:B------:R-:W-:Y:S01]  /*4220*/  SEL R18, R7, RZ, !P1 ;  /* 0x000000ff07127207 */ /* 0x000fe20004800000 */
[----:B------:R-:W-:Y:S01]  /*4230*/  VIADD R7, R34, UR6 ;  /* 0x0000000622077c36 */ /* 0x000fe20008000000 */
[----:B------:R-:W-:Y:S01]  /*4240*/  ISETP.NE.U32.AND P1, PT, R60, RZ, PT ;  /* 0x000000ff3c00720c */ /* 0x000fe20003f25070 */
[----:B------:R-:W-:Y:S01]  /*4250*/  VIADD R15, R15, UR6 ;  /* 0x000000060f0f7c36 */ /* 0x000fe20008000000 */
[----:B------:R-:W-:-:S02]  /*4260*/  SEL R13, R24, RZ, !P3 ;  /* 0x000000ff180d7207 */ /* 0x000fc40005800000 */
[----:B------:R-:W-:Y:S02]  /*4270*/  SEL R14, R25, RZ, !P4 ;  /* 0x000000ff190e7207 */ /* 0x000fe40006000000 */
[----:B------:R-:W-:Y:S01]  /*4280*/  ISETP.NE.AND P5, PT, R36, RZ, PT ;  /* 0x000000ff2400720c */ /* 0x000fe20003fa5270 */
[----:B------:R-:W-:Y:S01]  /*4290*/  VIADD R13, R13, UR6 ;  /* 0x000000060d0d7c36 */ /* 0x000fe20008000000 */
[----:B------:R-:W-:Y:S01]  /*42a0*/  SEL R27, R27, RZ, !P0 ;  /* 0x000000ff1b1b7207 */ /* 0x000fe20004000000 */
[----:B------:R-:W-:Y:S01]  /*42b0*/  VIADD R14, R14, UR6 ;  /* 0x000000060e0e7c36 */ /* 0x000fe20008000000 */
[----:B------:R-:W-:Y:S02]  /*42c0*/  ISETP.NE.AND P3, PT, R20, RZ, PT ;  /* 0x000000ff1400720c */ /* 0x000fe40003f65270 */
[----:B------:R-:W-:Y:S01]  /*42d0*/  ISETP.NE.AND P4, PT, R22, RZ, PT ;  /* 0x000000ff1600720c */ /* 0x000fe20003f85270 */
[----:B------:R-:W-:Y:S01]  /*42e0*/  VIADD R16, R27, UR6 ;  /* 0x000000061b107c36 */ /* 0x000fe20008000000 */
[----:B------:R-:W-:Y:S01]  /*42f0*/  ISETP.NE.AND P0, PT, R37, RZ, PT ;  /* 0x000000ff2500720c */ /* 0x000fe20003f05270 */
[----:B------:R-:W-:Y:S01]  /*4300*/  STS.128 [R21+0x20], R12 ;  /* 0x0000200c15007388 */ /* 0x000fe20000000c00 */
[----:B------:R-:W-:-:S02]  /*4310*/  ISETP.NE.AND.EX P1, PT, RZ, UR4, PT, P1 ;  /* 0x00000004ff007c0c */ /* 0x000fc4000bf25310 */
[----:B------:R-:W-:Y:S02]  /*4320*/  SEL R25, R4, RZ, !P5 ;  /* 0x000000ff04197207 */ /* 0x000fe40006800000 */
[----:B------:R-:W-:Y:S01]  /*4330*/  SEL R20, R10, RZ, !P2 ;  /* 0x000000ff0a147207 */ /* 0x000fe20005000000 */
[----:B------:R-:W-:Y:S01]  /*4340*/  VIADD R10, R29, UR6 ;  /* 0x000000061d0a7c36 */ /* 0x000fe20008000000 */
        /* <DEDUP_REMOVED lines=10> */
[----:B------:R-:W-:Y:S01]  /*43f0*/  STS.128 [R21+0x10], R8 ;  /* 0x0000100815007388 */ /* 0x000fe20000000c00 */
[----:B------:R-:W-:-:S02]  /*4400*/  VIADD R25, R25, UR6 ;  /* 0x0000000619197c36 */ /* 0x000fc40008000000 */
[----:B------:R-:W-:Y:S01]  /*4410*/  VIADD R26, R26, UR6 ;  /* 0x000000061a1a7c36 */ /* 0x000fe20008000000 */
[----:B------:R-:W-:Y:S01]  /*4420*/  STS.128 [R21+0x30], R16 ;  /* 0x0000301015007388 */ /* 0x000fe20000000c00 */
[----:B------:R-:W-:Y:S02]  /*4430*/  VIADD R27, R23, UR6 ;  /* 0x00000006171b7c36 */ /* 0x000fe40008000000 */
[----:B------:R-:W-:Y:S01]  /*4440*/  VIADD R4, R4, UR6 ;  /* 0x0000000604047c36 */ /* 0x000fe20008000000 */
[----:B------:R-:W0:Y:S02]  /*4450*/  LDCU.64 UR6, c[0x0][0x398] ;  /* 0x00007300ff0677ac */ /* 0x000e240008000a00 */
[----:B------:R-:W-:Y:S04]  /*4460*/  STS.128 [R21+0x40], R24 ;  /* 0x0000401815007388 */ /* 0x000fe80000000c00 */
[----:B------:R0:W-:Y:S01]  /*4470*/  STS.128 [R21], R4 ;  /* 0x0000000415007388 */ /* 0x0001e20000000c00 */
[----:B------:R-:W-:-:S03]  /*4480*/  NOP ;  /* 0x0000000000007918 */ /* 0x000fc60000000000 */
[----:B------:R-:W1:Y:S04]  /*4490*/  LDS R23, [R3] ;  /* 0x0000000003177984 */ /* 0x000e680000000800 */
[----:B------:R-:W2:Y:S04]  /*44a0*/  LDS R29, [R3+0x80] ;  /* 0x00008000031d7984 */ /* 0x000ea80000000800 */
[----:B------:R-:W3:Y:S01]  /*44b0*/  LDS R31, [R3+0x100] ;  /* 0x00010000031f7984 */ /* 0x000ee20000000800 */
[----:B0-----:R-:W-:-:S03]  /*44c0*/  IADD3 R4, P0, PT, R0, UR6, RZ ;  /* 0x0000000600047c10 */ /* 0x001fc6000ff1e0ff */
[----:B------:R-:W0:Y:S01]  /*44d0*/  LDS R33, [R3+0x180] ;  /* 0x0001800003217984 */ /* 0x000e220000000800 */
[----:B------:R-:W-:-:S03]  /*44e0*/  IADD3.X R5, PT, PT, R2, UR7, RZ, P0, !PT ;  /* 0x0000000702057c10 */ /* 0x000fc600087fe4ff */
[----:B------:R-:W4:Y:S04]  /*44f0*/  LDS R9, [R3+0x200] ;  /* 0x0002000003097984 */ /* 0x000f280000000800 */
[----:B------:R-:W5:Y:S04]  /*4500*/  LDS R11, [R3+0x280] ;  /* 0x00028000030b7984 */ /* 0x000f680000000800 */
        /* <DEDUP_REMOVED lines=14> */
[----:B-1----:R-:W-:Y:S04]  /*45f0*/  STG.E desc[UR18][R4.64], R23 ;  /* 0x0000001704007986 */ /* 0x002fe8000c101912 */
[----:B--2---:R-:W-:Y:S04]  /*4600*/  STG.E desc[UR18][R4.64+0x80], R29 ;  /* 0x0000801d04007986 */ /* 0x004fe8000c101912 */
[----:B---3--:R-:W-:Y:S04]  /*4610*/  STG.E desc[UR18][R4.64+0x100], R31 ;  /* 0x0001001f04007986 */ /* 0x008fe8000c101912 */
[----:B0-----:R-:W-:Y:S04]  /*4620*/  STG.E desc[UR18][R4.64+0x180], R33 ;  /* 0x0001802104007986 */ /* 0x001fe8000c101912 */
[----:B----4-:R-:W-:Y:S04]  /*4630*/  STG.E desc[UR18][R4.64+0x200], R9 ;  /* 0x0002000904007986 */ /* 0x010fe8000c101912 */
[----:B-----5:R-:W-:Y:S04]  /*4640*/  STG.E desc[UR18][R4.64+0x280], R11 ;  /* 0x0002800b04007986 */ /* 0x020fe8000c101912 */
[----:B------:R-:W-:Y:S04]  /*4650*/  STG.E desc[UR18][R4.64+0x300], R13 ;  /* 0x0003000d04007986 */ /* 0x000fe8000c101912 */
        /* <DEDUP_REMOVED lines=12> */
[----:B------:R-:W-:Y:S01]  /*4720*/  STG.E desc[UR18][R4.64+0x980], R45 ;  /* 0x0009802d04007986 */ /* 0x000fe2000c101912 */
[----:B------:R-:W-:Y:S05]  /*4730*/  EXIT ;  /* 0x000000000000794d */ /* 0x000fea0003800000 */
.L_x_0:
[----:B------:R-:W-:-:S04]  /*4740*/  ISETP.NE.U32.AND P0, PT, R52, RZ, PT ;  /* 0x000000ff3400720c */ /* 0x000fc80003f05070 */
[----:B------:R-:W-:-:S13]  /*4750*/  ISETP.NE.AND.EX P0, PT, R60, RZ, PT, P0 ;  /* 0x000000ff3c00720c */ /* 0x000fda0003f05300 */
[----:B------:R-:W-:Y:S05]  /*4760*/  @!P0 EXIT ;  /* 0x000000000000894d */ /* 0x000fea0003800000 */
[----:B------:R-:W0:Y:S01]  /*4770*/  LDC.64 R2, c[0x0][0x380] ;  /* 0x0000e000ff027b82 */ /* 0x000e220000000a00 */
[----:B------:R-:W1:Y:S07]  /*4780*/  S2R R76, SR_TID.X ;  /* 0x00000000004c7919 */ /* 0x000e6e0000002100 */
[----:B------:R-:W2:Y:S01]  /*4790*/  LDC.64 R32, c[0x0][0x390] ;  /* 0x0000e400ff207b82 */ /* 0x000ea20000000a00 */
[----:B0-----:R-:W-:-:S05]  /*47a0*/  IMAD.WIDE.U32 R2, R69, 0x4600, R2 ;  /* 0x0000460045027825 */ /* 0x001fca00078e0002 */
[----:B------:R-:W3:Y:S01]  /*47b0*/  LD.E.STRONG.SM R15, desc[UR18][R2.64] ;  /* 0x00000012020f7980 */ /* 0x000ee2000c10b900 */
[----:B--2---:R-:W-:Y:S01]  /*47c0*/  IMAD.WIDE.U32 R32, R69, 0x4600, R32 ;  /* 0x0000460045207825 */ /* 0x004fe200078e0020 */
[C---:B-1----:R-:W-:Y:S02]  /*47d0*/  LOP3.LUT R10, R76.reuse, 0x1f, RZ, 0xc0, !PT ;  /* 0x0000001f4c0a7812 */ /* 0x042fe400078ec0ff */
[----:B------:R-:W-:-:S05]  /*47e0*/  LOP3.LUT R5, R76, 0x3e0, RZ, 0xc0, !PT ;  /* 0x000003e04c057812 */ /* 0x000fca00078ec0ff */
[----:B------:R-:W-:-:S04]  /*47f0*/  IMAD R10, R5, 0x14, R10 ;  /* 0x00000014050a7824 */ /* 0x000fc800078e020a */
[C---:B------:R-:W-:Y:S02]  /*4800*/  IMAD.SHL.U32 R35, R10.reuse, 0x4, RZ ;  /* 0x000000040a237824 */ /* 0x040fe400078e00ff */
[C---:B------:R-:W-:Y:S02]  /*4810*/  VIADD R9, R10.reuse, 0xe0 ;  /* 0x000000e00a097836 */ /* 0x040fe40000000000 */
[----:B------:R-:W-:Y:S01]  /*4820*/  VIADD R8, R10, 0x100 ;  /* 0x000001000a087836 */ /* 0x000fe20000000000 */
[----:B------:R-:W-:Y:S01]  /*4830*/  IADD3 R12, P0, PT, R2, R35, RZ ;  /* 0x00000023020c7210 */ /* 0x000fe20007f1e0ff */
[C---:B------:R-:W-:Y:S02]  /*4840*/  VIADD R7, R10.reuse, 0x120 ;  /* 0x000001200a077836 */ /* 0x040fe40000000000 */
[C---:B------:R-:W-:Y:S02]  /*4850*/  VIADD R6, R10.reuse, 0x140 ;  /* 0x000001400a067836 */ /* 0x040fe40000000000 */
[----:B------:R-:W-:Y:S01]  /*4860*/  IMAD.X R13, RZ, RZ, R3, P0 ;  /* 0x000000ffff0d7224 */ /* 0x000fe200000e0603 */
[----:B------:R-:W-:Y:S01]  /*4870*/  IADD3 R34, P0, PT, R35, R32, RZ ;  /* 0x0000002023227210 */ /* 0x000fe20007f1e0ff */
[----:B------:R-:W-:-:S02]  /*4880*/  VIADD R5, R10, 0x160 ;  /* 0x000001600a057836 */ /* 0x000fc40000000000 */
[C---:B------:R-:W-:Y:S02]  /*4890*/  VIADD R68, R10.reuse, 0x20 ;  /* 0x000000200a447836 */ /* 0x040fe40000000000 */
[----:B------:R-:W-:Y:S01]  /*48a0*/  IMAD.X R35, RZ, RZ, R33, P0 ;  /* 0x000000ffff237224 */ /* 0x000fe200000e0621 */
[CC--:B------:R-:W-:Y:S01]  /*48b0*/  ISETP.GE.U32.AND P0, PT, R10.reuse, R52.reuse, PT ;  /* 0x000000340a00720c */ /* 0x0c0fe20003f06070 */
[----:B------:R-:W-:Y:S01]  /*48c0*/  VIADD R67, R10, 0x40 ;  /* 0x000000400a437836 */ /* 0x000fe20000000000 */
[-C--:B------:R-:W-:Y:S01]  /*48d0*/  ISETP.GE.U32.AND P6, PT, R68, R52.reuse, PT ;  /* 0x000000344400720c */ /* 0x080fe20003fc6070 */
[C---:B------:R-:W-:Y:S02]  /*48e0*/  VIADD R59, R10.reuse, 0x60 ;  /* 0x000000600a3b7836 */ /* 0x040fe40000000000 */
[C---:B------:R-:W-:Y:S01]  /*48f0*/  VIADD R55, R10.reuse, 0x80 ;  /* 0x000000800a377836 */ /* 0x040fe20000000000 */
[-C--:B------:R-:W-:Y:S01]  /*4900*/  ISETP.GE.U32.AND P5, PT, R67, R52.reuse, PT ;  /* 0x000000344300720c */ /* 0x080fe20003fa6070 */
[C---:B------:R-:W-:Y:S01]  /*4910*/  VIADD R54, R10.reuse, 0xa0 ;  /* 0x000000a00a367836 */ /* 0x040fe20000000000 */
[-C--:B------:R-:W-:Y:S01]  /*4920*/  ISETP.GE.U32.AND P4, PT, R59, R52.reuse, PT ;  /* 0x000000343b00720c */ /* 0x080fe20003f86070 */
[C---:B------:R-:W-:Y:S01]  /*4930*/  VIADD R53, R10.reuse, 0xc0 ;  /* 0x000000c00a357836 */ /* 0x040fe20000000000 */
[-C--:B------:R-:W-:Y:S01]  /*4940*/  ISETP.GE.U32.AND P3, PT, R55, R52.reuse, PT ;  /* 0x000000343700720c */ /* 0x080fe20003f66070 */
[----:B------:R-:W-:Y:S01]  /*4950*/  VIADD R4, R10, 0x180 ;  /* 0x000001800a047836 */ /* 0x000fe20000000000 */
[-C--:B------:R-:W-:Y:S01]  /*4960*/  ISETP.GE.U32.AND P2, PT, R54, R52.reuse, PT ;  /* 0x000000343600720c */ /* 0x080fe20003f46070 */
[C---:B------:R-:W-:Y:S01]  /*4970*/  VIADD R0, R10.reuse, 0x1a0 ;  /* 0x000001a00a007836 */ /* 0x040fe20000000000 */
[----:B------:R-:W-:Y:S01]  /*4980*/  ISETP.GE.U32.AND P1, PT, R53, R52, PT ;  /* 0x000000343500720c */ /* 0x000fe20003f26070 */
[----:B------:R-:W-:-:S02]  /*4990*/  VIADD R77, R10, 0x1c0 ;  /* 0x000001c00a4d7836 */ /* 0x000fc40000000000 */
[C---:B------:R-:W-:Y:S02]  /*49a0*/  VIADD R75, R10.reuse, 0x1e0 ;  /* 0x000001e00a4b7836 */ /* 0x040fe40000000000 */
[C---:B------:R-:W-:Y:S02]  /*49b0*/  VIADD R74, R10.reuse, 0x200 ;  /* 0x000002000a4a7836 */ /* 0x040fe40000000000 */
[C---:B------:R-:W-:Y:S02]  /*49c0*/  VIADD R73, R10.reuse, 0x220 ;  /* 0x000002200a497836 */ /* 0x040fe40000000000 */
[C---:B------:R-:W-:Y:S02]  /*49d0*/  VIADD R72, R10.reuse, 0x240 ;  /* 0x000002400a487836 */ /* 0x040fe40000000000 */
[----:B------:R-:W-:Y:S02]  /*49e0*/  VIADD R71, R10, 0x260 ;  /* 0x000002600a477836 */ /* 0x000fe40000000000 */
[----:B---3--:R-:W-:-:S02]  /*49f0*/  IMAD.MOV.U32 R11, RZ, RZ, R15 ;  /* 0x000000ffff0b7224 */ /* 0x008fc400078e000f */
[----:B------:R-:W2:Y:S01]  /*4a00*/  @!P0 LD.E.STRONG.SM R15, desc[UR18][R12.64] ;  /* 0x000000120c0f8980 */ /* 0x000ea2000c10b900 */
[----:B------:R-:W-:Y:S01]  /*4a10*/  ISETP.GE.U32.AND P0, PT, R9, R52, PT ;  /* 0x000000340900720c */ /* 0x000fe20003f06070 */
[--C-:B------:R-:W-:Y:S02]  /*4a20*/  IMAD.MOV.U32 R29, RZ, RZ, R11.reuse ;  /* 0x000000ffff1d7224 */ /* 0x100fe400078e000b */
[--C-:B------:R-:W-:Y:S02]  /*4a30*/  IMAD.MOV.U32 R31, RZ, RZ, R11.reuse ;  /* 0x000000ffff1f7224 */ /* 0x100fe400078e000b */
[--C-:B------:R-:W-:Y:S02]  /*4a40*/  IMAD.MOV.U32 R37, RZ, RZ, R11.reuse ;  /* 0x000000ffff257224 */ /* 0x100fe400078e000b */
[--C-:B------:R-:W-:Y:S02]  /*4a50*/  IMAD.MOV.U32 R39, RZ, RZ, R11.reuse ;  /* 0x000000ffff277224 */ /* 0x100fe400078e000b */
[----:B------:R-:W-:-:S02]  /*4a60*/  IMAD.MOV.U32 R41, RZ, RZ, R11 ;  /* 0x000000ffff297224 */ /* 0x000fc400078e000b */
[--C-:B------:R-:W-:Y:S02]  /*4a70*/  IMAD.MOV.U32 R17, RZ, RZ, R11.reuse ;  /* 0x000000ffff117224 */ /* 0x100fe400078e000b */
[----:B------:R-:W3:Y:S01]  /*4a80*/  @!P0 LD.E.STRONG.SM R29, desc[UR18][R12.64+0x380] ;  /* 0x000380120c1d8980 */ /* 0x000ee2000c10b900 */
[----:B------:R-:W-:Y:S01]  /*4a90*/  ISETP.GE.U32.AND P0, PT, R8, R52, PT ;  /* 0x000000340800720c */ /* 0x000fe20003f06070 */
[--C-:B------:R-:W-:Y:S02]  /*4aa0*/  IMAD.MOV.U32 R19, RZ, RZ, R11.reuse ;  /* 0x000000ffff137224 */ /* 0x100fe400078e000b */
[--C-:B------:R-:W-:Y:S01]  /*4ab0*/  IMAD.MOV.U32 R21, RZ, RZ, R11.reuse ;  /* 0x000000ffff157224 */ /* 0x100fe200078e000b */
[----:B------:R-:W4:Y:S01]  /*4ac0*/  @!P6 LD.E.STRONG.SM R17, desc[UR18][R12.64+0x80] ;  /* 0x000080120c11e980 */ /* 0x000f22000c10b900 */
[--C-:B------:R-:W-:Y:S02]  /*4ad0*/  IMAD.MOV.U32 R23, RZ, RZ, R11.reuse ;  /* 0x000000ffff177224 */ /* 0x100fe400078e000b */
[--C-:B------:R-:W-:Y:S01]  /*4ae0*/  IMAD.MOV.U32 R25, RZ, RZ, R11.reuse ;  /* 0x000000ffff197224 */ /* 0x100fe200078e000b */
[----:B------:R-:W5:Y:S01]  /*4af0*/  @!P5 LD.E.STRONG.SM R19, desc[UR18][R12.64+0x100] ;  /* 0x000100120c13d980 */ /* 0x000f62000c10b900 */
[----:B------:R-:W-:-:S02]  /*4b00*/  IMAD.MOV.U32 R27, RZ, RZ, R11 ;  /* 0x000000ffff1b7224 */ /* 0x000fc400078e000b */
[--C-:B------:R-:W-:Y:S01]  /*4b10*/  IMAD.MOV.U32 R43, RZ, RZ, R11.reuse ;  /* 0x000000ffff2b7224 */ /* 0x100fe200078e000b */
[----:B------:R-:W5:Y:S01]  /*4b20*/  @!P4 LD.E.STRONG.SM R21, desc[UR18][R12.64+0x180] ;  /* 0x000180120c15c980 */ /* 0x000f62000c10b900 */
[--C-:B------:R-:W-:Y:S02]  /*4b30*/  IMAD.MOV.U32 R45, RZ, RZ, R11.reuse ;  /* 0x000000ffff2d7224 */ /* 0x100fe400078e000b */
[--C-:B------:R-:W-:Y:S01]  /*4b40*/  IMAD.MOV.U32 R47, RZ, RZ, R11.reuse ;  /* 0x000000ffff2f7224 */ /* 0x100fe200078e000b */
[----:B------:R-:W5:Y:S01]  /*4b50*/  @!P0 LD.E.STRONG.SM R31, desc[UR18][R12.64+0x400] ;  /* 0x000400120c1f8980 */ /* 0x000f62000c10b900 */
[-C--:B------:R-:W-:Y:S01]  /*4b60*/  ISETP.GE.U32.AND P0, PT, R7, R52.reuse, PT ;  /* 0x000000340700720c */ /* 0x080fe20003f06070 */
[--C-:B------:R-:W-:Y:S01]  /*4b70*/  IMAD.MOV.U32 R49, RZ, RZ, R11.reuse ;  /* 0x000000ffff317224 */ /* 0x100fe200078e000b */
[-C--:B------:R-:W-:Y:S01]  /*4b80*/  ISETP.GE.U32.AND P5, PT, R72, R52.reuse, PT ;  /* 0x000000344800720c */ /* 0x080fe20003fa6070 */
[----:B------:R-:W5:Y:S01]  /*4b90*/  @!P3 LD.E.STRONG.SM R23, desc[UR18][R12.64+0x200] ;  /* 0x000200120c17b980 */ /* 0x000f62000c10b900 */
[----:B------:R-:W-:Y:S01]  /*4ba0*/  ISETP.GE.U32.AND P6, PT, R71, R52, PT ;  /* 0x000000344700720c */ /* 0x000fe20003fc6070 */
[----:B------:R-:W-:-:S02]  /*4bb0*/  IMAD.MOV.U32 R51, RZ, RZ, R11 ;  /* 0x000000ffff337224 */ /* 0x000fc400078e000b */
[----:B------:R-:W5:Y:S01]  /*4bc0*/  @!P2 LD.E.STRONG.SM R25, desc[UR18][R12.64+0x280] ;  /* 0x000280120c19a980 */ /* 0x000f62000c10b900 */
[--C-:B------:R-:W-:Y:S02]  /*4bd0*/  IMAD.MOV.U32 R57, RZ, RZ, R11.reuse ;  /* 0x000000ffff397224 */ /* 0x100fe400078e000b */
[----:B------:R-:W-:Y:S01]  /*4be0*/  IMAD.MOV.U32 R61, RZ, RZ, R11 ;  /* 0x000000ffff3d7224 */ /* 0x000fe200078e000b */
[----:B------:R-:W5:Y:S04]  /*4bf0*/  @!P1 LD.E.STRONG.SM R27, desc[UR18][R12.64+0x300] ;  /* 0x000300120c1b9980 */ /* 0x000f68000c10b900 */
[----:B------:R-:W5:Y:S01]  /*4c00*/  @!P0 LD.E.STRONG.SM R37, desc[UR18][R12.64+0x480] ;  /* 0x000480120c258980 */ /* 0x000f62000c10b900 */
[-C--:B------:R-:W-:Y:S02]  /*4c10*/  ISETP.GE.U32.AND P0, PT, R6, R52.reuse, PT ;  /* 0x000000340600720c */ /* 0x080fe40003f06070 */
[-C--:B------:R-:W-:Y:S01]  /*4c20*/  ISETP.GE.U32.AND P2, PT, R75, R52.reuse, PT ;  /* 0x000000344b00720c */ /* 0x080fe20003f46070 */
[----:B------:R-:W5:Y:S01]  /*4c30*/  @!P5 LD.E.STRONG.SM R61, desc[UR18][R12.64+0x900] ;  /* 0x000900120c3dd980 */ /* 0x000f62000c10b900 */
[----:B------:R-:W-:-:S02]  /*4c40*/  ISETP.GE.U32.AND P3, PT, R74, R52, PT ;  /* 0x000000344a00720c */ /* 0x000fc40003f66070 */
[-C--:B------:R-:W-:Y:S01]  /*4c50*/  ISETP.GE.U32.AND P4, PT, R73, R52.reuse, PT ;  /* 0x000000344900720c */ /* 0x080fe20003f86070 */
[----:B------:R-:W5:Y:S06]  /*4c60*/  @!P6 LD.E.STRONG.SM R11, desc[UR18][R12.64+0x980] ;  /* 0x000980120c0be980 */ /* 0x000f6c000c10b900 */
[----:B------:R-:W5:Y:S01]  /*4c70*/  @!P0 LD.E.STRONG.SM R39, desc[UR18][R12.64+0x500] ;  /* 0x000500120c278980 */ /* 0x000f62000c10b900 */
[-C--:B------:R-:W-:Y:S02]  /*4c80*/  ISETP.GE.U32.AND P0, PT, R5, R52.reuse, PT ;  /* 0x000000340500720c */ /* 0x080fe40003f06070 */
[-C--:B------:R-:W-:Y:S01]  /*4c90*/  ISETP.GE.U32.AND P1, PT, R77, R52.reuse, PT ;  /* 0x000000344d00720c */ /* 0x080fe20003f26070 */
[----:B------:R-:W5:Y:S04]  /*4ca0*/  @!P2 LD.E.STRONG.SM R49, desc[UR18][R12.64+0x780] ;  /* 0x000780120c31a980 */ /* 0x000f68000c10b900 */
[----:B------:R-:W5:Y:S04]  /*4cb0*/  @!P3 LD.E.STRONG.SM R51, desc[UR18][R12.64+0x800] ;  /* 0x000800120c33b980 */ /* 0x000f68000c10b900 */
[----:B------:R-:W5:Y:S04]  /*4cc0*/  @!P4 LD.E.STRONG.SM R57, desc[UR18][R12.64+0x880] ;  /* 0x000880120c39c980 */ /* 0x000f68000c10b900 */
[----:B------:R-:W5:Y:S01]  /*4cd0*/  @!P0 LD.E.STRONG.SM R41, desc[UR18][R12.64+0x580] ;  /* 0x000580120c298980 */ /* 0x000f62000c10b900 */
[----:B------:R-:W-:-:S03]  /*4ce0*/  ISETP.GE.U32.AND P0, PT, R4, R52, PT ;  /* 0x000000340400720c */ /* 0x000fc60003f06070 */
[----:B------:R-:W5:Y:S10]  /*4cf0*/  @!P1 LD.E.STRONG.SM R47, desc[UR18][R12.64+0x700] ;  /* 0x000700120c2f9980 */ /* 0x000f74000c10b900 */
[----:B------:R-:W5:Y:S01]  /*4d00*/  @!P0 LD.E.STRONG.SM R43, desc[UR18][R12.64+0x600] ;  /* 0x000600120c2b8980 */ /* 0x000f62000c10b900 */
[----:B------:R-:W-:-:S13]  /*4d10*/  ISETP.GE.U32.AND P0, PT, R0, R52, PT ;  /* 0x000000340000720c */ /* 0x000fda0003f06070 */
[----:B------:R-:W5:Y:S01]  /*4d20*/  @!P0 LD.E.STRONG.SM R45, desc[UR18][R12.64+0x680] ;  /* 0x000680120c2d8980 */ /* 0x000f62000c10b900 */
[----:B------:R-:W0:Y:S01]  /*4d30*/  S2R R3, SR_LANEID ;  /* 0x0000000000037919 */ /* 0x000e220000000000 */
[----:B------:R-:W1:Y:S01]  /*4d40*/  S2UR UR5, SR_CgaCtaId ;  /* 0x00000000000579c3 */ /* 0x000e620000008800 */
[----:B------:R-:W-:Y:S01]  /*4d50*/  SHF.R.U32.HI R58, RZ, 0x5, R76 ;  /* 0x00000005ff3a7819 */ /* 0x000fe2000001164c */
[----:B------:R-:W-:Y:S02]  /*4d60*/  UMOV UR4, 0x400 ;  /* 0x0000040000047882 */ /* 0x000fe40000000000 */
[----:B-1----:R-:W-:Y:S02]  /*4d70*/  ULEA UR15, UR5, UR4, 0x18 ;  /* 0x00000004050f7291 */ /* 0x002fe4000f8ec0ff */
[----:B0-----:R-:W-:-:S05]  /*4d80*/  IMAD R2, R58, 0x280, R3 ;  /* 0x000002803a027824 */ /* 0x001fca00078e0203 */
[----:B------:R-:W-:-:S05]  /*4d90*/  LEA R2, R2, UR15, 0x2 ;  /* 0x0000000f02027c11 */ /* 0x000fca000f8e10ff */
[----:B------:R-:W-:Y:S01]  /*4da0*/  IMAD R0, R3, 0x4c, R2 ;  /* 0x0000004c03007824 */ /* 0x000fe200078e0202 */
[----:B--2---:R-:W-:Y:S04]  /*4db0*/  STS [R2], R15 ;  /* 0x0000000f02007388 */ /* 0x004fe80000000800 */
[----:B---3--:R-:W-:Y:S04]  /*4dc0*/  STS [R2+0x380], R29 ;  /* 0x0003801d02007388 */ /* 0x008fe80000000800 */
[----:B----4-:R-:W-:Y:S04]  /*4dd0*/  STS [R2+0x80], R17 ;  /* 0x0000801102007388 */ /* 0x010fe80000000800 */
[----:B-----5:R-:W-:Y:S04]  /*4de0*/  STS [R2+0x100], R19 ;  /* 0x0001001302007388 */ /* 0x020fe80000000800 */
[----:B------:R-:W-:Y:S04]  /*4df0*/  STS [R2+0x180], R21 ;  /* 0x0001801502007388 */ /* 0x000fe80000000800 */
[----:B------:R-:W-:Y:S04]  /*4e00*/  STS [R2+0x400], R31 ;  /* 0x0004001f02007388 */ /* 0x000fe80000000800 */
[----:B------:R-:W-:Y:S04]  /*4e10*/  STS [R2+0x200], R23 ;  /* 0x0002001702007388 */ /* 0x000fe80000000800 */
[----:B------:R-:W-:Y:S04]  /*4e20*/  STS [R2+0x280], R25 ;  /* 0x0002801902007388 */ /* 0x000fe80000000800 */
[----:B------:R-:W-:Y:S04]  /*4e30*/  STS [R2+0x300], R27 ;  /* 0x0003001b02007388 */ /* 0x000fe80000000800 */
[----:B------:R0:W-:Y:S04]  /*4e40*/  STS [R2+0x480], R37 ;  /* 0x0004802502007388 */ /* 0x0001e80000000800 */
[----:B------:R-:W-:Y:S04]  /*4e50*/  STS [R2+0x900], R61 ;  /* 0x0009003d02007388 */ /* 0x000fe80000000800 */
[----:B------:R-:W-:Y:S04]  /*4e60*/  STS [R2+0x980], R11 ;  /* 0x0009800b02007388 */ /* 0x000fe80000000800 */
[----:B------:R-:W-:Y:S04]  /*4e70*/  STS [R2+0x500], R39 ;  /* 0x0005002702007388 */ /* 0x000fe80000000800 */
[----:B------:R-:W-:Y:S04]  /*4e80*/  STS [R2+0x780], R49 ;  /* 0x0007803102007388 */ /* 0x000fe80000000800 */
[----:B------:R-:W-:Y:S04]  /*4e90*/  STS [R2+0x800], R51 ;  /* 0x0008003302007388 */ /* 0x000fe80000000800 */
[----:B------:R1:W-:Y:S04]  /*4ea0*/  STS [R2+0x880], R57 ;  /* 0x0008803902007388 */ /* 0x0003e80000000800 */
[----:B------:R2:W-:Y:S04]  /*4eb0*/  STS [R2+0x580], R41 ;  /* 0x0005802902007388 */ /* 0x0005e80000000800 */
[----:B------:R-:W-:Y:S04]  /*4ec0*/  STS [R2+0x700], R47 ;  /* 0x0007002f02007388 */ /* 0x000fe80000000800 */
[----:B------:R3:W-:Y:S04]  /*4ed0*/  STS [R2+0x600], R43 ;  /* 0x0006002b02007388 */ /* 0x0007e80000000800 */
[----:B------:R4:W-:Y:S01]  /*4ee0*/  STS [R2+0x680], R45 ;  /* 0x0006802d02007388 */ /* 0x0009e20000000800 */
[----:B------:R-:W-:-:S03]  /*4ef0*/  NOP ;  /* 0x0000000000007918 */ /* 0x000fc60000000000 */
[----:B------:R0:W1:Y:S04]  /*4f00*/  LDS.128 R12, [R0] ;  /* 0x00000000000c7984 */ /* 0x0000680000000c00 */
[----:B------:R0:W1:Y:S04]  /*4f10*/  LDS.128 R16, [R0+0x10] ;  /* 0x0000100000107984 */ /* 0x0000680000000c00 */
[----:B------:R0:W1:Y:S04]  /*4f20*/  LDS.128 R20, [R0+0x20] ;  /* 0x0000200000147984 */ /* 0x0000680000000c00 */
[----:B------:R0:W1:Y:S04]  /*4f30*/  LDS.128 R24, [R0+0x30] ;  /* 0x0000300000187984 */ /* 0x0000680000000c00 */
[----:B------:R1:W1:Y:S01]  /*4f40*/  LDS.128 R28, [R0+0x40] ;  /* 0x00004000001c7984 */ /* 0x0002620000000c00 */
[----:B------:R-:W-:Y:S06]  /*4f50*/  BAR.SYNC.DEFER_BLOCKING 0x0 ;  /* 0x0000000000007b1d */ /* 0x000fec0000010000 */
[----:B0-----:R-:W1:Y:S01]  /*4f60*/  LD.E.STRONG.SM R37, desc[UR18][R32.64] ;  /* 0x0000001220257980 */ /* 0x001e62000c10b900 */
[----:B------:R-:W-:-:S02]  /*4f70*/  P2R R36, PR, RZ, 0x1 ;  /* 0x00000001ff247803 */ /* 0x000fc40000000000 */
[-C--:B------:R-:W-:Y:S02]  /*4f80*/  ISETP.GE.U32.AND P0, PT, R10, R52.reuse, PT ;  /* 0x000000340a00720c */ /* 0x080fe40003f06070 */
[----:B------:R-:W-:Y:S02]  /*4f90*/  P2R R38, PR, RZ, 0x2 ;  /* 0x00000002ff267803 */ /* 0x000fe40000000000 */
[----:B------:R-:W-:Y:S01]  /*4fa0*/  ISETP.GE.U32.AND P1, PT, R68, R52, PT ;  /* 0x000000344400720c */ /* 0x000fe20003f26070 */
[----:B-1----:R-:W-:-:S08]  /*4fb0*/  IMAD.MOV.U32 R57, RZ, RZ, R37 ;  /* 0x000000ffff397224 */ /* 0x002fd000078e0025 */
[----:B------:R-:W5:Y:S01]  /*4fc0*/  @!P0 LD.E.STRONG.SM R37, desc[UR18][R34.64] ;  /* 0x0000001222258980 */ /* 0x000f62000c10b900 */
[----:B------:R-:W-:Y:S01]  /*4fd0*/  ISETP.GE.U32.AND P0, PT, R67, R52, PT ;  /* 0x000000344300720c */ /* 0x000fe20003f06070 */
[--C-:B------:R-:W-:Y:S02]  /*4fe0*/  IMAD.MOV.U32 R11, RZ, RZ, R57.reuse ;  /* 0x000000ffff0b7224 */ /* 0x100fe400078e0039 */
[----:B------:R-:W-:-:S04]  /*4ff0*/  IMAD.MOV.U32 R39, RZ, RZ, R57 ;  /* 0x000000ffff277224 */ /* 0x000fc800078e0039 */
[----:B------:R-:W5:Y:S01]  /*5000*/  @!P1 LD.E.STRONG.SM R11, desc[UR18][R34.64+0x80] ;  /* 0x00008012220b9980 */ /* 0x000f62000c10b900 */
[----:B------:R-:W-:-:S05]  /*5010*/  ISETP.GE.U32.AND P1, PT, R59, R52, PT ;  /* 0x000000343b00720c */ /* 0x000fca0003f26070 */
[----:B------:R-:W5:Y:S01]  /*5020*/  @!P0 LD.E.STRONG.SM R39, desc[UR18][R34.64+0x100] ;  /* 0x0001001222278980 */ /* 0x000f62000c10b900 */
[----:B------:R-:W-:Y:S01]  /*5030*/  ISETP.GE.U32.AND P0, PT, R55, R52, PT ;  /* 0x000000343700720c */ /* 0x000fe20003f06070 */
[--C-:B--2---:R-:W-:Y:S02]  /*5040*/  IMAD.MOV.U32 R41, RZ, RZ, R57.reuse ;  /* 0x000000ffff297224 */ /* 0x104fe400078e0039 */
[----:B---3--:R-:W-:-:S04]  /*5050*/  IMAD.MOV.U32 R43, RZ, RZ, R57 ;  /* 0x000000ffff2b7224 */ /* 0x008fc800078e0039 */
[----:B------:R-:W2:Y:S01]  /*5060*/  @!P1 LD.E.STRONG.SM R41, desc[UR18][R34.64+0x180] ;  /* 0x0001801222299980 */ /* 0x000ea2000c10b900 */
[----:B------:R-:W-:-:S05]  /*5070*/  ISETP.GE.U32.AND P1, PT, R54, R52, PT ;  /* 0x000000343600720c */ /* 0x000fca0003f26070 */
[----:B------:R-:W3:Y:S01]  /*5080*/  @!P0 LD.E.STRONG.SM R43, desc[UR18][R34.64+0x200] ;  /* 0x00020012222b8980 */ /* 0x000ee2000c10b900 */
[----:B------:R-:W-:Y:S01]  /*5090*/  ISETP.GE.U32.AND P0, PT, R53, R52, PT ;  /* 0x000000343500720c */ /* 0x000fe20003f06070 */
[--C-:B------:R-:W-:Y:S02]  /*50a0*/  IMAD.MOV.U32 R33, RZ, RZ, R57.reuse ;  /* 0x000000ffff217224 */ /* 0x100fe400078e0039 */
[----:B----4-:R-:W-:-:S04]  /*50b0*/  IMAD.MOV.U32 R45, RZ, RZ, R57 ;  /* 0x000000ffff2d7224 */ /* 0x010fc800078e0039 */
[----:B------:R-:W4:Y:S01]  /*50c0*/  @!P1 LD.E.STRONG.SM R33, desc[UR18][R34.64+0x280] ;  /* 0x0002801222219980 */ /* 0x000f22000c10b900 */
[----:B------:R-:W-:-:S05]  /*50d0*/  ISETP.GE.U32.AND P1, PT, R9, R52, PT ;  /* 0x000000340900720c */ /* 0x000fca0003f26070 */
[----:B------:R-:W4:Y:S01]  /*50e0*/  @!P0 LD.E.STRONG.SM R45, desc[UR18][R34.64+0x300] ;  /* 0x00030012222d8980 */ /* 0x000f22000c10b900 */
[----:B------:R-:W-:Y:S01]  /*50f0*/  ISETP.GE.U32.AND P0, PT, R8, R52, PT ;  /* 0x000000340800720c */ /* 0x000fe20003f06070 */
[--C-:B------:R-:W-:Y:S02]  /*5100*/  IMAD.MOV.U32 R47, RZ, RZ, R57.reuse ;  /* 0x000000ffff2f7224 */ /* 0x100fe400078e0039 */
[----:B------:R-:W-:-:S04]  /*5110*/  IMAD.MOV.U32 R49, RZ, RZ, R57 ;  /* 0x000000ffff317224 */ /* 0x000fc800078e0039 */
        /* <DEDUP_REMOVED lines=13> */
[----:B------:R-:W-:-:S05]  /*51f0*/  ISETP.NE.AND P1, PT, R38, RZ, PT ;  /* 0x000000ff2600720c */ /* 0x000fca0003f25270 */
[----:B------:R-:W4:Y:S01]  /*5200*/  @!P0 LD.E.STRONG.SM R65, desc[UR18][R34.64+0x600] ;  /* 0x0006001222418980 */ /* 0x000f22000c10b900 */
[----:B------:R-:W-:Y:S01]  /*5210*/  ISETP.NE.AND P0, PT, R36, RZ, PT ;  /* 0x000000ff2400720c */ /* 0x000fe20003f05270 */
[--C-:B------:R-:W-:Y:S02]  /*5220*/  IMAD.MOV.U32 R44, RZ, RZ, R57.reuse ;  /* 0x000000ffff2c7224 */ /* 0x100fe400078e0039 */
[--C-:B------:R-:W-:Y:S02]  /*5230*/  IMAD.MOV.U32 R48, RZ, RZ, R57.reuse ;  /* 0x000000ffff307224 */ /* 0x100fe400078e0039 */
[--C-:B------:R-:W-:Y:S02]  /*5240*/  IMAD.MOV.U32 R56, RZ, RZ, R57.reuse ;  /* 0x000000ffff387224 */ /* 0x100fe400078e0039 */
[--C-:B------:R-:W-:Y:S02]  /*5250*/  IMAD.MOV.U32 R62, RZ, RZ, R57.reuse ;  /* 0x000000ffff3e7224 */ /* 0x100fe400078e0039 */
[--C-:B------:R-:W-:Y:S01]  /*5260*/  IMAD.MOV.U32 R64, RZ, RZ, R57.reuse ;  /* 0x000000ffff407224 */ /* 0x100fe200078e0039 */
[----:B------:R-:W4:Y:S01]  /*5270*/  @!P1 LD.E.STRONG.SM R48, desc[UR18][R34.64+0x700] ;  /* 0x0007001222309980 */ /* 0x000f22000c10b900 */
[----:B------:R-:W-:-:S03]  /*5280*/  IMAD.MOV.U32 R66, RZ, RZ, R57 ;  /* 0x000000ffff427224 */ /* 0x000fc600078e0039 */
[----:B------:R-:W4:Y:S04]  /*5290*/  @!P0 LD.E.STRONG.SM R44, desc[UR18][R34.64+0x680] ;  /* 0x00068012222c8980 */ /* 0x000f28000c10b900 */
[----:B------:R-:W4:Y:S04]  /*52a0*/  @!P2 LD.E.STRONG.SM R56, desc[UR18][R34.64+0x780] ;  /* 0x000780122238a980 */ /* 0x000f28000c10b900 */
[----:B------:R-:W4:Y:S04]  /*52b0*/  @!P3 LD.E.STRONG.SM R62, desc[UR18][R34.64+0x800] ;  /* 0x00080012223eb980 */ /* 0x000f28000c10b900 */
[----:B------:R-:W4:Y:S04]  /*52c0*/  @!P4 LD.E.STRONG.SM R64, desc[UR18][R34.64+0x880] ;  /* 0x000880122240c980 */ /* 0x000f28000c10b900 */
[----:B------:R-:W4:Y:S04]  /*52d0*/  @!P5 LD.E.STRONG.SM R66, desc[UR18][R34.64+0x900] ;  /* 0x000900122242d980 */ /* 0x000f28000c10b900 */
[----:B------:R-:W4:Y:S01]  /*52e0*/  @!P6 LD.E.STRONG.SM R57, desc[UR18][R34.64+0x980] ;  /* 0x000980122239e980 */ /* 0x000f22000c10b900 */
[----:B------:R-:W-:Y:S01]  /*52f0*/  ISETP.NE.AND P0, PT, R69, RZ, PT ;  /* 0x000000ff4500720c */ /* 0x000fe20003f05270 */
[----:B------:R-:W-:Y:S01]  /*5300*/  UMOV UR14, URZ ;  /* 0x000000ff000e7c82 */ /* 0x000fe20008000000 */
        /* <DEDUP_REMOVED lines=10> */
[----:B-----5:R0:W-:Y:S04]  /*53b0*/  STS [R2], R37 ;  /* 0x0000002502007388 */ /* 0x0201e80000000800 */
[----:B------:R0:W-:Y:S04]  /*53c0*/  STS [R2+0x80], R11 ;  /* 0x0000800b02007388 */ /* 0x0001e80000000800 */
[----:B------:R0:W-:Y:S04]  /*53d0*/  STS [R2+0x100], R39 ;  /* 0x0001002702007388 */ /* 0x0001e80000000800 */
[----:B--2---:R0:W-:Y:S04]  /*53e0*/  STS [R2+0x180], R41 ;  /* 0x0001802902007388 */ /* 0x0041e80000000800 */
[----:B---3--:R0:W-:Y:S04]  /*53f0*/  STS [R2+0x200], R43 ;  /* 0x0002002b02007388 */ /* 0x0081e80000000800 */
[----:B----4-:R0:W-:Y:S04]  /*5400*/  STS [R2+0x280], R33 ;  /* 0x0002802102007388 */ /* 0x0101e80000000800 */
        /* <DEDUP_REMOVED lines=22> */
[----:B0-----:R-:W-:Y:S01]  /*5570*/  IMAD R57, R76, 0x14, RZ ;  /* 0x000000144c397824 */ /* 0x001fe200078e02ff */
[----:B------:R-:W-:Y:S01]  /*5580*/  ISETP.NE.AND P3, PT, R14, R15, PT ;  /* 0x0000000f0e00720c */ /* 0x000fe20003f65270 */
[----:B------:R-:W-:Y:S01]  /*5590*/  IMAD.MOV.U32 R62, RZ, RZ, 0x1 ;  /* 0x00000001ff3e7424 */ /* 0x000fe200078e00ff */
[----:B------:R-:W-:Y:S01]  /*55a0*/  ISETP.NE.AND P1, PT, R15, R16, PT ;  /* 0x000000100f00720c */ /* 0x000fe20003f25270 */
[----:B------:R-:W-:Y:S01]  /*55b0*/  VIADD R15, R57, 0x2 ;  /* 0x00000002390f7836 */ /* 0x000fe20000000000 */
[----:B------:R-:W-:Y:S01]  /*55c0*/  ISETP.NE.AND P0, PT, R12, R13, PT ;  /* 0x0000000d0c00720c */ /* 0x000fe20003f05270 */
[----:B------:R-:W-:Y:S01]  /*55d0*/  IMAD.MOV.U32 R63, RZ, RZ, RZ ;  /* 0x000000ffff3f7224 */ /* 0x000fe200078e00ff */
[----:B------:R-:W-:Y:S01]  /*55e0*/  ISETP.NE.AND P4, PT, R13, R14, PT ;  /* 0x0000000e0d00720c */ /* 0x000fe20003f85270 */
[C---:B------:R-:W-:Y:S01]  /*55f0*/  VIADD R13, R57.reuse, 0x1 ;  /* 0x00000001390d7836 */ /* 0x040fe20000000000 */
[C---:B------:R-:W-:Y:S01]  /*5600*/  ISETP.EQ.U32.AND P6, PT, R52.reuse, R15, PT ;  /* 0x0000000f3400720c */ /* 0x040fe20003fc2070 */
[----:B------:R-:W-:Y:S01]  /*5610*/  VIADD R15, R57, 0x4 ;  /* 0x00000004390f7836 */ /* 0x000fe20000000000 */
[----:B------:R-:W-:Y:S01]  /*5620*/  LOP3.LUT R11, R11, 0xffffefff, RZ, 0xc0, !PT ;  /* 0xffffefff0b0b7812 */ /* 0x000fe200078ec0ff */
[----:B------:R-:W-:Y:S01]  /*5630*/  BSSY.RECONVERGENT B0, `(.L_x_16) ;  /* 0x0000145000007945 */ /* 0x000fe20003800200 */
[----:B------:R-:W-:Y:S01]  /*5640*/  ISETP.EQ.U32.AND P5, PT, R52, R13, PT ;  /* 0x0000000d3400720c */ /* 0x000fe20003fa2070 */
[----:B------:R-:W-:Y:S01]  /*5650*/  VIADD R13, R57, 0x3 ;  /* 0x00000003390d7836 */ /* 0x000fe20000000000 */
[----:B------:R-:W-:-:S02]  /*5660*/  ISETP.EQ.OR.EX P6, PT, R60, RZ, P4, P6 ;  /* 0x000000ff3c00720c */ /* 0x000fc400027c2760 */
[----:B------:R-:W-:Y:S02]  /*5670*/  ISETP.EQ.OR.EX P0, PT, R60, RZ, P0, P5 ;  /* 0x000000ff3c00720c */ /* 0x000fe40000702750 */
[C---:B------:R-:W-:Y:S01]  /*5680*/  ISETP.EQ.U32.AND P5, PT, R52.reuse, R13, PT ;  /* 0x0000000d3400720c */ /* 0x040fe20003fa2070 */
[----:B------:R-:W-:Y:S01]  /*5690*/  VIADD R13, R57, 0x5 ;  /* 0x00000005390d7836 */ /* 0x000fe20000000000 */
[----:B------:R-:W-:Y:S02]  /*56a0*/  ISETP.EQ.U32.AND P4, PT, R52, R15, PT ;  /* 0x0000000f3400720c */ /* 0x000fe40003f82070 */
[C---:B------:R-:W-:Y:S02]  /*56b0*/  ISETP.EQ.OR.EX P5, PT, R60.reuse, RZ, P3, P5 ;  /* 0x000000ff3c00720c */ /* 0x040fe40001fa2750 */
[----:B------:R-:W-:Y:S02]  /*56c0*/  ISETP.EQ.OR.EX P4, PT, R60, RZ, P1, P4 ;  /* 0x000000ff3c00720c */ /* 0x000fe40000f82740 */
[----:B------:R-:W-:-:S02]  /*56d0*/  ISETP.NE.AND P2, PT, R16, R17, PT ;  /* 0x000000111000720c */ /* 0x000fc40003f45270 */
[----:B------:R-:W-:Y:S02]  /*56e0*/  @P6 LOP3.LUT R11, R11, 0x1000, RZ, 0xfc, !PT ;  /* 0x000010000b0b6812 */ /* 0x000fe400078efcff */
[----:B------:R-:W-:Y:S01]  /*56f0*/  ISETP.EQ.U32.AND P3, PT, R52, R13, PT ;  /* 0x0000000d3400720c */ /* 0x000fe20003f62070 */
[----:B------:R-:W-:Y:S01]  /*5700*/  VIADD R13, R57, 0x6 ;  /* 0x00000006390d7836 */ /* 0x000fe20000000000 */
[----:B------:R-:W-:Y:S02]  /*5710*/  LOP3.LUT R11, R11, 0xfffff7ff, RZ, 0xc0, !PT ;  /* 0xfffff7ff0b0b7812 */ /* 0x000fe400078ec0ff */
[----:B------:R-:W-:Y:S02]  /*5720*/  ISETP.EQ.OR.EX P3, PT, R60, RZ, P2, P3 ;  /* 0x000000ff3c00720c */ /* 0x000fe40001762730 */
[----:B------:R-:W-:Y:S02]  /*5730*/  @P5 LOP3.LUT R11, R11, 0x800, RZ, 0xfc, !PT ;  /* 0x000008000b0b5812 */ /* 0x000fe400078efcff */
[----:B------:R-:W-:-:S02]  /*5740*/  ISETP.NE.AND P1, PT, R17, R18, PT ;  /* 0x000000121100720c */ /* 0x000fc40003f25270 */
[----:B------:R-:W-:Y:S02]  /*5750*/  LOP3.LUT R11, R11, 0xfffffbff, RZ, 0xc0, !PT ;  /* 0xfffffbff0b0b7812 */ /* 0x000fe400078ec0ff */
[----:B------:R-:W-:Y:S01]  /*5760*/  ISETP.EQ.U32.AND P2, PT, R52, R13, PT ;  /* 0x0000000d3400720c */ /* 0x000fe20003f42070 */
[----:B------:R-:W-:Y:S01]  /*5770*/  VIADD R13, R57, 0x7 ;  /* 0x00000007390d7836 */ /* 0x000fe20000000000 */
[----:B------:R-:W-:Y:S02]  /*5780*/  @P4 LOP3.LUT R11, R11, 0x400, RZ, 0xfc, !PT ;  /* 0x000004000b0b4812 */ /* 0x000fe400078efcff */
[----:B------:R-:W-:Y:S02]  /*5790*/  SEL R61, RZ, 0x1, !P0 ;  /* 0x00000001ff3d7807 */ /* 0x000fe40004000000 */
[----:B------:R-:W-:-:S04]  /*57a0*/  LOP3.LUT R11, R11, 0xfffffdff, RZ, 0xc0, !PT ;  /* 0xfffffdff0b0b7812 */ /* 0x000fc800078ec0ff */
[----:B------:R-:W-:Y:S02]  /*57b0*/  @P3 LOP3.LUT R11, R11, 0x200, RZ, 0xfc, !PT ;  /* 0x000002000b0b3812 */ /* 0x000fe400078efcff */
[----:B------:R-:W-:Y:S02]  /*57c0*/  ISETP.EQ.OR.EX P3, PT, R60, RZ, P1, P2 ;  /* 0x000000ff3c00720c */ /* 0x000fe40000f62720 */
[----:B------:R-:W-:Y:S02]  /*57d0*/  ISETP.NE.AND P1, PT, R18, R19, PT ;  /* 0x000000131200720c */ /* 0x000fe40003f25270 */
[----:B------:R-:W-:Y:S01]  /*57e0*/  ISETP.EQ.U32.AND P2, PT, R52, R13, PT ;  /* 0x0000000d3400720c */ /* 0x000fe20003f42070 */
[----:B------:R-:W-:Y:S01]  /*57f0*/  VIADD R13, R57, 0x8 ;  /* 0x00000008390d7836 */ /* 0x000fe20000000000 */
[----:B------:R-:W-:Y:S02]  /*5800*/  LOP3.LUT R11, R11, 0xfffffeff, RZ, 0xc0, !PT ;  /* 0xfffffeff0b0b7812 */ /* 0x000fe400078ec0ff */
[----:B------:R-:W-:-:S02]  /*5810*/  ISETP.EQ.OR.EX P2, PT, R60, RZ, P1, P2 ;  /* 0x000000ff3c00720c */ /* 0x000fc40000f42720 */
[----:B------:R-:W-:-:S03]  /*5820*/  ISETP.NE.AND P1, PT, R19, R20, PT ;  /* 0x000000141300720c */ /* 0x000fc60003f25270 */
[----:B------:R-:W-:-:S04]  /*5830*/  @P3 LOP3.LUT R11, R11, 0x100, RZ, 0xfc, !PT ;  /* 0x000001000b0b3812 */ /* 0x000fc800078efcff */
[----:B------:R-:W-:-:S04]  /*5840*/  LOP3.LUT R11, R11, 0xffffff7f, RZ, 0xc0, !PT ;  /* 0xffffff7f0b0b7812 */ /* 0x000fc800078ec0ff */
[----:B------:R-:W-:Y:S02]  /*5850*/  @P2 LOP3.LUT R11, R11, 0x80, RZ, 0xfc, !PT ;  /* 0x000000800b0b2812 */ /* 0x000fe400078efcff */
[----:B------:R-:W-:Y:S01]  /*5860*/  ISETP.EQ.U32.AND P2, PT, R52, R13, PT ;  /* 0x0000000d3400720c */ /* 0x000fe20003f42070 */
[----:B------:R-:W-:Y:S01]  /*5870*/  VIADD R13, R57, 0x9 ;  /* 0x00000009390d7836 */ /* 0x000fe20000000000 */
[----:B------:R-:W-:Y:S02]  /*5880*/  LOP3.LUT R11, R11, 0xffffffbf, RZ, 0xc0, !PT ;  /* 0xffffffbf0b0b7812 */ /* 0x000fe400078ec0ff */
[----:B------:R-:W-:Y:S02]  /*5890*/  ISETP.EQ.OR.EX P2, PT, R60, RZ, P1, P2 ;  /* 0x000000ff3c00720c */ /* 0x000fe40000f42720 */
[----:B------:R-:W-:-:S11]  /*58a0*/  ISETP.NE.AND P1, PT, R20, R21, PT ;  /* 0x000000151400720c */ /* 0x000fd60003f25270 */
        /* <DEDUP_REMOVED lines=35> */
[----:B------:R-:W-:Y:S02]  /*5ae0*/  ISETP.NE.AND P1, PT, R26, R27, PT ;  /* 0x0000001b1a00720c */ /* 0x000fe40003f25270 */
[----:B------:R-:W-:-:S05]  /*5af0*/  LEA R26, R76, UR15, 0x2 ;  /* 0x0000000f4c1a7c11 */ /* 0x000fca000f8e10ff */
[----:B------:R-:W-:Y:S04]  /*5b00*/  STS [R26+0x3fc], R31 ;  /* 0x0003fc1f1a007388 */ /* 0x000fe80000000800 */
[----:B------:R-:W-:Y:S01]  /*5b10*/  @P2 LOP3.LUT R11, R11, 0x1, RZ, 0xfc, !PT ;  /* 0x000000010b0b2812 */ /* 0x000fe200078efcff */
[----:B------:R-:W-:Y:S01]  /*5b20*/  BAR.SYNC.DEFER_BLOCKING 0x0 ;  /* 0x0000000000007b1d */ /* 0x000fe20000010000 */
[----:B------:R-:W-:Y:S01]  /*5b30*/  ISETP.EQ.U32.AND P2, PT, R52, R13, PT ;  /* 0x0000000d3400720c */ /* 0x000fe20003f42070 */
[----:B------:R-:W-:-:S03]  /*5b40*/  VIADD R13, R57, 0x10 ;  /* 0x00000010390d7836 */ /* 0x000fc60000000000 */
[----:B------:R-:W-:Y:S02]  /*5b50*/  ISETP.EQ.OR.EX P1, PT, R60, RZ, P1, P2 ;  /* 0x000000ff3c00720c */ /* 0x000fe40000f22720 */
[----:B------:R-:W-:Y:S01]  /*5b60*/  ISETP.EQ.U32.AND P3, PT, R52, R13, PT ;  /* 0x0000000d3400720c */ /* 0x000fe20003f62070 */
[C---:B------:R-:W-:Y:S01]  /*5b70*/  VIADD R13, R57.reuse, 0x11 ;  /* 0x00000011390d7836 */ /* 0x040fe20000000000 */
[----:B------:R-:W-:Y:S02]  /*5b80*/  P2R R14, PR, RZ, 0x2 ;  /* 0x00000002ff0e7803 */ /* 0x000fe40000000000 */
[----:B------:R-:W-:Y:S02]  /*5b90*/  ISETP.NE.AND P1, PT, R76, RZ, PT ;  /* 0x000000ff4c00720c */ /* 0x000fe40003f25270 */
[----:B------:R-:W-:Y:S01]  /*5ba0*/  ISETP.EQ.U32.AND P4, PT, R52, R13, PT ;  /* 0x0000000d3400720c */ /* 0x000fe20003f82070 */
[----:B------:R-:W-:Y:S01]  /*5bb0*/  VIADD R13, R57, 0x12 ;  /* 0x00000012390d7836 */ /* 0x000fe20000000000 */
[----:B------:R-:W-:-:S04]  /*5bc0*/  ISETP.NE.AND P2, PT, R27, R28, PT ;  /* 0x0000001c1b00720c */ /* 0x000fc80003f45270 */
[----:B------:R-:W-:Y:S02]  /*5bd0*/  ISETP.EQ.OR.EX P2, PT, R60, RZ, P2, P3 ;  /* 0x000000ff3c00720c */ /* 0x000fe40001742730 */
[C---:B------:R-:W-:Y:S01]  /*5be0*/  ISETP.EQ.U32.AND P5, PT, R52.reuse, R13, PT ;  /* 0x0000000d3400720c */ /* 0x040fe20003fa2070 */
[----:B------:R-:W-:Y:S01]  /*5bf0*/  VIADD R13, R57, 0x13 ;  /* 0x00000013390d7836 */ /* 0x000fe20000000000 */
[----:B------:R-:W-:Y:S02]  /*5c00*/  P2R R15, PR, RZ, 0x4 ;  /* 0x00000004ff0f7803 */ /* 0x000fe40000000000 */
[----:B------:R-:W-:Y:S02]  /*5c10*/  LOP3.LUT P2, RZ, R11, 0x4, RZ, 0xc0, !PT ;  /* 0x000000040bff7812 */ /* 0x000fe4000784c0ff */
[----:B------:R-:W-:Y:S02]  /*5c20*/  ISETP.EQ.U32.AND P6, PT, R52, R13, PT ;  /* 0x0000000d3400720c */ /* 0x000fe40003fc2070 */
[----:B------:R-:W0:Y:S01]  /*5c30*/  @P1 LDS R13, [R26+0x3f8] ;  /* 0x0003f8001a0d1984 */ /* 0x000e220000000800 */
[----:B------:R-:W-:-:S02]  /*5c40*/  P2R R16, PR, RZ, 0x4 ;  /* 0x00000004ff107803 */ /* 0x000fc40000000000 */
[C---:B------:R-:W-:Y:S02]  /*5c50*/  LOP3.LUT P2, RZ, R11.reuse, 0x8, RZ, 0xc0, !PT ;  /* 0x000000080bff7812 */ /* 0x040fe4000784c0ff */
[----:B------:R-:W-:Y:S02]  /*5c60*/  ISETP.NE.AND P3, PT, R28, R29, PT ;  /* 0x0000001d1c00720c */ /* 0x000fe40003f65270 */
[----:B------:R-:W-:Y:S02]  /*5c70*/  P2R R17, PR, RZ, 0x4 ;  /* 0x00000004ff117803 */ /* 0x000fe40000000000 */
[----:B------:R-:W-:Y:S02]  /*5c80*/  LOP3.LUT P2, RZ, R11, 0x10, RZ, 0xc0, !PT ;  /* 0x000000100bff7812 */ /* 0x000fe4000784c0ff */
[----:B------:R-:W-:Y:S02]  /*5c90*/  ISETP.EQ.OR.EX P3, PT, R60, RZ, P3, P4 ;  /* 0x000000ff3c00720c */ /* 0x000fe40001f62740 */
[----:B------:R-:W-:-:S02]  /*5ca0*/  P2R R18, PR, RZ, 0x4 ;  /* 0x00000004ff127803 */ /* 0x000fc40000000000 */
[----:B------:R-:W-:Y:S02]  /*5cb0*/  LOP3.LUT P2, RZ, R11, 0x20, RZ, 0xc0, !PT ;  /* 0x000000200bff7812 */ /* 0x000fe4000784c0ff */
[----:B------:R-:W-:Y:S02]  /*5cc0*/  ISETP.NE.AND P4, PT, R29, R30, PT ;  /* 0x0000001e1d00720c */ /* 0x000fe40003f85270 */
[----:B------:R-:W-:Y:S02]  /*5cd0*/  P2R R19, PR, RZ, 0x4 ;  /* 0x00000004ff137803 */ /* 0x000fe40000000000 */
[----:B------:R-:W-:Y:S02]  /*5ce0*/  LOP3.LUT P2, RZ, R11, 0x40, RZ, 0xc0, !PT ;  /* 0x000000400bff7812 */ /* 0x000fe4000784c0ff */
[----:B------:R-:W-:Y:S02]  /*5cf0*/  ISETP.EQ.OR.EX P4, PT, R60, RZ, P4, P5 ;  /* 0x000000ff3c00720c */ /* 0x000fe40002782750 */
        /* <DEDUP_REMOVED lines=8> */
[----:B0-----:R-:W-:Y:S02]  /*5d80*/  @P1 ISETP.NE.AND P6, PT, R13, R12, PT ;  /* 0x0000000c0d00120c */ /* 0x001fe40003fc5270 */
[----:B------:R-:W-:Y:S02]  /*5d90*/  P2R R23, PR, RZ, 0x4 ;  /* 0x00000004ff177803 */ /* 0x000fe40000000000 */
[----:B------:R-:W-:Y:S02]  /*5da0*/  LOP3.LUT P2, RZ, R11, 0x400, RZ, 0xc0, !PT ;  /* 0x000004000bff7812 */ /* 0x000fe4000784c0ff */
[----:B-1----:R-:W-:Y:S02]  /*5db0*/  SEL R12, R32, RZ, !P0 ;  /* 0x000000ff200c7207 */ /* 0x002fe40004000000 */
[----:B------:R-:W-:-:S02]  /*5dc0*/  P2R R24, PR, RZ, 0x4 ;  /* 0x00000004ff187803 */ /* 0x000fc40000000000 */
[----:B------:R-:W-:Y:S01]  /*5dd0*/  LOP3.LUT P2, RZ, R11, 0x800, RZ, 0xc0, !PT ;  /* 0x000008000bff7812 */ /* 0x000fe2000784c0ff */
[----:B------:R-:W-:Y:S01]  /*5de0*/  IMAD.IADD R12, R33, 0x1, R12 ;  /* 0x00000001210c7824 */ /* 0x000fe200078e020c */
[----:B------:R-:W-:Y:S02]  /*5df0*/  @P1 SEL R62, RZ, 0x1, !P6 ;  /* 0x00000001ff3e1807 */ /* 0x000fe40007000000 */
[----:B------:R-:W-:Y:S02]  /*5e00*/  P2R R25, PR, RZ, 0x4 ;  /* 0x00000004ff197803 */ /* 0x000fe40000000000 */
[C---:B------:R-:W-:Y:S02]  /*5e10*/  LOP3.LUT P2, RZ, R11.reuse, 0x1000, RZ, 0xc0, !PT ;  /* 0x000010000bff7812 */ /* 0x040fe4000784c0ff */
[----:B------:R-:W-:Y:S02]  /*5e20*/  LOP3.LUT R11, R11, 0xffffdfff, RZ, 0xc0, !PT ;  /* 0xffffdfff0b0b7812 */ /* 0x000fe400078ec0ff */
[----:B------:R-:W-:-:S02]  /*5e30*/  SEL R13, R12, RZ, !P2 ;  /* 0x000000ff0c0d7207 */ /* 0x000fc40005000000 */
[----:B------:R-:W-:Y:S02]  /*5e40*/  ISETP.NE.AND P2, PT, R25, RZ, PT ;  /* 0x000000ff1900720c */ /* 0x000fe40003f45270 */
[----:B------:R-:W-:Y:S01]  /*5e50*/  @P1 LOP3.LUT R11, R11, 0x2000, RZ, 0xfc, !PT ;  /* 0x000020000b0b1812 */ /* 0x000fe200078efcff */
[----:B------:R-:W-:Y:S01]  /*5e60*/  IMAD.IADD R13, R34, 0x1, R13 ;  /* 0x00000001220d7824 */ /* 0x000fe200078e020d */
[----:B------:R-:W-:Y:S02]  /*5e70*/  ISETP.NE.U32.AND P6, PT, R52, R57, PT ;  /* 0x000000393400720c */ /* 0x000fe40003fc5070 */
[----:B------:R-:W-:Y:S02]  /*5e80*/  LOP3.LUT P1, RZ, R11, 0x2, RZ, 0xc0, !PT ;  /* 0x000000020bff7812 */ /* 0x000fe4000782c0ff */
[----:B------:R-:W-:Y:S02]  /*5e90*/  SEL R12, R13, RZ, !P2 ;  /* 0x000000ff0d0c7207 */ /* 0x000fe40005000000 */
[----:B------:R-:W-:-:S02]  /*5ea0*/  ISETP.NE.AND P2, PT, R24, RZ, PT ;  /* 0x000000ff1800720c */ /* 0x000fc40003f45270 */
[----:B------:R-:W-:Y:S01]  /*5eb0*/  ISETP.NE.AND.EX P6, PT, R60, RZ, PT, P6 ;  /* 0x000000ff3c00720c */ /* 0x000fe20003fc5360 */
[----:B------:R-:W-:Y:S01]  /*5ec0*/  IMAD.IADD R12, R35, 0x1, R12 ;  /* 0x00000001230c7824 */ /* 0x000fe200078e020c */
[----:B------:R-:W-:Y:S02]  /*5ed0*/  SEL R31, RZ, 0x1, !P3 ;  /* 0x00000001ff1f7807 */ /* 0x000fe40005800000 */
[----:B------:R-:W-:Y:S02]  /*5ee0*/  SEL R63, R63, RZ, P6 ;  /* 0x000000ff3f3f7207 */ /* 0x000fe40003000000 */
[----:B------:R-:W-:Y:S02]  /*5ef0*/  SEL R13, R12, RZ, !P2 ;  /* 0x000000ff0c0d7207 */ /* 0x000fe40005000000 */
[----:B------:R-:W-:Y:S02]  /*5f00*/  ISETP.NE.AND P2, PT, R23, RZ, PT ;  /* 0x000000ff1700720c */ /* 0x000fe40003f45270 */
[----:B------:R-:W-:Y:S01]  /*5f10*/  SEL R62, R62, 0x1, P6 ;  /* 0x000000013e3e7807 */ /* 0x000fe20003000000 */
[----:B--2---:R-:W-:Y:S01]  /*5f20*/  IMAD.IADD R13, R36, 0x1, R13 ;  /* 0x00000001240d7824 */ /* 0x004fe200078e020d */
[----:B------:R-:W-:-:S04]  /*5f30*/  LOP3.LUT P6, RZ, R11, 0x1, RZ, 0xc0, !PT ;  /* 0x000000010bff7812 */ /* 0x000fc800078cc0ff */
[----:B------:R-:W-:Y:S02]  /*5f40*/  SEL R12, R13, RZ, !P2 ;  /* 0x000000ff0d0c7207 */ /* 0x000fe40005000000 */
[----:B------:R-:W-:-:S03]  /*5f50*/  ISETP.NE.AND P2, PT, R22, RZ, PT ;  /* 0x000000ff1600720c */ /* 0x000fc60003f45270 */
[----:B------:R-:W-:-:S05]  /*5f60*/  IMAD.IADD R12, R37, 0x1, R12 ;  /* 0x00000001250c7824 */ /* 0x000fca00078e020c */
[----:B------:R-:W-:Y:S02]  /*5f70*/  SEL R13, R12, RZ, !P2 ;  /* 0x000000ff0c0d7207 */ /* 0x000fe40005000000 */
[----:B------:R-:W-:Y:S02]  /*5f80*/  ISETP.NE.AND P2, PT, R21, RZ, PT ;  /* 0x000000ff1500720c */ /* 0x000fe40003f45270 */
[----:B------:R-:W-:Y:S01]  /*5f90*/  SEL R21, RZ, 0x1, !P5 ;  /* 0x00000001ff157807 */ /* 0x000fe20006800000 */
[----:B------:R-:W-:-:S05]  /*5fa0*/  IMAD.IADD R13, R38, 0x1, R13 ;  /* 0x00000001260d7824 */ /* 0x000fca00078e020d */
[----:B------:R-:W-:Y:S02]  /*5fb0*/  SEL R12, R13, RZ, !P2 ;  /* 0x000000ff0d0c7207 */ /* 0x000fe40005000000 */
[----:B------:R-:W-:-:S03]  /*5fc0*/  ISETP.NE.AND P2, PT, R20, RZ, PT ;  /* 0x000000ff1400720c */ /* 0x000fc60003f45270 */
[----:B------:R-:W-:-:S05]  /*5fd0*/  IMAD.IADD R12, R39, 0x1, R12 ;  /* 0x00000001270c7824 */ /* 0x000fca00078e020c */
[----:B------:R-:W-:Y:S02]  /*5fe0*/  SEL R13, R12, RZ, !P2 ;  /* 0x000000ff0c0d7207 */ /* 0x000fe40005000000 */
[----:B------:R-:W-:-:S03]  /*5ff0*/  ISETP.NE.AND P2, PT, R19, RZ, PT ;  /* 0x000000ff1300720c */ /* 0x000fc60003f45270 */
[----:B---3--:R-:W-:-:S05]  /*6000*/  IMAD.IADD R13, R40, 0x1, R13 ;  /* 0x00000001280d7824 */ /* 0x008fca00078e020d */
[----:B------:R-:W-:Y:S02]  /*6010*/  SEL R12, R13, RZ, !P2 ;  /* 0x000000ff0d0c7207 */ /* 0x000fe40005000000 */
[----:B------:R-:W-:-:S03]  /*6020*/  ISETP.NE.AND P2, PT, R18, RZ, PT ;  /* 0x000000ff1200720c */ /* 0x000fc60003f45270 */
[----:B------:R-:W-:-:S05]  /*6030*/  IMAD.IADD R12, R41, 0x1, R12 ;  /* 0x00000001290c7824 */ /* 0x000fca00078e020c */
        /* <DEDUP_REMOVED lines=8> */
[----:B----4-:R-:W-:Y:S01]  /*60c0*/  IMAD.IADD R13, R44, 0x1, R13 ;  /* 0x000000012c0d7824 */ /* 0x010fe200078e020d */
[----:B------:R-:W-:-:S04]  /*60d0*/  SEL R66, RZ, 0x1, !P2 ;  /* 0x00000001ff427807 */ /* 0x000fc80005000000 */
[----:B------:R-:W-:Y:S02]  /*60e0*/  SEL R12, R13, RZ, !P1 ;  /* 0x000000ff0d0c7207 */ /* 0x000fe40004800000 */
[----:B------:R-:W-:Y:S02]  /*60f0*/  ISETP.NE.AND P1, PT, R14, RZ, PT ;  /* 0x000000ff0e00720c */ /* 0x000fe40003f25270 */
[----:B------:R-:W-:Y:S01]  /*6100*/  P2R R14, PR, RZ, 0x40 ;  /* 0x00000040ff0e7803 */ /* 0x000fe20000000000 */
[----:B------:R-:W-:Y:S01]  /*6110*/  IMAD.IADD R12, R45, 0x1, R12 ;  /* 0x000000012d0c7824 */ /* 0x000fe200078e020c */
[----:B------:R-:W-:-:S04]  /*6120*/  SEL R65, RZ, 0x1, !P1 ;  /* 0x00000001ff417807 */ /* 0x000fc80004800000 */
[----:B------:R-:W-:Y:S02]  /*6130*/  SEL R13, R12, RZ, !P6 ;  /* 0x000000ff0c0d7207 */ /* 0x000fe40007000000 */
[----:B------:R-:W-:-:S03]  /*6140*/  LOP3.LUT P6, RZ, R11, 0x4, RZ, 0xc0, !PT ;  /* 0x000000040bff7812 */ /* 0x000fc600078cc0ff */
[----:B------:R-:W-:Y:S01]  /*6150*/  IMAD.IADD R13, R46, 0x1, R13 ;  /* 0x000000012e0d7824 */ /* 0x000fe200078e020d */
[----:B------:R-:W-:Y:S02]  /*6160*/  P2R R16, PR, RZ, 0x40 ;  /* 0x00000040ff107803 */ /* 0x000fe40000000000 */
[----:B------:R-:W-:Y:S02]  /*6170*/  LOP3.LUT P6, RZ, R11, 0x8, RZ, 0xc0, !PT ;  /* 0x000000080bff7812 */ /* 0x000fe400078cc0ff */
[----:B------:R-:W-:Y:S02]  /*6180*/  SEL R12, R13, RZ, !P1 ;  /* 0x000000ff0d0c7207 */ /* 0x000fe40004800000 */
[----:B------:R-:W-:Y:S02]  /*6190*/  P2R R17, PR, RZ, 0x40 ;  /* 0x00000040ff117803 */ /* 0x000fe40000000000 */
[----:B------:R-:W-:Y:S01]  /*61a0*/  LOP3.LUT P6, RZ, R11, 0x10, RZ, 0xc0, !PT ;  /* 0x000000100bff7812 */ /* 0x000fe200078cc0ff */
[----:B------:R-:W-:-:S03]  /*61b0*/  IMAD.IADD R12, R47, 0x1, R12 ;  /* 0x000000012f0c7824 */ /* 0x000fc600078e020c */
[----:B------:R-:W-:Y:S02]  /*61c0*/  P2R R18, PR, RZ, 0x40 ;  /* 0x00000040ff127803 */ /* 0x000fe40000000000 */
[C---:B------:R-:W-:Y:S02]  /*61d0*/  LOP3.LUT P6, RZ, R11.reuse, 0x20, RZ, 0xc0, !PT ;  /* 0x000000200bff7812 */ /* 0x040fe400078cc0ff */
[----:B------:R-:W-:Y:S02]  /*61e0*/  SEL R13, R12, RZ, !P2 ;  /* 0x000000ff0c0d7207 */ /* 0x000fe40005000000 */
[----:B------:R-:W-:Y:S02]  /*61f0*/  P2R R19, PR, RZ, 0x40 ;  /* 0x00000040ff137803 */ /* 0x000fe40000000000 */
[----:B------:R-:W-:Y:S01]  /*6200*/  LOP3.LUT P6, RZ, R11, 0x40, RZ, 0xc0, !PT ;  /* 0x000000400bff7812 */ /* 0x000fe200078cc0ff */
[----:B------:R-:W-:-:S03]  /*6210*/  IMAD.IADD R13, R48, 0x1, R13 ;  /* 0x00000001300d7824 */ /* 0x000fc600078e020d */
        /* <DEDUP_REMOVED lines=17> */
[----:B------:R-:W-:Y:S01]  /*6330*/  IMAD.IADD R13, R51, 0x1, R12 ;  /* 0x00000001330d7824 */ /* 0x000fe200078e020c */
[----:B------:R-:W-:-:S02]  /*6340*/  LOP3.LUT P5, RZ, R11, 0x2, RZ, 0xc0, !PT ;  /* 0x000000020bff7812 */ /* 0x000fc400078ac0ff */
[----:B------:R-:W-:Y:S02]  /*6350*/  SEL R56, RZ, 0x1, !P6 ;  /* 0x00000001ff387807 */ /* 0x000fe40007000000 */
[----:B------:R-:W-:Y:S02]  /*6360*/  ISETP.NE.AND P6, PT, R15, RZ, PT ;  /* 0x000000ff0f00720c */ /* 0x000fe40003fc5270 */
[----:B------:R-:W-:Y:S02]  /*6370*/  LOP3.LUT R15, R61, R62, R21, 0xfe, !PT ;  /* 0x0000003e3d0f7212 */ /* 0x000fe400078efe15 */
[----:B------:R-:W-:Y:S02]  /*6380*/  SEL R60, RZ, 0x1, !P6 ;  /* 0x00000001ff3c7807 */ /* 0x000fe40007000000 */
[----:B------:R-:W-:Y:S02]  /*6390*/  ISETP.NE.AND P6, PT, R25, RZ, PT ;  /* 0x000000ff1900720c */ /* 0x000fe40003fc5270 */
[----:B------:R-:W-:-:S02]  /*63a0*/  LOP3.LUT R15, R60, R15, R56, 0xfe, !PT ;  /* 0x0000000f3c0f7212 */ /* 0x000fc400078efe38 */
[----:B------:R-:W-:Y:S02]  /*63b0*/  SEL R29, RZ, 0x1, !P6 ;  /* 0x00000001ff1d7807 */ /* 0x000fe40007000000 */
[----:B------:R-:W-:Y:S02]  /*63c0*/  ISETP.NE.AND P6, PT, R24, RZ, PT ;  /* 0x000000ff1800720c */ /* 0x000fe40003fc5270 */
[----:B------:R-:W-:Y:S02]  /*63d0*/  SEL R25, RZ, 0x1, !P5 ;  /* 0x00000001ff197807 */ /* 0x000fe40006800000 */
        /* <DEDUP_REMOVED lines=10> */
[----:B------:R-:W-:-:S04]  /*6480*/  ISETP.NE.AND P6, PT, R19, RZ, PT ;  /* 0x000000ff1300720c */ /* 0x000fc80003fc5270 */
[----:B------:R-:W-:Y:S02]  /*6490*/  SEL R24, RZ, 0x1, !P6 ;  /* 0x00000001ff187807 */ /* 0x000fe40007000000 */
[----:B------:R-:W-:Y:S02]  /*64a0*/  ISETP.NE.AND P6, PT, R18, RZ, PT ;  /* 0x000000ff1200720c */ /* 0x000fe40003fc5270 */
[----:B------:R-:W-:Y:S02]  /*64b0*/  LOP3.LUT R15, R24, R15, R23, 0xfe, !PT ;  /* 0x0000000f180f7212 */ /* 0x000fe400078efe17 */
[----:B------:R-:W-:Y:S02]  /*64c0*/  SEL R22, RZ, 0x1, !P6 ;  /* 0x00000001ff167807 */ /* 0x000fe40007000000 */
[----:B------:R-:W-:-:S04]  /*64d0*/  ISETP.NE.AND P6, PT, R17, RZ, PT ;  /* 0x000000ff1100720c */ /* 0x000fc80003fc5270 */
[----:B------:R-:W-:Y:S02]  /*64e0*/  SEL R20, RZ, 0x1, !P6 ;  /* 0x00000001ff147807 */ /* 0x000fe40007000000 */
[----:B------:R-:W-:Y:S02]  /*64f0*/  ISETP.NE.AND P6, PT, R16, RZ, PT ;  /* 0x000000ff1000720c */ /* 0x000fe40003fc5270 */
[----:B------:R-:W-:Y:S02]  /*6500*/  LOP3.LUT R12, R20, R15, R22, 0xfe, !PT ;  /* 0x0000000f140c7212 */ /* 0x000fe400078efe16 */
[----:B------:R-:W-:Y:S02]  /*6510*/  SEL R64, RZ, 0x1, !P6 ;  /* 0x00000001ff407807 */ /* 0x000fe40007000000 */
[----:B------:R-:W-:Y:S02]  /*6520*/  ISETP.NE.AND P6, PT, R14, RZ, PT ;  /* 0x000000ff0e00720c */ /* 0x000fe40003fc5270 */
[----:B------:R-:W-:Y:S01]  /*6530*/  LOP3.LUT R12, R25, R12, R64, 0xfe, !PT ;  /* 0x0000000c190c7212 */ /* 0x000fe200078efe40 */
[----:B------:R-:W0:Y:S01]  /*6540*/  SHFL.UP PT, R14, R13, 0x1, RZ ;  /* 0x042000000d0e7989 */ /* 0x000e2200000e00ff */
[----:B------:R-:W-:-:S04]  /*6550*/  SEL R30, RZ, 0x1, !P6 ;  /* 0x00000001ff1e7807 */ /* 0x000fc80007000000 */
[----:B------:R-:W-:-:S04]  /*6560*/  LOP3.LUT R12, R65, R12, R30, 0xfe, !PT ;  /* 0x0000000c410c7212 */ /* 0x000fc800078efe1e */
[----:B------:R-:W-:-:S04]  /*6570*/  LOP3.LUT R12, R31, R12, R66, 0xfe, !PT ;  /* 0x0000000c1f0c7212 */ /* 0x000fc800078efe42 */
[----:B------:R-:W-:-:S04]  /*6580*/  LOP3.LUT R12, R12, R51, RZ, 0xfc, !PT ;  /* 0x000000330c0c7212 */ /* 0x000fc800078efcff */
[----:B------:R-:W-:-:S04]  /*6590*/  ISETP.NE.U32.AND P5, PT, R12, RZ, PT ;  /* 0x000000ff0c00720c */ /* 0x000fc80003fa5070 */
[----:B------:R-:W-:-:S04]  /*65a0*/  ISETP.NE.AND.EX P5, PT, R63, RZ, PT, P5 ;  /* 0x000000ff3f00720c */ /* 0x000fc80003fa5350 */
[----:B0-----:R-:W-:Y:S02]  /*65b0*/  SEL R15, R14, RZ, !P5 ;  /* 0x000000ff0e0f7207 */ /* 0x001fe40006800000 */
[----:B------:R-:W0:Y:S01]  /*65c0*/  SHFL.UP PT, R14, R12, 0x1, RZ ;  /* 0x042000000c0e7989 */ /* 0x000e2200000e00ff */
[----:B------:R-:W-:-:S04]  /*65d0*/  ISETP.GE.AND P5, PT, R3, 0x1, PT ;  /* 0x000000010300780c */ /* 0x000fc80003fa6270 */
[----:B------:R-:W-:-:S05]  /*65e0*/  SEL R16, R15, RZ, P5 ;  /* 0x000000ff0f107207 */ /* 0x000fca0002800000 */
[----:B------:R-:W-:-:S05]  /*65f0*/  IMAD.IADD R13, R13, 0x1, R16 ;  /* 0x000000010d0d7824 */ /* 0x000fca00078e0210 */
[----:B------:R-:W1:Y:S01]  /*6600*/  SHFL.UP PT, R16, R13, 0x2, RZ ;  /* 0x044000000d107989 */ /* 0x000e6200000e00ff */
[----:B0-----:R-:W-:-:S04]  /*6610*/  SEL R15, R14, RZ, P5 ;  /* 0x000000ff0e0f7207 */ /* 0x001fc80002800000 */
[----:B------:R-:W-:-:S05]  /*6620*/  LOP3.LUT P5, R14, R15, RZ, R12, 0xfa, !PT ;  /* 0x000000ff0f0e7212 */ /* 0x000fca00078afa0c */
[----:B------:R-:W0:Y:S01]  /*6630*/  SHFL.UP PT, R15, R14, 0x2, RZ ;  /* 0x044000000e0f7989 */ /* 0x000e2200000e00ff */
[----:B-1----:R-:W-:Y:S02]  /*6640*/  SEL R16, R16, RZ, !P5 ;  /* 0x000000ff10107207 */ /* 0x002fe40006800000 */
        /* <DEDUP_REMOVED lines=9> */
[----:B------:R-:W-:Y:S02]  /*66e0*/  SEL R17, R16, RZ, P5 ;  /* 0x000000ff10117207 */ /* 0x000fe40002800000 */
[----:B0-----:R-:W-:-:S03]  /*66f0*/  SEL R14, R13, RZ, P5 ;  /* 0x000000ff0d0e7207 */ /* 0x001fc60002800000 */
[----:B------:R-:W-:Y:S01]  /*6700*/  IMAD.IADD R13, R12, 0x1, R17 ;  /* 0x000000010c0d7824 */ /* 0x000fe200078e0211 */
[----:B------:R-:W-:-:S04]  /*6710*/  LOP3.LUT P5, R14, R14, RZ, R15, 0xfa, !PT ;  /* 0x000000ff0e0e7212 */ /* 0x000fc800078afa0f */
[----:B------:R-:W0:Y:S04]  /*6720*/  SHFL.UP PT, R16, R13, 0x8, RZ ;  /* 0x050000000d107989 */ /* 0x000e2800000e00ff */
[----:B------:R-:W1:Y:S01]  /*6730*/  SHFL.UP PT, R12, R14, 0x8, RZ ;  /* 0x050000000e0c7989 */ /* 0x000e6200000e00ff */
[----:B0-----:R-:W-:Y:S02]  /*6740*/  SEL R16, R16, RZ, !P5 ;  /* 0x000000ff10107207 */ /* 0x001fe40006800000 */
[----:B------:R-:W-:-:S04]  /*6750*/  ISETP.GE.AND P5, PT, R3, 0x8, PT ;  /* 0x000000080300780c */ /* 0x000fc80003fa6270 */
[----:B------:R-:W-:Y:S02]  /*6760*/  SEL R16, R16, RZ, P5 ;  /* 0x000000ff10107207 */ /* 0x000fe40002800000 */
[----:B-1----:R-:W-:-:S03]  /*6770*/  SEL R17, R12, RZ, P5 ;  /* 0x000000ff0c117207 */ /* 0x002fc60002800000 */
[----:B------:R-:W-:Y:S01]  /*6780*/  IMAD.IADD R15, R13, 0x1, R16 ;  /* 0x000000010d0f7824 */ /* 0x000fe200078e0210 */
[----:B------:R-:W-:-:S04]  /*6790*/  LOP3.LUT P5, R17, R17, RZ, R14, 0xfa, !PT ;  /* 0x000000ff11117212 */ /* 0x000fc800078afa0e */
[----:B------:R-:W0:Y:S02]  /*67a0*/  SHFL.UP PT, R12, R15, 0x10, RZ ;  /* 0x060000000f0c7989 */ /* 0x000e2400000e00ff */
[----:B0-----:R-:W-:Y:S02]  /*67b0*/  SEL R16, R12, RZ, !P5 ;  /* 0x000000ff0c107207 */ /* 0x001fe40006800000 */
[----:B------:R-:W0:Y:S01]  /*67c0*/  SHFL.UP PT, R12, R17, 0x10, RZ ;  /* 0x06000000110c7989 */ /* 0x000e2200000e00ff */
[----:B------:R-:W-:-:S04]  /*67d0*/  ISETP.GE.AND P5, PT, R3, 0x10, PT ;  /* 0x000000100300780c */ /* 0x000fc80003fa6270 */
[----:B------:R-:W-:-:S05]  /*67e0*/  SEL R16, R16, RZ, P5 ;  /* 0x000000ff10107207 */ /* 0x000fca0002800000 */
[----:B------:R-:W-:-:S05]  /*67f0*/  IMAD.IADD R13, R15, 0x1, R16 ;  /* 0x000000010f0d7824 */ /* 0x000fca00078e0210 */
[----:B------:R1:W2:Y:S01]  /*6800*/  SHFL.UP PT, R69, R13, 0x1, RZ ;  /* 0x042000000d457989 */ /* 0x0002a200000e00ff */
[----:B0-----:R-:W-:Y:S02]  /*6810*/  SEL R12, R12, RZ, P5 ;  /* 0x000000ff0c0c7207 */ /* 0x001fe40002800000 */
[----:B------:R-:W-:Y:S02]  /*6820*/  ISETP.NE.AND P5, PT, R3, 0x1f, PT ;  /* 0x0000001f0300780c */ /* 0x000fe40003fa5270 */
[----:B------:R-:W-:-:S05]  /*6830*/  LOP3.LUT R12, R12, R17, RZ, 0xfc, !PT ;  /* 0x000000110c0c7212 */ /* 0x000fca00078efcff */
[----:B------:R1:W0:Y:S06]  /*6840*/  SHFL.UP PT, R57, R12, 0x1, RZ ;  /* 0x042000000c397989 */ /* 0x00022c00000e00ff */
[----:B------:R-:W-:-:S05]  /*6850*/  @!P5 LEA R14, R58, UR15, 0x3 ;  /* 0x0000000f3a0edc11 */ /* 0x000fca000f8e18ff */
[----:B------:R1:W-:Y:S01]  /*6860*/  @!P5 STS.64 [R14], R12 ;  /* 0x0000000c0e00d388 */ /* 0x0003e20000000a00 */
[----:B------:R-:W-:Y:S01]  /*6870*/  BAR.SYNC.DEFER_BLOCKING 0x0 ;  /* 0x0000000000007b1d */ /* 0x000fe20000010000 */
[----:B------:R-:W-:-:S13]  /*6880*/  ISETP.GE.U32.AND P5, PT, R76, 0x20, PT ;  /* 0x000000204c00780c */ /* 0x000fda0003fa6070 */
[----:B012---:R-:W-:Y:S05]  /*6890*/  @!P5 BRA `(.L_x_17) ;  /* 0x000000000078d947 */ /* 0x007fea0003800000 */
[----:B------:R-:W0:Y:S01]  /*68a0*/  LDS.128 R16, [UR15] ;  /* 0x0000000fff107984 */ /* 0x000e220008000c00 */
[----:B------:R-:W-:-:S03]  /*68b0*/  ISETP.NE.AND P6, PT, R58, 0x2, PT ;  /* 0x000000023a00780c */ /* 0x000fc60003fc5270 */
[----:B------:R-:W1:Y:S01]  /*68c0*/  LDS.128 R12, [UR15+0x10] ;  /* 0x0000100fff0c7984 */ /* 0x000e620008000c00 */
[----:B0-----:R-:W-:-:S04]  /*68d0*/  ISETP.NE.AND P5, PT, R18, RZ, PT ;  /* 0x000000ff1200720c */ /* 0x001fc80003fa5270 */
[----:B------:R-:W-:Y:S02]  /*68e0*/  SEL R16, R17, RZ, !P5 ;  /* 0x000000ff11107207 */ /* 0x000fe40006800000 */
[----:B-1----:R-:W-:-:S03]  /*68f0*/  ISETP.NE.AND P5, PT, R12, RZ, PT ;  /* 0x000000ff0c00720c */ /* 0x002fc60003fa5270 */
[----:B------:R-:W-:-:S05]  /*6900*/  IMAD.IADD R19, R16, 0x1, R19 ;  /* 0x0000000110137824 */ /* 0x000fca00078e0213 */
[----:B------:R-:W-:Y:S02]  /*6910*/  SEL R12, R19, RZ, !P5 ;  /* 0x000000ff130c7207 */ /* 0x000fe40006800000 */
[----:B------:R-:W-:-:S03]  /*6920*/  ISETP.NE.AND P5, PT, R14, RZ, PT ;  /* 0x000000ff0e00720c */ /* 0x000fc60003fa5270 */
[----:B------:R-:W-:-:S05]  /*6930*/  IMAD.IADD R13, R13, 0x1, R12 ;  /* 0x000000010d0d7824 */ /* 0x000fca00078e020c */
[----:B------:R-:W-:Y:S02]  /*6940*/  SEL R12, R13, RZ, !P5 ;  /* 0x000000ff0d0c7207 */ /* 0x000fe40006800000 */
[----:B------:R-:W-:-:S03]  /*6950*/  ISETP.NE.AND P5, PT, R58, 0x3, PT ;  /* 0x000000033a00780c */ /* 0x000fc60003fa5270 */
[----:B------:R-:W-:-:S10]  /*6960*/  IMAD.IADD R12, R15, 0x1, R12 ;  /* 0x000000010f0c7824 */ /* 0x000fd400078e020c */
[----:B------:R-:W-:Y:S02]  /*6970*/  @P5 SEL R13, R19, R17, !P6 ;  /* 0x00000011130d5207 */ /* 0x000fe40007000000 */
[----:B------:R-:W0:Y:S01]  /*6980*/  LDS.128 R16, [UR15+0x20] ;  /* 0x0000200fff107984 */ /* 0x000e220008000c00 */
[----:B------:R-:W-:Y:S02]  /*6990*/  ISETP.NE.AND P6, PT, R58, 0x4, PT ;  /* 0x000000043a00780c */ /* 0x000fe40003fc5270 */
[----:B0-----:R-:W-:-:S04]  /*69a0*/  ISETP.NE.AND P5, PT, R16, RZ, PT ;  /* 0x000000ff1000720c */ /* 0x001fc80003fa5270 */
[----:B------:R-:W-:Y:S02]  /*69b0*/  SEL R14, R12, RZ, !P5 ;  /* 0x000000ff0c0e7207 */ /* 0x000fe40006800000 */
[----:B------:R-:W-:-:S03]  /*69c0*/  ISETP.NE.AND P5, PT, R18, RZ, PT ;  /* 0x000000ff1200720c */ /* 0x000fc60003fa5270 */
[----:B------:R-:W-:-:S05]  /*69d0*/  IMAD.IADD R17, R17, 0x1, R14 ;  /* 0x0000000111117824 */ /* 0x000fca00078e020e */
[----:B------:R-:W-:Y:S02]  /*69e0*/  SEL R14, R17, RZ, !P5 ;  /* 0x000000ff110e7207 */ /* 0x000fe40006800000 */
[----:B------:R-:W-:-:S13]  /*69f0*/  ISETP.NE.AND P5, PT, R58, 0x5, PT ;  /* 0x000000053a00780c */ /* 0x000fda0003fa5270 */
[----:B------:R-:W-:Y:S02]  /*6a00*/  @P5 SEL R17, R12, R13, !P6 ;  /* 0x0000000d0c115207 */ /* 0x000fe40007000000 */
[----:B------:R-:W-:-:S13]  /*6a10*/  ISETP.NE.AND P5, PT, R58, 0x6, PT ;  /* 0x000000063a00780c */ /* 0x000fda0003fa5270 */
[----:B------:R-:W-:Y:S01]  /*6a20*/  @!P5 IMAD.IADD R17, R19, 0x1, R14 ;  /* 0x000000011311d824 */ /* 0x000fe200078e020e */
[----:B------:R-:W-:-:S04]  /*6a30*/  ISETP.NE.AND P5, PT, R57, RZ, PT ;  /* 0x000000ff3900720c */ /* 0x000fc80003fa5270 */
[----:B------:R-:W-:Y:S02]  /*6a40*/  SEL R12, R17, RZ, !P5 ;  /* 0x000000ff110c7207 */ /* 0x000fe40006800000 */
[----:B------:R-:W-:-:S13]  /*6a50*/  ISETP.NE.AND P5, PT, R3, RZ, PT ;  /* 0x000000ff0300720c */ /* 0x000fda0003fa5270 */
[----:B------:R-:W-:-:S04]  /*6a60*/  @P5 IMAD.IADD R17, R69, 0x1, R12 ;  /* 0x0000000145115824 */ /* 0x000fc800078e020c */
[----:B------:R-:W-:-:S07]  /*6a70*/  IMAD.MOV.U32 R69, RZ, RZ, R17 ;  /* 0x000000ffff457224 */ /* 0x000fce00078e0011 */
.L_x_17:
[----:B------:R-:W-:Y:S05]  /*6a80*/  BSYNC.RECONVERGENT B0 ;  /* 0x0000000000007941 */ /* 0x000fea0003800200 */
.L_x_16:
[----:B------:R-:W-:Y:S02]  /*6a90*/  P2R R14, PR, RZ, 0x2 ;  /* 0x00000002ff0e7803 */ /* 0x000fe40000000000 */
[C---:B------:R-:W-:Y:S02]  /*6aa0*/  LOP3.LUT P1, RZ, R11.reuse, 0x40, RZ, 0xc0, !PT ;  /* 0x000000400bff7812 */ /* 0x040fe4000782c0ff */
[----:B------:R-:W-:Y:S02]  /*6ab0*/  ISETP.NE.U32.AND P5, PT, R62, RZ, PT ;  /* 0x000000ff3e00720c */ /* 0x000fe40003fa5070 */
[----:B------:R-:W-:Y:S02]  /*6ac0*/  P2R R13, PR, RZ, 0x2 ;  /* 0x00000002ff0d7803 */ /* 0x000fe40000000000 */
[----:B------:R-:W-:Y:S02]  /*6ad0*/  LOP3.LUT P1, RZ, R11, 0x80, RZ, 0xc0, !PT ;  /* 0x000000800bff7812 */ /* 0x000fe4000782c0ff */
[----:B------:R-:W-:-:S02]  /*6ae0*/  ISETP.NE.AND.EX P5, PT, R63, RZ, PT, P5 ;  /* 0x000000ff3f00720c */ /* 0x000fc40003fa5350 */
[----:B------:R-:W-:Y:S02]  /*6af0*/  P2R R58, PR, RZ, 0x1 ;  /* 0x00000001ff3a7803 */ /* 0x000fe40000000000 */
[----:B------:R-:W-:Y:S02]  /*6b00*/  P2R R12, PR, RZ, 0x2 ;  /* 0x00000002ff0c7803 */ /* 0x000fe40000000000 */
[----:B------:R-:W-:Y:S02]  /*6b10*/  LOP3.LUT P1, RZ, R11, 0x100, RZ, 0xc0, !PT ;  /* 0x000001000bff7812 */ /* 0x000fe4000782c0ff */
[----:B------:R-:W-:Y:S02]  /*6b20*/  ISETP.NE.AND P0, PT, R76, RZ, PT ;  /* 0x000000ff4c00720c */ /* 0x000fe40003f05270 */
[----:B------:R-:W-:Y:S02]  /*6b30*/  SEL R70, R69, RZ, !P5 ;  /* 0x000000ff45467207 */ /* 0x000fe40006800000 */
[----:B------:R-:W-:-:S02]  /*6b40*/  P2R R3, PR, RZ, 0x2 ;  /* 0x00000002ff037803 */ /* 0x000fc40000000000 */
[----:B------:R-:W-:Y:S02]  /*6b50*/  SEL R70, R70, RZ, P0 ;  /* 0x000000ff46467207 */ /* 0x000fe40000000000 */
[C---:B------:R-:W-:Y:S02]  /*6b60*/  LOP3.LUT P1, RZ, R11.reuse, 0x200, RZ, 0xc0, !PT ;  /* 0x000002000bff7812 */ /* 0x040fe4000782c0ff */
[----:B------:R-:W-:Y:S01]  /*6b70*/  ISETP.NE.AND P0, PT, R58, RZ, PT ;  /* 0x000000ff3a00720c */ /* 0x000fe20003f05270 */
[----:B------:R-:W-:Y:S01]  /*6b80*/  IMAD.IADD R32, R32, 0x1, R70 ;  /* 0x0000000120207824 */ /* 0x000fe200078e0246 */
[----:B------:R-:W-:Y:S02]  /*6b90*/  P2R R18, PR, RZ, 0x2 ;  /* 0x00000002ff127803 */ /* 0x000fe40000000000 */
[----:B------:R-:W-:Y:S02]  /*6ba0*/  LOP3.LUT P1, RZ, R11, 0x400, RZ, 0xc0, !PT ;  /* 0x000004000bff7812 */ /* 0x000fe4000782c0ff */
[----:B------:R-:W-:-:S02]  /*6bb0*/  SEL R58, R32, RZ, !P0 ;  /* 0x000000ff203a7207 */ /* 0x000fc40004000000 */
[----:B------:R-:W-:Y:S02]  /*6bc0*/  P2R R19, PR, RZ, 0x2 ;  /* 0x00000002ff137803 */ /* 0x000fe40000000000 */
[----:B------:R-:W-:Y:S01]  /*6bd0*/  LOP3.LUT P1, RZ, R11, 0x800, RZ, 0xc0, !PT ;  /* 0x000008000bff7812 */ /* 0x000fe2000782c0ff */
[----:B------:R-:W-:Y:S01]  /*6be0*/  IMAD.IADD R33, R33, 0x1, R58 ;  /* 0x0000000121217824 */ /* 0x000fe200078e023a */
[----:B------:R-:W-:Y:S02]  /*6bf0*/  P2R R15, PR, RZ, 0x4 ;  /* 0x00000004ff0f7803 */ /* 0x000fe40000000000 */
[----:B------:R-:W-:Y:S02]  /*6c00*/  P2R R57, PR, RZ, 0x2 ;  /* 0x00000002ff397803 */ /* 0x000fe40000000000 */
[----:B------:R-:W-:Y:S02]  /*6c10*/  LOP3.LUT P1, RZ, R11, 0x1000, RZ, 0xc0, !PT ;  /* 0x000010000bff7812 */ /* 0x000fe4000782c0ff */
[----:B------:R-:W-:-:S02]  /*6c20*/  P2R R16, PR, RZ, 0x8 ;  /* 0x00000008ff107803 */ /* 0x000fc40000000000 */
[----:B------:R-:W-:Y:S02]  /*6c30*/  P2R R17, PR, RZ, 0x10 ;  /* 0x00000010ff117803 */ /* 0x000fe40000000000 */
[C---:B------:R-:W-:Y:S02]  /*6c40*/  LOP3.LUT P2, RZ, R11.reuse, 0x20, RZ, 0xc0, !PT ;  /* 0x000000200bff7812 */ /* 0x040fe4000784c0ff */
[C---:B------:R-:W-:Y:S02]  /*6c50*/  LOP3.LUT P3, RZ, R11.reuse, 0x10, RZ, 0xc0, !PT ;  /* 0x000000100bff7812 */ /* 0x040fe4000786c0ff */
[C---:B------:R-:W-:Y:S02]  /*6c60*/  LOP3.LUT P4, RZ, R11.reuse, 0x8, RZ, 0xc0, !PT ;  /* 0x000000080bff7812 */ /* 0x040fe4000788c0ff */
[C---:B------:R-:W-:Y:S02]  /*6c70*/  LOP3.LUT P6, RZ, R11.reuse, 0x1, RZ, 0xc0, !PT ;  /* 0x000000010bff7812 */ /* 0x040fe400078cc0ff */
[----:B------:R-:W-:-:S02]  /*6c80*/  LOP3.LUT P5, RZ, R11, 0x2, RZ, 0xc0, !PT ;  /* 0x000000020bff7812 */ /* 0x000fc400078ac0ff */
[----:B------:R-:W-:Y:S02]  /*6c90*/  LOP3.LUT P0, RZ, R11, 0x4, RZ, 0xc0, !PT ;  /* 0x000000040bff7812 */ /* 0x000fe4000780c0ff */
        /* <DEDUP_REMOVED lines=39> */
[----:B------:R-:W-:Y:S02]  /*6f10*/  IMAD.IADD R48, R48, 0x1, R3 ;  /* 0x0000000130307824 */ /* 0x000fe400078e0203 */
[----:B------:R-:W-:-:S03]  /*6f20*/  IMAD.MOV.U32 R3, RZ, RZ, R56 ;  /* 0x000000ffff037224 */ /* 0x000fc600078e0038 */
[----:B------:R-:W-:-:S05]  /*6f30*/  SEL R12, R48, RZ, !P3 ;  /* 0x000000ff300c7207 */ /* 0x000fca0005800000 */
[----:B------:R-:W-:-:S05]  /*6f40*/  IMAD.IADD R49, R49, 0x1, R12 ;  /* 0x0000000131317824 */ /* 0x000fca00078e020c */
[----:B------:R-:W-:Y:S01]  /*6f50*/  SEL R11, R49, RZ, !P4 ;  /* 0x000000ff310b7207 */ /* 0x000fe20006000000 */
[----:B------:R-:W-:Y:S06]  /*6f60*/  BRA `(.L_x_18) ;  /* 0x0000002c00087947 */ /* 0x000fec0003800000 */
.L_x_15:
[----:B------:R-:W-:Y:S01]  /*6f70*/  ISETP.NE.AND P0, PT, R76, RZ, PT ;  /* 0x000000ff4c00720c */ /* 0x000fe20003f05270 */
[----:B0-----:R-:W-:Y:S01]  /*6f80*/  IMAD.MOV.U32 R61, RZ, RZ, RZ ;  /* 0x000000ffff3d7224 */ /* 0x001fe200078e00ff */
[----:B------:R-:W-:-:S11]  /*6f90*/  LOP3.LUT R11, R11, 0xffff7fff, RZ, 0xc0, !PT ;  /* 0xffff7fff0b0b7812 */ /* 0x000fd600078ec0ff */
[----:B------:R-:W0:Y:S01]  /*6fa0*/  @!P0 LDC.64 R56, c[0x0][0x388] ;  /* 0x0000e200ff388b82 */ /* 0x000e220000000a00 */
[C---:B------:R-:W-:Y:S02]  /*6fb0*/  LEA R62, R76.reuse, UR15, 0x2 ;  /* 0x0000000f4c3e7c11 */ /* 0x040fe4000f8e10ff */
[C---:B------:R-:W-:Y:S01]  /*6fc0*/  ISETP.NE.AND P4, PT, R76.reuse, RZ, PT ;  /* 0x000000ff4c00720c */ /* 0x040fe20003f85270 */
[----:B------:R-:W-:Y:S01]  /*6fd0*/  IMAD R63, R76, 0x14, RZ ;  /* 0x000000144c3f7824 */ /* 0x000fe200078e02ff */
[----:B------:R-:W-:Y:S02]  /*6fe0*/  ISETP.NE.AND P5, PT, R12, R13, PT ;  /* 0x0000000d0c00720c */ /* 0x000fe40003fa5270 */
[----:B------:R-:W-:Y:S02]  /*6ff0*/  ISETP.NE.AND P2, PT, R13, R14, PT ;  /* 0x0000000e0d00720c */ /* 0x000fe40003f45270 */
[----:B------:R-:W-:Y:S01]  /*7000*/  @P0 LOP3.LUT R11, R11, 0x8000, RZ, 0xfc, !PT ;  /* 0x000080000b0b0812 */ /* 0x000fe200078efcff */
[----:B0-----:R-:W-:-:S05]  /*7010*/  @!P0 IMAD.WIDE.U32 R56, R69, 0x4, R56 ;  /* 0x0000000445388825 */ /* 0x001fca00078e0038 */
[----:B------:R0:W5:Y:S01]  /*7020*/  @!P0 LDG.E R61, desc[UR18][R56.64] ;  /* 0x00000012383d8981 */ /* 0x000162000c1e1900 */
[C---:B------:R-:W-:Y:S01]  /*7030*/  VIADD R13, R63.reuse, 0x2 ;  /* 0x000000023f0d7836 */ /* 0x040fe20000000000 */
[----:B------:R-:W-:Y:S01]  /*7040*/  ISETP.NE.AND P0, PT, R14, R15, PT ;  /* 0x0000000f0e00720c */ /* 0x000fe20003f05270 */
[----:B------:R-:W-:Y:S01]  /*7050*/  VIADD R65, R63, 0x1 ;  /* 0x000000013f417836 */ /* 0x000fe20000000000 */
[----:B------:R-:W-:Y:S01]  /*7060*/  STS [R62+0x3fc], R31 ;  /* 0x0003fc1f3e007388 */ /* 0x000fe20000000800 */
[----:B------:R-:W-:Y:S01]  /*7070*/  BAR.SYNC.DEFER_BLOCKING 0x0 ;  /* 0x0000000000007b1d */ /* 0x000fe20000010000 */
[----:B------:R-:W-:Y:S01]  /*7080*/  ISETP.NE.AND P1, PT, R15, R16, PT ;  /* 0x000000100f00720c */ /* 0x000fe20003f25270 */
[----:B------:R-:W-:Y:S01]  /*7090*/  VIADD R15, R63, 0x3 ;  /* 0x000000033f0f7836 */ /* 0x000fe20000000000 */
[----:B------:R-:W-:Y:S02]  /*70a0*/  ISETP.EQ.U32.AND P3, PT, R52, R65, PT ;  /* 0x000000413400720c */ /* 0x000fe40003f62070 */
[----:B------:R-:W-:-:S02]  /*70b0*/  LOP3.LUT R11, R11, 0xffffbfff, RZ, 0xc0, !PT ;  /* 0xffffbfff0b0b7812 */ /* 0x000fc400078ec0ff */
[----:B------:R-:W-:Y:S02]  /*70c0*/  ISETP.EQ.OR.EX P5, PT, R60, RZ, P5, P3 ;  /* 0x000000ff3c00720c */ /* 0x000fe40002fa2730 */
[----:B------:R-:W-:-:S04]  /*70d0*/  ISETP.EQ.U32.AND P3, PT, R52, R15, PT ;  /* 0x0000000f3400720c */ /* 0x000fc80003f62070 */
[----:B------:R-:W-:Y:S02]  /*70e0*/  ISETP.EQ.OR.EX P3, PT, R60, RZ, P0, P3 ;  /* 0x000000ff3c00720c */ /* 0x000fe40000762730 */
[----:B------:R-:W-:Y:S01]  /*70f0*/  ISETP.NE.AND P0, PT, R16, R17, PT ;  /* 0x000000111000720c */ /* 0x000fe20003f05270 */
[----:B-----5:R-:W5:Y:S01]  /*7100*/  @P4 LDS R61, [R62+0x3f8] ;  /* 0x0003f8003e3d4984 */ /* 0x020f620000000800 */
[----:B------:R-:W-:Y:S01]  /*7110*/  ISETP.EQ.U32.AND P4, PT, R52, R13, PT ;  /* 0x0000000d3400720c */ /* 0x000fe20003f82070 */
[----:B------:R-:W-:-:S03]  /*7120*/  VIADD R13, R63, 0x4 ;  /* 0x000000043f0d7836 */ /* 0x000fc60000000000 */
[----:B------:R-:W-:Y:S02]  /*7130*/  ISETP.EQ.OR.EX P4, PT, R60, RZ, P2, P4 ;  /* 0x000000ff3c00720c */ /* 0x000fe40001782740 */
[----:B------:R-:W-:Y:S01]  /*7140*/  ISETP.EQ.U32.AND P2, PT, R52, R13, PT ;  /* 0x0000000d3400720c */ /* 0x000fe20003f42070 */
[----:B------:R-:W-:-:S03]  /*7150*/  VIADD R13, R63, 0x5 ;  /* 0x000000053f0d7836 */ /* 0x000fc60000000000 */
[----:B------:R-:W-:Y:S02]  /*7160*/  ISETP.EQ.OR.EX P2, PT, R60, RZ, P1, P2 ;  /* 0x000000ff3c00720c */ /* 0x000fe40000f42720 */
[----:B------:R-:W-:Y:S01]  /*7170*/  ISETP.EQ.U32.AND P1, PT, R52, R13, PT ;  /* 0x0000000d3400720c */ /* 0x000fe20003f22070 */
[----:B------:R-:W-:-:S04]  /*7180*/  VIADD R13, R63, 0x6 ;  /* 0x000000063f0d7836 */ /* 0x000fc80000000000 */
[----:B------:R-:W-:Y:S02]  /*7190*/  @P4 LOP3.LUT R11, R11, 0x4000, RZ, 0xfc, !PT ;  /* 0x000040000b0b4812 */ /* 0x000fe400078efcff */
[----:B------:R-:W-:Y:S02]  /*71a0*/  ISETP.NE.AND P4, PT, R27, R28, PT ;  /* 0x0000001c1b00720c */ /* 0x000fe40003f85270 */
[----:B------:R-:W-:-:S04]  /*71b0*/  LOP3.LUT R11, R11, 0xffffdfff, RZ, 0xc0, !PT ;  /* 0xffffdfff0b0b7812 */ /* 0x000fc800078ec0ff */
[----:B------:R-:W-:Y:S02]  /*71c0*/  @P3 LOP3.LUT R11, R11, 0x2000, RZ, 0xfc, !PT ;  /* 0x000020000b0b3812 */ /* 0x000fe400078efcff */
[----:B------:R-:W-:Y:S02]  /*71d0*/  ISETP.NE.AND P3, PT, R28, R29, PT ;  /* 0x0000001d1c00720c */ /* 0x000fe40003f65270 */
        /* <DEDUP_REMOVED lines=8> */
[----:B------:R-:W-:Y:S02]  /*7260*/  ISETP.NE.AND P0, PT, R18, R19, PT ;  /* 0x000000131200720c */ /* 0x000fe40003f05270 */
[----:B-----5:R-:W-:Y:S02]  /*7270*/  ISETP.NE.AND P6, PT, R61, R12, PT ;  /* 0x0000000c3d00720c */ /* 0x020fe40003fc5270 */
[----:B------:R-:W-:Y:S02]  /*7280*/  @P2 LOP3.LUT R11, R11, 0x800, RZ, 0xfc, !PT ;  /* 0x000008000b0b2812 */ /* 0x000fe400078efcff */
[----:B-1----:R-:W-:Y:S02]  /*7290*/  SEL R12, R32, RZ, !P5 ;  /* 0x000000ff200c7207 */ /* 0x002fe40006800000 */
[----:B------:R-:W-:Y:S02]  /*72a0*/  LOP3.LUT R11, R11, 0xfffffbff, RZ, 0xc0, !PT ;  /* 0xfffffbff0b0b7812 */ /* 0x000fe400078ec0ff */
[----:B------:R-:W-:Y:S01]  /*72b0*/  ISETP.NE.AND P2, PT, R29, R30, PT ;  /* 0x0000001e1d00720c */ /* 0x000fe20003f45270 */
[----:B------:R-:W-:Y:S01]  /*72c0*/  IMAD.IADD R12, R33, 0x1, R12 ;  /* 0x00000001210c7824 */ /* 0x000fe200078e020c */
[----:B------:R-:W-:-:S02]  /*72d0*/  @P1 LOP3.LUT R11, R11, 0x400, RZ, 0xfc, !PT ;  /* 0x000004000b0b1812 */ /* 0x000fc400078efcff */
        /* <DEDUP_REMOVED lines=51> */
[----:B------:R-:W-:-:S13]  /*7610*/  ISETP.EQ.OR.EX P0, PT, R60, RZ, P0, P1 ;  /* 0x000000ff3c00720c */ /* 0x000fda0000702710 */
[----:B------:R-:W-:Y:S02]  /*7620*/  @P0 LOP3.LUT R11, R11, 0x1, RZ, 0xfc, !PT ;  /* 0x000000010b0b0812 */ /* 0x000fe400078efcff */
[----:B------:R-:W-:Y:S01]  /*7630*/  ISETP.EQ.U32.AND P0, PT, R52, R13, PT ;  /* 0x0000000d3400720c */ /* 0x000fe20003f02070 */
[----:B------:R-:W-:-:S03]  /*7640*/  VIADD R13, R63, 0x11 ;  /* 0x000000113f0d7836 */ /* 0x000fc60000000000 */
[----:B------:R-:W-:Y:S02]  /*7650*/  ISETP.EQ.OR.EX P4, PT, R60, RZ, P4, P0 ;  /* 0x000000ff3c00720c */ /* 0x000fe40002782700 */
[----:B------:R-:W-:Y:S01]  /*7660*/  ISETP.EQ.U32.AND P0, PT, R52, R13, PT ;  /* 0x0000000d3400720c */ /* 0x000fe20003f02070 */
[----:B------:R-:W-:Y:S01]  /*7670*/  VIADD R13, R63, 0x12 ;  /* 0x000000123f0d7836 */ /* 0x000fe20000000000 */
[----:B------:R-:W-:Y:S02]  /*7680*/  P2R R14, PR, RZ, 0x10 ;  /* 0x00000010ff0e7803 */ /* 0x000fe40000000000 */
[----:B------:R-:W-:Y:S02]  /*7690*/  LOP3.LUT P4, RZ, R11, 0x800, RZ, 0xc0, !PT ;  /* 0x000008000bff7812 */ /* 0x000fe4000788c0ff */
[----:B------:R-:W-:Y:S02]  /*76a0*/  ISETP.EQ.OR.EX P3, PT, R60, RZ, P3, P0 ;  /* 0x000000ff3c00720c */ /* 0x000fe40001f62700 */
[----:B------:R-:W-:-:S02]  /*76b0*/  P2R R15, PR, RZ, 0x10 ;  /* 0x00000010ff0f7803 */ /* 0x000fc40000000000 */
[----:B------:R-:W-:Y:S02]  /*76c0*/  LOP3.LUT P4, RZ, R11, 0x1000, RZ, 0xc0, !PT ;  /* 0x000010000bff7812 */ /* 0x000fe4000788c0ff */
[C---:B------:R-:W-:Y:S01]  /*76d0*/  ISETP.EQ.U32.AND P0, PT, R52.reuse, R13, PT ;  /* 0x0000000d3400720c */ /* 0x040fe20003f02070 */
[----:B------:R-:W-:Y:S01]  /*76e0*/  VIADD R13, R63, 0x13 ;  /* 0x000000133f0d7836 */ /* 0x000fe20000000000 */
[----:B------:R-:W-:Y:S02]  /*76f0*/  P2R R25, PR, RZ, 0x10 ;  /* 0x00000010ff197803 */ /* 0x000fe40000000000 */
[----:B------:R-:W-:Y:S02]  /*7700*/  LOP3.LUT P4, RZ, R11, 0x4000, RZ, 0xc0, !PT ;  /* 0x000040000bff7812 */ /* 0x000fe4000788c0ff */
[----:B------:R-:W-:Y:S02]  /*7710*/  ISETP.EQ.U32.AND P1, PT, R52, R13, PT ;  /* 0x0000000d3400720c */ /* 0x000fe40003f22070 */
[----:B------:R-:W-:-:S02]  /*7720*/  P2R R16, PR, RZ, 0x8 ;  /* 0x00000008ff107803 */ /* 0x000fc40000000000 */
[----:B------:R-:W-:Y:S02]  /*7730*/  SEL R13, R12, RZ, !P4 ;  /* 0x000000ff0c0d7207 */ /* 0x000fe40006000000 */
[C---:B------:R-:W-:Y:S02]  /*7740*/  LOP3.LUT P3, RZ, R11.reuse, 0x4, RZ, 0xc0, !PT ;  /* 0x000000040bff7812 */ /* 0x040fe4000786c0ff */
[----:B------:R-:W-:Y:S01]  /*7750*/  ISETP.EQ.OR.EX P2, PT, R60, RZ, P2, P0 ;  /* 0x000000ff3c00720c */ /* 0x000fe20001742700 */
[----:B------:R-:W-:Y:S01]  /*7760*/  IMAD.IADD R13, R34, 0x1, R13 ;  /* 0x00000001220d7824 */ /* 0x000fe200078e020d */
[----:B------:R-:W-:Y:S02]  /*7770*/  P2R R17, PR, RZ, 0x8 ;  /* 0x00000008ff117803 */ /* 0x000fe40000000000 */
[----:B------:R-:W-:Y:S02]  /*7780*/  P2R R24, PR, RZ, 0x4 ;  /* 0x00000004ff187803 */ /* 0x000fe40000000000 */
[----:B------:R-:W-:-:S02]  /*7790*/  LOP3.LUT P3, RZ, R11, 0x8, RZ, 0xc0, !PT ;  /* 0x000000080bff7812 */ /* 0x000fc4000786c0ff */
[----:B------:R-:W-:Y:S02]  /*77a0*/  LOP3.LUT P2, RZ, R11, 0x2000, RZ, 0xc0, !PT ;  /* 0x000020000bff7812 */ /* 0x000fe4000784c0ff */
[----:B------:R-:W-:Y:S02]  /*77b0*/  P2R R18, PR, RZ, 0x8 ;  /* 0x00000008ff127803 */ /* 0x000fe40000000000 */
[----:B------:R-:W-:Y:S02]  /*77c0*/  SEL R12, R13, RZ, !P2 ;  /* 0x000000ff0d0c7207 */ /* 0x000fe40005000000 */
[----:B------:R-:W-:Y:S02]  /*77d0*/  LOP3.LUT P3, RZ, R11, 0x10, RZ, 0xc0, !PT ;  /* 0x000000100bff7812 */ /* 0x000fe4000786c0ff */
[----:B------:R-:W-:Y:S01]  /*77e0*/  ISETP.NE.AND P4, PT, R25, RZ, PT ;  /* 0x000000ff1900720c */ /* 0x000fe20003f85270 */
[----:B------:R-:W-:Y:S01]  /*77f0*/  IMAD.IADD R12, R35, 0x1, R12 ;  /* 0x00000001230c7824 */ /* 0x000fe200078e020c */
[----:B------:R-:W-:-:S02]  /*7800*/  P2R R19, PR, RZ, 0x8 ;  /* 0x00000008ff137803 */ /* 0x000fc40000000000 */
[C---:B------:R-:W-:Y:S02]  /*7810*/  LOP3.LUT P3, RZ, R11.reuse, 0x20, RZ, 0xc0, !PT ;  /* 0x000000200bff7812 */ /* 0x040fe4000786c0ff */
[----:B------:R-:W-:Y:S02]  /*7820*/  SEL R13, R12, RZ, !P4 ;  /* 0x000000ff0c0d7207 */ /* 0x000fe40006000000 */
[----:B------:R-:W-:Y:S02]  /*7830*/  P2R R20, PR, RZ, 0x8 ;  /* 0x00000008ff147803 */ /* 0x000fe40000000000 */
[----:B------:R-:W-:Y:S01]  /*7840*/  LOP3.LUT P3, RZ, R11, 0x40, RZ, 0xc0, !PT ;  /* 0x000000400bff7812 */ /* 0x000fe2000786c0ff */
[----:B--2---:R-:W-:Y:S01]  /*7850*/  IMAD.IADD R13, R36, 0x1, R13 ;  /* 0x00000001240d7824 */ /* 0x004fe200078e020d */
[----:B------:R-:W-:Y:S02]  /*7860*/  ISETP.NE.AND P4, PT, R15, RZ, PT ;  /* 0x000000ff0f00720c */ /* 0x000fe40003f85270 */
[----:B------:R-:W-:-:S02]  /*7870*/  P2R R21, PR, RZ, 0x8 ;  /* 0x00000008ff157803 */ /* 0x000fc40000000000 */
[----:B------:R-:W-:Y:S02]  /*7880*/  LOP3.LUT P3, RZ, R11, 0x80, RZ, 0xc0, !PT ;  /* 0x000000800bff7812 */ /* 0x000fe4000786c0ff */
[----:B------:R-:W-:Y:S02]  /*7890*/  SEL R12, R13, RZ, !P4 ;  /* 0x000000ff0d0c7207 */ /* 0x000fe40006000000 */
[----:B------:R-:W-:Y:S02]  /*78a0*/  P2R R22, PR, RZ, 0x8 ;  /* 0x00000008ff167803 */ /* 0x000fe40000000000 */
[----:B------:R-:W-:Y:S01]  /*78b0*/  LOP3.LUT P3, RZ, R11, 0x100, RZ, 0xc0, !PT ;  /* 0x000001000bff7812 */ /* 0x000fe2000786c0ff */
[----:B------:R-:W-:Y:S01]  /*78c0*/  IMAD.IADD R12, R37, 0x1, R12 ;  /* 0x00000001250c7824 */ /* 0x000fe200078e020c */
[----:B------:R-:W-:Y:S02]  /*78d0*/  ISETP.NE.AND P0, PT, R30, R31, PT ;  /* 0x0000001f1e00720c */ /* 0x000fe40003f05270 */
[----:B------:R-:W-:-:S02]  /*78e0*/  P2R R23, PR, RZ, 0x8 ;  /* 0x00000008ff177803 */ /* 0x000fc40000000000 */
[----:B------:R-:W-:Y:S02]  /*78f0*/  LOP3.LUT P3, RZ, R11, 0x400, RZ, 0xc0, !PT ;  /* 0x000004000bff7812 */ /* 0x000fe4000786c0ff */
[----:B------:R-:W-:Y:S02]  /*7900*/  ISETP.EQ.OR.EX P0, PT, R60, RZ, P0, P1 ;  /* 0x000000ff3c00720c */ /* 0x000fe40000702710 */
[----:B------:R-:W-:Y:S02]  /*7910*/  SEL R13, R12, RZ, !P3 ;  /* 0x000000ff0c0d7207 */ /* 0x000fe40005800000 */
[----:B------:R-:W-:Y:S02]  /*7920*/  ISETP.NE.AND P3, PT, R23, RZ, PT ;  /* 0x000000ff1700720c */ /* 0x000fe40003f65270 */
[----:B------:R-:W-:Y:S01]  /*7930*/  ISETP.EQ.U32.AND P1, PT, R52, R63, PT ;  /* 0x0000003f3400720c */ /* 0x000fe20003f22070 */
[----:B------:R-:W-:-:S03]  /*7940*/  IMAD.IADD R13, R38, 0x1, R13 ;  /* 0x00000001260d7824 */ /* 0x000fc600078e020d */
[----:B------:R-:W-:Y:S02]  /*7950*/  ISETP.EQ.OR.EX P1, PT, R60, RZ, P6, P1 ;  /* 0x000000ff3c00720c */ /* 0x000fe40003722710 */
[----:B------:R-:W-:Y:S02]  /*7960*/  SEL R12, R13, RZ, !P3 ;  /* 0x000000ff0d0c7207 */ /* 0x000fe40005800000 */
[----:B------:R-:W-:Y:S02]  /*7970*/  ISETP.NE.AND P3, PT, R22, RZ, PT ;  /* 0x000000ff1600720c */ /* 0x000fe40003f65270 */
[----:B------:R-:W-:Y:S01]  /*7980*/  LOP3.LUT P6, RZ, R11, 0x2, RZ, 0xc0, !PT ;  /* 0x000000020bff7812 */ /* 0x000fe200078cc0ff */
[----:B------:R-:W-:Y:S01]  /*7990*/  IMAD.IADD R12, R39, 0x1, R12 ;  /* 0x00000001270c7824 */ /* 0x000fe200078e020c */
[----:B------:R-:W-:Y:S02]  /*79a0*/  LOP3.LUT R11, R11, 0xfffffdff, RZ, 0xc0, !PT ;  /* 0xfffffdff0b0b7812 */ /* 0x000fe400078ec0ff */
[----:B------:R-:W-:-:S02]  /*79b0*/  P2R R25, PR, RZ, 0x40 ;  /* 0x00000040ff197803 */ /* 0x000fc40000000000 */
[----:B------:R-:W-:Y:S02]  /*79c0*/  SEL R13, R12, RZ, !P3 ;  /* 0x000000ff0c0d7207 */ /* 0x000fe40005800000 */
[----:B------:R-:W-:Y:S02]  /*79d0*/  ISETP.NE.AND P3, PT, R21, RZ, PT ;  /* 0x000000ff1500720c */ /* 0x000fe40003f65270 */
[----:B------:R-:W-:Y:S01]  /*79e0*/  @P1 LOP3.LUT R11, R11, 0x200, RZ, 0xfc, !PT ;  /* 0x000002000b0b1812 */ /* 0x000fe200078efcff */
[----:B---3--:R-:W-:Y:S01]  /*79f0*/  IMAD.IADD R13, R40, 0x1, R13 ;  /* 0x00000001280d7824 */ /* 0x008fe200078e020d */
[----:B------:R-:W-:Y:S02]  /*7a00*/  PLOP3.LUT P1, PT, P5, P1, P0, 0xfe, 0x0 ;  /* 0x000000000000781c */ /* 0x000fe40002f23f06 */
[----:B------:R-:W-:Y:S02]  /*7a10*/  LOP3.LUT P4, RZ, R11, 0x1, RZ, 0xc0, !PT ;  /* 0x000000010bff7812 */ /* 0x000fe4000788c0ff */
[----:B------:R-:W-:-:S02]  /*7a20*/  SEL R12, R13, RZ, !P3 ;  /* 0x000000ff0d0c7207 */ /* 0x000fc40005800000 */
[----:B------:R-:W-:Y:S02]  /*7a30*/  ISETP.NE.AND P3, PT, R20, RZ, PT ;  /* 0x000000ff1400720c */ /* 0x000fe40003f65270 */
[----:B------:R-:W-:Y:S01]  /*7a40*/  P2R R20, PR, RZ, 0x20 ;  /* 0x00000020ff147803 */ /* 0x000fe20000000000 */
[----:B------:R-:W-:Y:S01]  /*7a50*/  IMAD.IADD R12, R41, 0x1, R12 ;  /* 0x00000001290c7824 */ /* 0x000fe200078e020c */
[----:B------:R-:W-:-:S04]  /*7a60*/  LOP3.LUT P5, RZ, R11, 0x40, RZ, 0xc0, !PT ;  /* 0x000000400bff7812 */ /* 0x000fc800078ac0ff */
        /* <DEDUP_REMOVED lines=8> */
[----:B----4-:R-:W-:-:S05]  /*7af0*/  IMAD.IADD R13, R44, 0x1, R13 ;  /* 0x000000012c0d7824 */ /* 0x010fca00078e020d */
[----:B------:R-:W-:Y:S02]  /*7b00*/  SEL R12, R13, RZ, !P3 ;  /* 0x000000ff0d0c7207 */ /* 0x000fe40005800000 */
[----:B------:R-:W-:-:S03]  /*7b10*/  ISETP.NE.AND P3, PT, R16, RZ, PT ;  /* 0x000000ff1000720c */ /* 0x000fc60003f65270 */
        /* <DEDUP_REMOVED lines=10> */
[----:B------:R-:W-:Y:S01]  /*7bc0*/  IMAD.IADD R12, R47, 0x1, R12 ;  /* 0x000000012f0c7824 */ /* 0x000fe200078e020c */
[----:B------:R-:W-:-:S02]  /*7bd0*/  ISETP.NE.AND P4, PT, R14, RZ, PT ;  /* 0x000000ff0e00720c */ /* 0x000fc40003f85270 */
[----:B------:R-:W-:Y:S02]  /*7be0*/  P2R R18, PR, RZ, 0x40 ;  /* 0x00000040ff127803 */ /* 0x000fe40000000000 */
[----:B------:R-:W-:Y:S02]  /*7bf0*/  SEL R13, R12, RZ, !P4 ;  /* 0x000000ff0c0d7207 */ /* 0x000fe40006000000 */
[C---:B------:R-:W-:Y:S02]  /*7c00*/  LOP3.LUT P6, RZ, R11.reuse, 0x100, RZ, 0xc0, !PT ;  /* 0x000001000bff7812 */ /* 0x040fe400078cc0ff */
[----:B------:R-:W-:Y:S01]  /*7c10*/  P2R R26, PR, RZ, 0x10 ;  /* 0x00000010ff1a7803 */ /* 0x000fe20000000000 */
[----:B------:R-:W-:Y:S01]  /*7c20*/  IMAD.IADD R13, R48, 0x1, R13 ;  /* 0x00000001300d7824 */ /* 0x000fe200078e020d */
[----:B------:R-:W-:Y:S02]  /*7c30*/  LOP3.LUT P4, RZ, R11, 0x1, RZ, 0xc0, !PT ;  /* 0x000000010bff7812 */ /* 0x000fe4000788c0ff */
[----:B------:R-:W-:-:S02]  /*7c40*/  P2R R16, PR, RZ, 0x40 ;  /* 0x00000040ff107803 */ /* 0x000fc40000000000 */
[C---:B------:R-:W-:Y:S02]  /*7c50*/  LOP3.LUT P6, RZ, R11.reuse, 0x800, RZ, 0xc0, !PT ;  /* 0x000008000bff7812 */ /* 0x040fe400078cc0ff */
[----:B------:R-:W-:Y:S02]  /*7c60*/  P2R R23, PR, RZ, 0x10 ;  /* 0x00000010ff177803 */ /* 0x000fe40000000000 */
[----:B------:R-:W-:Y:S02]  /*7c70*/  LOP3.LUT P4, RZ, R11, 0x8, RZ, 0xc0, !PT ;  /* 0x000000080bff7812 */ /* 0x000fe4000788c0ff */
[----:B------:R-:W-:Y:S02]  /*7c80*/  P2R R15, PR, RZ, 0x40 ;  /* 0x00000040ff0f7803 */ /* 0x000fe40000000000 */
[----:B------:R-:W-:Y:S02]  /*7c90*/  SEL R12, R13, RZ, !P3 ;  /* 0x000000ff0d0c7207 */ /* 0x000fe40005800000 */
[----:B------:R-:W-:-:S02]  /*7ca0*/  LOP3.LUT P6, RZ, R11, 0x4000, RZ, 0xc0, !PT ;  /* 0x000040000bff7812 */ /* 0x000fc400078cc0ff */
[----:B------:R-:W-:Y:S01]  /*7cb0*/  P2R R21, PR, RZ, 0x10 ;  /* 0x00000010ff157803 */ /* 0x000fe20000000000 */
[----:B------:R-:W-:Y:S01]  /*7cc0*/  IMAD.IADD R12, R49, 0x1, R12 ;  /* 0x00000001310c7824 */ /* 0x000fe200078e020c */
[C---:B------:R-:W-:Y:S02]  /*7cd0*/  LOP3.LUT P4, RZ, R11.reuse, 0x20, RZ, 0xc0, !PT ;  /* 0x000000200bff7812 */ /* 0x040fe4000788c0ff */
[----:B------:R-:W-:Y:S02]  /*7ce0*/  PLOP3.LUT P1, PT, P2, P1, P6, 0xfe, 0x0 ;  /* 0x000000000000781c */ /* 0x000fe40001723f66 */
[----:B------:R-:W-:Y:S02]  /*7cf0*/  P2R R17, PR, RZ, 0x10 ;  /* 0x00000010ff117803 */ /* 0x000fe40000000000 */
[----:B------:R-:W-:Y:S02]  /*7d00*/  ISETP.NE.AND P2, PT, R24, RZ, PT ;  /* 0x000000ff1800720c */ /* 0x000fe40003f45270 */
[----:B------:R-:W-:-:S02]  /*7d10*/  LOP3.LUT P4, RZ, R11, 0x400, RZ, 0xc0, !PT ;  /* 0x000004000bff7812 */ /* 0x000fc4000788c0ff */
[----:B------:R-:W-:Y:S02]  /*7d20*/  SEL R13, R12, RZ, !P2 ;  /* 0x000000ff0c0d7207 */ /* 0x000fe40005000000 */
[----:B------:R-:W-:Y:S02]  /*7d30*/  P2R R14, PR, RZ, 0x10 ;  /* 0x00000010ff0e7803 */ /* 0x000fe40000000000 */
[----:B------:R-:W-:Y:S01]  /*7d40*/  LOP3.LUT P4, RZ, R11, 0x1000, RZ, 0xc0, !PT ;  /* 0x000010000bff7812 */ /* 0x000fe2000788c0ff */
[----:B------:R-:W-:Y:S01]  /*7d50*/  IMAD.IADD R13, R50, 0x1, R13 ;  /* 0x00000001320d7824 */ /* 0x000fe200078e020d */
[----:B------:R-:W-:-:S04]  /*7d60*/  ISETP.NE.AND P6, PT, R15, RZ, PT ;  /* 0x000000ff0f00720c */ /* 0x000fc80003fc5270 */
[----:B------:R-:W-:Y:S02]  /*7d70*/  PLOP3.LUT P1, PT, P6, P1, P4, 0xfe, 0x0 ;  /* 0x000000000000781c */ /* 0x000fe40003723f46 */
[----:B------:R-:W-:Y:S02]  /*7d80*/  ISETP.NE.AND P4, PT, R14, RZ, PT ;  /* 0x000000ff0e00720c */ /* 0x000fe40003f85270 */
[----:B------:R-:W-:Y:S02]  /*7d90*/  ISETP.NE.AND P6, PT, R16, RZ, PT ;  /* 0x000000ff1000720c */ /* 0x000fe40003fc5270 */
[----:B------:R-:W-:Y:S02]  /*7da0*/  SEL R12, R13, RZ, !P0 ;  /* 0x000000ff0d0c7207 */ /* 0x000fe40004000000 */
[----:B------:R-:W-:Y:S02]  /*7db0*/  PLOP3.LUT P1, PT, P6, P1, P4, 0xfe, 0x0 ;  /* 0x000000000000781c */ /* 0x000fe40003723f46 */
[----:B------:R-:W-:Y:S01]  /*7dc0*/  ISETP.NE.AND P6, PT, R18, RZ, PT ;  /* 0x000000ff1200720c */ /* 0x000fe20003fc5270 */
[----:B------:R-:W-:Y:S01]  /*7dd0*/  IMAD.IADD R51, R51, 0x1, R12 ;  /* 0x0000000133337824 */ /* 0x000fe200078e020c */
[----:B------:R-:W-:-:S02]  /*7de0*/  ISETP.NE.AND P4, PT, R17, RZ, PT ;  /* 0x000000ff1100720c */ /* 0x000fc40003f85270 */
[----:B------:R-:W-:Y:S02]  /*7df0*/  PLOP3.LUT P1, PT, P5, P1, P6, 0xfe, 0x0 ;  /* 0x000000000000781c */ /* 0x000fe40002f23f66 */
[----:B------:R-:W-:Y:S01]  /*7e00*/  ISETP.NE.AND P6, PT, R19, RZ, PT ;  /* 0x000000ff1300720c */ /* 0x000fe20003fc5270 */
[----:B------:R-:W1:Y:S03]  /*7e10*/  SHFL.UP PT, R13, R51, 0x1, RZ ;  /* 0x04200000330d7989 */ /* 0x000e6600000e00ff */
[----:B------:R-:W-:Y:S02]  /*7e20*/  PLOP3.LUT P1, PT, P6, P1, P4, 0xfe, 0x0 ;  /* 0x000000000000781c */ /* 0x000fe40003723f46 */
[----:B------:R-:W-:Y:S02]  /*7e30*/  ISETP.NE.AND P4, PT, R21, RZ, PT ;  /* 0x000000ff1500720c */ /* 0x000fe40003f85270 */
[----:B------:R-:W-:-:S04]  /*7e40*/  ISETP.NE.AND P6, PT, R22, RZ, PT ;  /* 0x000000ff1600720c */ /* 0x000fc80003fc5270 */
[----:B------:R-:W-:Y:S02]  /*7e50*/  PLOP3.LUT P1, PT, P6, P1, P4, 0xfe, 0x0 ;  /* 0x000000000000781c */ /* 0x000fe40003723f46 */
[----:B------:R-:W-:Y:S02]  /*7e60*/  ISETP.NE.AND P4, PT, R23, RZ, PT ;  /* 0x000000ff1700720c */ /* 0x000fe40003f85270 */
[----:B------:R-:W-:-:S04]  /*7e70*/  ISETP.NE.AND P6, PT, R25, RZ, PT ;  /* 0x000000ff1900720c */ /* 0x000fc80003fc5270 */
[----:B------:R-:W-:Y:S02]  /*7e80*/  PLOP3.LUT P1, PT, P4, P1, P6, 0xfe, 0x0 ;  /* 0x000000000000781c */ /* 0x000fe40002723f66 */
[----:B------:R-:W-:Y:S02]  /*7e90*/  ISETP.NE.AND P4, PT, R26, RZ, PT ;  /* 0x000000ff1a00720c */ /* 0x000fe40003f85270 */
[----:B------:R-:W-:Y:S02]  /*7ea0*/  SEL R30, RZ, 0x1, !P6 ;  /* 0x00000001ff1e7807 */ /* 0x000fe40007000000 */
[----:B------:R-:W-:-:S04]  /*7eb0*/  PLOP3.LUT P1, PT, P3, P1, P4, 0xfe, 0x0 ;  /* 0x000000000000781c */ /* 0x000fc80001f23f46 */
[----:B------:R-:W-:-:S04]  /*7ec0*/  PLOP3.LUT P1, PT, P1, P2, PT, 0xf8, 0x8f ;  /* 0x00000000008f781c */ /* 0x000fc80000f25f70 */
[----:B------:R-:W-:Y:S02]  /*7ed0*/  SEL R12, RZ, 0x1, !P1 ;  /* 0x00000001ff0c7807 */ /* 0x000fe40004800000 */
[----:B-1----:R-:W-:Y:S02]  /*7ee0*/  SEL R14, R13, RZ, !P1 ;  /* 0x000000ff0d0e7207 */ /* 0x002fe40004800000 */
[----:B------:R-:W-:Y:S01]  /*7ef0*/  ISETP.GE.AND P1, PT, R3, 0x1, PT ;  /* 0x000000010300780c */ /* 0x000fe20003f26270 */
[----:B------:R-:W1:Y:S03]  /*7f00*/  SHFL.UP PT, R13, R12, 0x1, RZ ;  /* 0x042000000c0d7989 */ /* 0x000e6600000e00ff */
[----:B------:R-:W-:-:S05]  /*7f10*/  SEL R14, R14, RZ, P1 ;  /* 0x000000ff0e0e7207 */ /* 0x000fca0000800000 */
[----:B------:R-:W-:Y:S01]  /*7f20*/  IMAD.IADD R14, R51, 0x1, R14 ;  /* 0x00000001330e7824 */ /* 0x000fe200078e020e */
[----:B------:R-:W-:-:S04]  /*7f30*/  SEL R51, RZ, 0x1, !P2 ;  /* 0x00000001ff337807 */ /* 0x000fc80005000000 */
[----:B------:R-:W2:Y:S01]  /*7f40*/  SHFL.UP PT, R15, R14, 0x2, RZ ;  /* 0x044000000e0f7989 */ /* 0x000ea200000e00ff */
[----:B-1----:R-:W-:-:S04]  /*7f50*/  SEL R13, R13, RZ, P1 ;  /* 0x000000ff0d0d7207 */ /* 0x002fc80000800000 */
[----:B------:R-:W-:-:S04]  /*7f60*/  LOP3.LUT P1, R13, R13, RZ, R12, 0xfa, !PT ;  /* 0x000000ff0d0d7212 */ /* 0x000fc8000782fa0c */
[----:B--2---:R-:W-:Y:S02]  /*7f70*/  SEL R16, R15, RZ, !P1 ;  /* 0x000000ff0f107207 */ /* 0x004fe40004800000 */
[----:B------:R-:W1:Y:S01]  /*7f80*/  SHFL.UP PT, R15, R13, 0x2, RZ ;  /* 0x044000000d0f7989 */ /* 0x000e6200000e00ff */
[----:B------:R-:W-:-:S04]  /*7f90*/  ISETP.GE.AND P1, PT, R3, 0x2, PT ;  /* 0x000000020300780c */ /* 0x000fc80003f26270 */
[----:B------:R-:W-:-:S05]  /*7fa0*/  SEL R17, R16, RZ, P1 ;  /* 0x000000ff10117207 */ /* 0x000fca0000800000 */
[----:B------:R-:W-:Y:S01]  /*7fb0*/  IMAD.IADD R17, R14, 0x1, R17 ;  /* 0x000000010e117824 */ /* 0x000fe200078e0211 */
[----:B-1----:R-:W-:-:S04]  /*7fc0*/  SEL R12, R15, RZ, P1 ;  /* 0x000000ff0f0c7207 */ /* 0x002fc80000800000 */
[----:B------:R-:W1:Y:S01]  /*7fd0*/  SHFL.UP PT, R15, R17, 0x4, RZ ;  /* 0x04800000110f7989 */ /* 0x000e6200000e00ff */
[----:B------:R-:W-:-:S05]  /*7fe0*/  LOP3.LUT P1, R12, R12, RZ, R13, 0xfa, !PT ;  /* 0x000000ff0c0c7212 */ /* 0x000fca000782fa0d */
[----:B------:R-:W2:Y:S01]  /*7ff0*/  SHFL.UP PT, R14, R12, 0x4, RZ ;  /* 0x048000000c0e7989 */ /* 0x000ea200000e00ff */
[----:B-1----:R-:W-:Y:S02]  /*8000*/  SEL R15, R15, RZ, !P1 ;  /* 0x000000ff0f0f7207 */ /* 0x002fe40004800000 */
[----:B------:R-:W-:-:S04]  /*8010*/  ISETP.GE.AND P1, PT, R3, 0x4, PT ;  /* 0x000000040300780c */ /* 0x000fc80003f26270 */
[----:B------:R-:W-:Y:S02]  /*8020*/  SEL R16, R15, RZ, P1 ;  /* 0x000000ff0f107207 */ /* 0x000fe40000800000 */
[----:B--2---:R-:W-:-:S03]  /*8030*/  SEL R13, R14, RZ, P1 ;  /* 0x000000ff0e0d7207 */ /* 0x004fc60000800000 */
[----:B------:R-:W-:Y:S01]  /*8040*/  IMAD.IADD R16, R17, 0x1, R16 ;  /* 0x0000000111107824 */ /* 0x000fe200078e0210 */
[----:B------:R-:W-:-:S04]  /*8050*/  LOP3.LUT P1, R13, R13, RZ, R12, 0xfa, !PT ;  /* 0x000000ff0d0d7212 */ /* 0x000fc8000782fa0c */
[----:B------:R-:W1:Y:S02]  /*8060*/  SHFL.UP PT, R14, R16, 0x8, RZ ;  /* 0x05000000100e7989 */ /* 0x000e6400000e00ff */
[----:B-1----:R-:W-:Y:S02]  /*8070*/  SEL R15, R14, RZ, !P1 ;  /* 0x000000ff0e0f7207 */ /* 0x002fe40004800000 */
[----:B------:R-:W-:Y:S01]  /*8080*/  ISETP.GE.AND P1, PT, R3, 0x8, PT ;  /* 0x000000080300780c */ /* 0x000fe20003f26270 */
[----:B------:R-:W1:Y:S03]  /*8090*/  SHFL.UP PT, R14, R13, 0x8, RZ ;  /* 0x050000000d0e7989 */ /* 0x000e6600000e00ff */
[----:B------:R-:W-:-:S05]  /*80a0*/  SEL R15, R15, RZ, P1 ;  /* 0x000000ff0f0f7207 */ /* 0x000fca0000800000 */
[----:B------:R-:W-:-:S05]  /*80b0*/  IMAD.IADD R15, R16, 0x1, R15 ;  /* 0x00000001100f7824 */ /* 0x000fca00078e020f */
[----:B------:R-:W2:Y:S01]  /*80c0*/  SHFL.UP PT, R12, R15, 0x10, RZ ;  /* 0x060000000f0c7989 */ /* 0x000ea200000e00ff */
[----:B-1----:R-:W-:-:S04]  /*80d0*/  SEL R14, R14, RZ, P1 ;  /* 0x000000ff0e0e7207 */ /* 0x002fc80000800000 */
[----:B------:R-:W-:-:S04]  /*80e0*/  LOP3.LUT P1, R14, R14, RZ, R13, 0xfa, !PT ;  /* 0x000000ff0e0e7212 */ /* 0x000fc8000782fa0d */
[----:B--2---:R-:W-:Y:S02]  /*80f0*/  SEL R17, R12, RZ, !P1 ;  /* 0x000000ff0c117207 */ /* 0x004fe40004800000 */
[----:B------:R-:W1:Y:S01]  /*8100*/  SHFL.UP PT, R12, R14, 0x10, RZ ;  /* 0x060000000e0c7989 */ /* 0x000e6200000e00ff */
[----:B------:R-:W-:-:S04]  /*8110*/  ISETP.GE.AND P1, PT, R3, 0x10, PT ;  /* 0x000000100300780c */ /* 0x000fc80003f26270 */
[----:B-1----:R-:W-:Y:S02]  /*8120*/  SEL R19, R12, RZ, P1 ;  /* 0x000000ff0c137207 */ /* 0x002fe40000800000 */
[----:B------:R-:W-:Y:S02]  /*8130*/  SEL R12, R17, RZ, P1 ;  /* 0x000000ff110c7207 */ /* 0x000fe40000800000 */
[----:B------:R-:W-:Y:S02]  /*8140*/  ISETP.NE.AND P1, PT, R3, 0x1f, PT ;  /* 0x0000001f0300780c */ /* 0x000fe40003f25270 */
[----:B------:R-:W-:Y:S01]  /*8150*/  LOP3.LUT R22, R19, R14, RZ, 0xfc, !PT ;  /* 0x0000000e13167212 */ /* 0x000fe200078efcff */
[----:B------:R-:W-:-:S04]  /*8160*/  IMAD.IADD R23, R15, 0x1, R12 ;  /* 0x000000010f177824 */ /* 0x000fc800078e020c */
[----:B0-----:R-:W-:Y:S04]  /*8170*/  SHFL.UP PT, R57, R22, 0x1, RZ ;  /* 0x0420000016397989 */ /* 0x001fe800000e00ff */
[----:B------:R-:W-:Y:S02]  /*8180*/  SHFL.UP PT, R56, R23, 0x1, RZ ;  /* 0x0420000017387989 */ /* 0x000fe400000e00ff */
[----:B------:R-:W-:-:S05]  /*8190*/  @!P1 LEA R21, R58, UR15, 0x3 ;  /* 0x0000000f3a159c11 */ /* 0x000fca000f8e18ff */
[----:B------:R0:W-:Y:S01]  /*81a0*/  @!P1 STS.64 [R21], R22 ;  /* 0x0000001615009388 */ /* 0x0001e20000000a00 */
[----:B------:R-:W-:Y:S01]  /*81b0*/  BAR.SYNC.DEFER_BLOCKING 0x0 ;  /* 0x0000000000007b1d */ /* 0x000fe20000010000 */
[----:B0-----:R-:W-:-:S05]  /*81c0*/  SEL R21, RZ, 0x1, !P0 ;  /* 0x00000001ff157807 */ /* 0x001fca0004000000 */
[----:B------:R-:W0:Y:S04]  /*81d0*/  LDS.128 R16, [UR15] ;  /* 0x0000000fff107984 */ /* 0x000e280008000c00 */
[----:B------:R-:W1:Y:S04]  /*81e0*/  LDS.128 R12, [UR15+0x10] ;  /* 0x0000100fff0c7984 */ /* 0x000e680008000c00 */
[----:B------:R-:W-:Y:S01]  /*81f0*/  LDS.64 R28, [UR15+0x30] ;  /* 0x0000300fff1c7984 */ /* 0x000fe20008000a00 */
[----:B0-----:R-:W-:-:S04]  /*8200*/  ISETP.NE.AND P1, PT, R18, RZ, PT ;  /* 0x000000ff1200720c */ /* 0x001fc80003f25270 */
[----:B------:R-:W-:Y:S02]  /*8210*/  SEL R24, R17, RZ, !P1 ;  /* 0x000000ff11187207 */ /* 0x000fe40004800000 */
[C---:B-1----:R-:W-:Y:S02]  /*8220*/  ISETP.NE.AND P1, PT, R12.reuse, RZ, PT ;  /* 0x000000ff0c00720c */ /* 0x042fe40003f25270 */
[----:B------:R-:W-:Y:S01]  /*8230*/  LOP3.LUT R25, R12, R18, R16, 0xfe, !PT ;  /* 0x000000120c197212 */ /* 0x000fe200078efe10 */
[----:B------:R-:W-:Y:S01]  /*8240*/  IMAD.IADD R24, R19, 0x1, R24 ;  /* 0x0000000113187824 */ /* 0x000fe200078e0218 */
[----:B------:R-:W-:-:S04]  /*8250*/  LOP3.LUT R19, R18, R16, RZ, 0xfc, !PT ;  /* 0x0000001012137212 */ /* 0x000fc800078efcff */
[----:B------:R-:W-:Y:S02]  /*8260*/  SEL R26, R24, RZ, !P1 ;  /* 0x000000ff181a7207 */ /* 0x000fe40004800000 */
[----:B------:R-:W-:-:S03]  /*8270*/  ISETP.NE.AND P1, PT, R58, 0x2, PT ;  /* 0x000000023a00780c */ /* 0x000fc60003f25270 */
[----:B------:R-:W-:Y:S01]  /*8280*/  IMAD.IADD R26, R13, 0x1, R26 ;  /* 0x000000010d1a7824 */ /* 0x000fe200078e021a */
[----:B------:R-:W-:Y:S02]  /*8290*/  SEL R19, R19, R16, !P1 ;  /* 0x0000001013137207 */ /* 0x000fe40004800000 */
[----:B------:R-:W-:Y:S02]  /*82a0*/  SEL R17, R24, R17, !P1 ;  /* 0x0000001118117207 */ /* 0x000fe40004800000 */
[----:B------:R-:W-:-:S04]  /*82b0*/  ISETP.NE.AND P1, PT, R58, 0x3, PT ;  /* 0x000000033a00780c */ /* 0x000fc80003f25270 */
[----:B------:R-:W-:Y:S02]  /*82c0*/  SEL R12, R25, R19, !P1 ;  /* 0x00000013190c7207 */ /* 0x000fe40004800000 */
[----:B------:R-:W-:Y:S02]  /*82d0*/  SEL R13, R26, R17, !P1 ;  /* 0x000000111a0d7207 */ /* 0x000fe40004800000 */
[----:B------:R-:W0:Y:S01]  /*82e0*/  LDS.128 R16, [UR15+0x20] ;  /* 0x0000200fff107984 */ /* 0x000e220008000c00 */
[----:B------:R-:W-:-:S04]  /*82f0*/  ISETP.NE.AND P1, PT, R14, RZ, PT ;  /* 0x000000ff0e00720c */ /* 0x000fc80003f25270 */
[----:B------:R-:W-:-:S05]  /*8300*/  SEL R26, R26, RZ, !P1 ;  /* 0x000000ff1a1a7207 */ /* 0x000fca0004800000 */
[----:B------:R-:W-:Y:S01]  /*8310*/  IMAD.IADD R26, R15, 0x1, R26 ;  /* 0x000000010f1a7824 */ /* 0x000fe200078e021a */
[----:B------:R-:W-:Y:S02]  /*8320*/  LOP3.LUT R15, R14, R25, RZ, 0xfc, !PT ;  /* 0x000000190e0f7212 */ /* 0x000fe400078efcff */
[----:B0-----:R-:W-:Y:S02]  /*8330*/  ISETP.NE.AND P1, PT, R16, RZ, PT ;  /* 0x000000ff1000720c */ /* 0x001fe40003f25270 */
[----:B------:R-:W-:Y:S02]  /*8340*/  ISETP.NE.AND P0, PT, R18, RZ, PT ;  /* 0x000000ff1200720c */ /* 0x000fe40003f05270 */
[----:B------:R-:W-:Y:S02]  /*8350*/  SEL R24, R26, RZ, !P1 ;  /* 0x000000ff1a187207 */ /* 0x000fe40004800000 */
[----:B------:R-:W-:Y:S02]  /*8360*/  ISETP.NE.AND P1, PT, R58, 0x4, PT ;  /* 0x000000043a00780c */ /* 0x000fe40003f25270 */
[----:B------:R-:W-:Y:S01]  /*8370*/  LOP3.LUT R25, R16, R14, R25, 0xfe, !PT ;  /* 0x0000000e10197212 */ /* 0x000fe200078efe19 */
[----:B------:R-:W-:Y:S01]  /*8380*/  IMAD.IADD R24, R17, 0x1, R24 ;  /* 0x0000000111187824 */ /* 0x000fe200078e0218 */
[----:B------:R-:W-:-:S02]  /*8390*/  SEL R13, R26, R13, !P1 ;  /* 0x0000000d1a0d7207 */ /* 0x000fc40004800000 */
[----:B------:R-:W-:Y:S02]  /*83a0*/  SEL R12, R15, R12, !P1 ;  /* 0x0000000c0f0c7207 */ /* 0x000fe40004800000 */
[----:B------:R-:W-:Y:S02]  /*83b0*/  SEL R26, R24, RZ, !P0 ;  /* 0x000000ff181a7207 */ /* 0x000fe40004000000 */
[----:B------:R-:W-:Y:S02]  /*83c0*/  ISETP.NE.AND P0, PT, R58, 0x5, PT ;  /* 0x000000053a00780c */ /* 0x000fe40003f05270 */
[----:B------:R-:W-:Y:S01]  /*83d0*/  LOP3.LUT R15, R18, R25, RZ, 0xfc, !PT ;  /* 0x00000019120f7212 */ /* 0x000fe200078efcff */
[----:B------:R-:W-:Y:S01]  /*83e0*/  IMAD.IADD R26, R19, 0x1, R26 ;  /* 0x00000001131a7824 */ /* 0x000fe200078e021a */
[----:B------:R-:W-:Y:S02]  /*83f0*/  SEL R13, R24, R13, !P0 ;  /* 0x0000000d180d7207 */ /* 0x000fe40004000000 */
[----:B------:R-:W-:-:S02]  /*8400*/  SEL R12, R25, R12, !P0 ;  /* 0x0000000c190c7207 */ /* 0x000fc40004000000 */
[----:B------:R-:W-:Y:S02]  /*8410*/  ISETP.NE.AND P0, PT, R58, 0x6, PT ;  /* 0x000000063a00780c */ /* 0x000fe40003f05270 */
[----:B------:R-:W-:Y:S02]  /*8420*/  LOP3.LUT R27, R28, R18, R25, 0xfe, !PT ;  /* 0x000000121c1b7212 */ /* 0x000fe400078efe19 */
[----:B------:R-:W-:Y:S02]  /*8430*/  SEL R12, R15, R12, !P0 ;  /* 0x0000000c0f0c7207 */ /* 0x000fe40004000000 */
[----:B------:R-:W-:Y:S02]  /*8440*/  SEL R13, R26, R13, !P0 ;  /* 0x0000000d1a0d7207 */ /* 0x000fe40004000000 */
[----:B------:R-:W-:Y:S02]  /*8450*/  ISETP.GE.U32.AND P0, PT, R76, 0x20, PT ;  /* 0x000000204c00780c */ /* 0x000fe40003f06070 */
[----:B------:R-:W-:-:S02]  /*8460*/  SEL R24, RZ, 0x1, !P5 ;  /* 0x00000001ff187807 */ /* 0x000fc40006800000 */
[----:B------:R-:W-:-:S09]  /*8470*/  ISETP.NE.AND P5, PT, R20, RZ, PT ;  /* 0x000000ff1400720c */ /* 0x000fd20003fa5270 */
[----:B------:R-:W-:-:S04]  /*8480*/  @P0 ISETP.NE.AND P1, PT, R57, RZ, PT ;  /* 0x000000ff3900020c */ /* 0x000fc80003f25270 */
[----:B------:R-:W-:Y:S02]  /*8490*/  @P0 SEL R15, R13, RZ, !P1 ;  /* 0x000000ff0d0f0207 */ /* 0x000fe40004800000 */
[----:B------:R-:W-:-:S13]  /*84a0*/  ISETP.NE.AND P1, PT, R3, RZ, P0 ;  /* 0x000000ff0300720c */ /* 0x000fda0000725270 */
[----:B------:R-:W-:Y:S01]  /*84b0*/  @P1 IMAD.IADD R13, R56, 0x1, R15 ;  /* 0x00000001380d1824 */ /* 0x000fe200078e020f */
[----:B------:R-:W-:-:S03]  /*84c0*/  @P0 ISETP.NE.AND P1, PT, R3, RZ, PT ;  /* 0x000000ff0300020c */ /* 0x000fc60003f25270 */
[----:B------:R-:W-:Y:S01]  /*84d0*/  @P0 IMAD.MOV.U32 R56, RZ, RZ, R13 ;  /* 0x000000ffff380224 */ /* 0x000fe200078e000d */
[----:B------:R-:W-:Y:S02]  /*84e0*/  @P0 SEL R15, R57, RZ, P1 ;  /* 0x000000ff390f0207 */ /* 0x000fe40000800000 */
[----:B------:R-:W-:Y:S02]  /*84f0*/  ISETP.NE.AND P1, PT, R28, RZ, PT ;  /* 0x000000ff1c00720c */ /* 0x000fe40003f25270 */
[----:B------:R-:W-:Y:S02]  /*8500*/  @P0 LOP3.LUT R57, R12, R15, RZ, 0xfc, !PT ;  /* 0x0000000f0c390212 */ /* 0x000fe400078efcff */
[----:B------:R-:W-:Y:S02]  /*8510*/  SEL R26, R26, RZ, !P1 ;  /* 0x000000ff1a1a7207 */ /* 0x000fe40004800000 */
[----:B------:R-:W-:-:S03]  /*8520*/  LOP3.LUT P1, RZ, R11, 0x4, RZ, 0xc0, !PT ;  /* 0x000000040bff7812 */ /* 0x000fc6000782c0ff */
[----:B------:R-:W-:Y:S01]  /*8530*/  IMAD.IADD R29, R29, 0x1, R26 ;  /* 0x000000011d1d7824 */ /* 0x000fe200078e021a */
[----:B------:R-:W-:Y:S01]  /*8540*/  SEL R25, RZ, 0x1, !P1 ;  /* 0x00000001ff197807 */ /* 0x000fe20004800000 */
[----:B------:R-:W-:Y:S08]  /*8550*/  @P0 BRA `(.L_x_19) ;  /* 0x0000000c009c0947 */ /* 0x000ff00003800000 */
[----:B------:R-:W0:Y:S01]  /*8560*/  LDC.64 R22, c[0x0][0x3a0] ;  /* 0x0000e800ff167b82 */ /* 0x000e220000000a00 */
[----:B------:R-:W-:Y:S01]  /*8570*/  ISETP.NE.AND P6, PT, R76, RZ, PT ;  /* 0x000000ff4c00720c */ /* 0x000fe20003fc5270 */
[----:B------:R-:W-:Y:S01]  /*8580*/  IMAD.MOV.U32 R16, RZ, RZ, 0x3a0 ;  /* 0x000003a0ff107424 */ /* 0x000fe200078e00ff */
[----:B------:R-:W-:Y:S01]  /*8590*/  LOP3.LUT R26, RZ, R76, RZ, 0x33, !PT ;  /* 0x0000004cff1a7212 */ /* 0x000fe200078e33ff */
[----:B------:R-:W-:-:S10]  /*85a0*/  IMAD.MOV.U32 R58, RZ, RZ, R69 ;  /* 0x000000ffff3a7224 */ /* 0x000fd400078e0045 */
[----:B------:R-:W-:Y:S01]  /*85b0*/  @!P6 IMAD.MOV.U32 R14, RZ, RZ, 0x64 ;  /* 0x00000064ff0ee424 */ /* 0x000fe200078e00ff */
[----:B------:R1:W-:Y:S01]  /*85c0*/  @!P6 STS [UR15+0x74], R27 ;  /* 0x0000741bff00e988 */ /* 0x0003e2000800080f */
[----:B------:R-:W-:Y:S02]  /*85d0*/  @!P6 IMAD.MOV.U32 R15, RZ, RZ, 0x0 ;  /* 0x00000000ff0fe424 */ /* 0x000fe400078e00ff */
[----:B------:R-:W-:Y:S01]  /*85e0*/  @!P6 IMAD.MOV.U32 R12, RZ, RZ, R27 ;  /* 0x000000ffff0ce224 */ /* 0x000fe200078e001b */
[----:B------:R1:W-:Y:S01]  /*85f0*/  @!P6 STS [UR15+0x78], R29 ;  /* 0x0000781dff00e988 */ /* 0x0003e2000800080f */
[----:B------:R-:W-:Y:S02]  /*8600*/  @!P6 IMAD.MOV.U32 R13, RZ, RZ, R29 ;  /* 0x000000ffff0de224 */ /* 0x000fe400078e001d */
[----:B0-----:R-:W-:-:S05]  /*8610*/  IMAD.WIDE.U32 R22, R69, 0x10, R22 ;  /* 0x0000001045167825 */ /* 0x001fca00078e0016 */
[----:B------:R1:W-:Y:S01]  /*8620*/  @!P6 ST.E.128.STRONG.GPU desc[UR18][R22.64+0x200], R12 ;  /* 0x0002000c1600e985 */ /* 0x0003e2000c10fd12 */
[----:B------:R-:W-:Y:S05]  /*8630*/  NANOSLEEP 0x118 ;  /* 0x000001180000795d */ /* 0x000fea0003800000 */
[----:B------:R-:W-:-:S07]  /*8640*/  IMAD.WIDE R18, R26, 0x10, R22 ;  /* 0x000000101a127825 */ /* 0x000fce00078e0216 */
.L_x_21:
[----:B------:R-:W-:Y:S01]  /*8650*/  SHF.R.U32.HI R17, RZ, 0x1, R16 ;  /* 0x00000001ff117819 */ /* 0x000fe20000011610 */
[----:B------:R-:W-:-:S03]  /*8660*/  IMAD R58, R58, 0x41a7, RZ ;  /* 0x000041a73a3a7824 */ /* 0x000fc600078e02ff */
[----:B-1----:R-:W-:Y:S02]  /*8670*/  IADD3 R15, PT, PT, R16, 0x1, -R17 ;  /* 0x00000001100f7810 */ /* 0x002fe40007ffe811 */
[----:B------:R-:W-:Y:S02]  /*8680*/  LOP3.LUT R58, R58, 0x7fffffff, RZ, 0xc0, !PT ;  /* 0x7fffffff3a3a7812 */ /* 0x000fe400078ec0ff */
[----:B------:R-:W0:Y:S01]  /*8690*/  I2F.U32.RP R14, R15 ;  /* 0x0000000f000e7306 */ /* 0x000e220000209000 */
[----:B------:R-:W-:-:S07]  /*86a0*/  IMAD.MOV R61, RZ, RZ, -R15 ;  /* 0x000000ffff3d7224 */ /* 0x000fce00078e0a0f */
        /* <DEDUP_REMOVED lines=13> */
[----:B------:R-:W-:-:S13]  /*8780*/  ISETP.NE.U32.AND P0, PT, R15, RZ, PT ;  /* 0x000000ff0f00720c */ /* 0x000fda0003f05070 */
        /* <DEDUP_REMOVED lines=9> */
.L_x_66:
[----:B------:R-:W-:Y:S01]  /*8820*/  IMAD.MOV.U32 R16, RZ, RZ, R17 ;  /* 0x000000ffff107224 */ /* 0x000fe200078e0011 */
[----:B------:R-:W-:Y:S06]  /*8830*/  @P1 BRA `(.L_x_21) ;  /* 0xfffffffc00841947 */ /* 0x000fec000383ffff */
[----:B------:R-:W-:Y:S01]  /*8840*/  UMOV UR16, 0xffffffff ;  /* 0xffffffff00107882 */ /* 0x000fe20000000000 */
[----:B------:R-:W-:-:S04]  /*8850*/  ISETP.NE.U32.AND P1, PT, R14, 0x65, PT ;  /* 0x000000650e00780c */ /* 0x000fc80003f25070 */
[----:B------:R-:W-:Y:S01]  /*8860*/  ISETP.NE.AND.EX P1, PT, R15, RZ, PT, P1 ;  /* 0x000000ff0f00720c */ /* 0x000fe20003f25310 */
[----:B------:R-:W-:-:S12]  /*8870*/  BRA.DIV UR16, `(.L_x_22) ;  /* 0x0000002e100c7947 */ /* 0x000fd8000b800000 */
[----:B------:R-:W0:Y:S01]  /*8880*/  S2R R60, SR_GEMASK ;  /* 0x00000000003c7919 */ /* 0x000e220000003c00 */
[----:B------:R-:W1:Y:S01]  /*8890*/  LDC.64 R16, c[0x0][0x3a0] ;  /* 0x0000e800ff107b82 */ /* 0x000e620000000a00 */
[----:B------:R-:W-:Y:S01]  /*88a0*/  VOTE.ANY R19, PT, !P1 ;  /* 0x0000000000137806 */ /* 0x000fe200048e0100 */
[C---:B------:R-:W-:Y:S01]  /*88b0*/  VIADD R62, R3.reuse, 0x2 ;  /* 0x00000002033e7836 */ /* 0x040fe20000000000 */
[----:B------:R-:W-:Y:S01]  /*88c0*/  ISETP.NE.U32.AND P1, PT, R14, 0x65, PT ;  /* 0x000000650e00780c */ /* 0x000fe20003f25070 */
[----:B------:R-:W-:Y:S02]  /*88d0*/  VIADD R65, R3, 0x10 ;  /* 0x0000001003417836 */ /* 0x000fe40000000000 */
[----:B------:R-:W-:Y:S01]  /*88e0*/  IMAD.IADD R69, R26, 0x1, R69 ;  /* 0x000000011a457824 */ /* 0x000fe200078e0245 */
[----:B------:R-:W-:-:S13]  /*88f0*/  ISETP.NE.AND.EX P1, PT, R15, RZ, PT, P1 ;  /* 0x000000ff0f00720c */ /* 0x000fda0003f25310 */
[----:B------:R-:W-:Y:S02]  /*8900*/  VOTE.ALL P1, P1 ;  /* 0x0000000000ff7806 */ /* 0x000fe40000820000 */
[----:B-1----:R-:W-:-:S05]  /*8910*/  IADD3 R61, P0, PT, R16, 0x200, RZ ;  /* 0x00000200103d7810 */ /* 0x002fca0007f1e0ff */
[----:B------:R-:W-:Y:S01]  /*8920*/  IMAD.X R66, RZ, RZ, R17, P0 ;  /* 0x000000ffff427224 */ /* 0x000fe200000e0611 */
[----:B------:R-:W-:Y:S02]  /*8930*/  ISETP.NE.AND P0, PT, R12, RZ, PT ;  /* 0x000000ff0c00720c */ /* 0x000fe40003f05270 */
[----:B0-----:R-:W-:-:S05]  /*8940*/  LOP3.LUT R19, R19, 0x80000000, R60, 0xec, !PT ;  /* 0x8000000013137812 */ /* 0x001fca00078eec3c */
[----:B------:R-:W-:-:S05]  /*8950*/  VIADD R16, R19, 0xffffffff ;  /* 0xffffffff13107836 */ /* 0x000fca0000000000 */
[----:B------:R-:W-:-:S04]  /*8960*/  LOP3.LUT R16, R19, R16, RZ, 0xc, !PT ;  /* 0x0000001013107212 */ /* 0x000fc800078e0cff */
[----:B------:R-:W0:Y:S02]  /*8970*/  POPC R19, R16 ;  /* 0x0000001000137309 */ /* 0x000e240000000000 */
[----:B0-----:R-:W0:Y:S04]  /*8980*/  SHFL.DOWN PT, R20, R13, 0x1, R19 ;  /* 0x082000000d147989 */ /* 0x001e2800000e0013 */
[----:B------:R-:W1:Y:S01]  /*8990*/  SHFL.DOWN PT, R28, R12, 0x1, R19 ;  /* 0x082000000c1c7989 */ /* 0x000e6200000e0013 */
[----:B0-----:R-:W-:Y:S02]  /*89a0*/  SEL R20, R20, RZ, !P0 ;  /* 0x000000ff14147207 */ /* 0x001fe40004000000 */
[----:B------:R-:W-:-:S04]  /*89b0*/  ISETP.GE.AND P0, PT, R3, R19, PT ;  /* 0x000000130300720c */ /* 0x000fc80003f06270 */
[----:B------:R-:W-:Y:S02]  /*89c0*/  SEL R63, R20, RZ, !P0 ;  /* 0x000000ff143f7207 */ /* 0x000fe40004000000 */
[----:B-1----:R-:W-:-:S03]  /*89d0*/  SEL R17, R28, RZ, !P0 ;  /* 0x000000ff1c117207 */ /* 0x002fc60004000000 */
[----:B------:R-:W-:Y:S01]  /*89e0*/  IMAD.IADD R64, R13, 0x1, R63 ;  /* 0x000000010d407824 */ /* 0x000fe200078e023f */
[----:B------:R-:W-:Y:S01]  /*89f0*/  LOP3.LUT P0, R76, R17, RZ, R12, 0xfa, !PT ;  /* 0x000000ff114c7212 */ /* 0x000fe2000780fa0c */
[----:B------:R-:W-:-:S03]  /*8a00*/  VIADD R63, R3, 0x4 ;  /* 0x00000004033f7836 */ /* 0x000fc60000000000 */
[----:B------:R-:W0:Y:S04]  /*8a10*/  SHFL.DOWN PT, R20, R64, 0x2, R19 ;  /* 0x0840000040147989 */ /* 0x000e2800000e0013 */
[----:B------:R-:W1:Y:S01]  /*8a20*/  SHFL.DOWN PT, R13, R76, 0x2, R19 ;  /* 0x084000004c0d7989 */ /* 0x000e6200000e0013 */
[----:B0-----:R-:W-:Y:S02]  /*8a30*/  SEL R20, R20, RZ, !P0 ;  /* 0x000000ff14147207 */ /* 0x001fe40004000000 */
[----:B------:R-:W-:-:S04]  /*8a40*/  ISETP.GT.AND P0, PT, R62, R19, PT ;  /* 0x000000133e00720c */ /* 0x000fc80003f04270 */
        /* <DEDUP_REMOVED lines=12> */
[----:B------:R-:W-:-:S04]  /*8b10*/  LOP3.LUT P0, R28, R28, RZ, R13, 0xfa, !PT ;  /* 0x000000ff1c1c7212 */ /* 0x000fc8000780fa0d */
        /* <DEDUP_REMOVED lines=15> */
[----:B------:R-:W-:-:S07]  /*8c10*/  LOP3.LUT R28, R13, R28, RZ, 0xfc, !PT ;  /* 0x0000001c0d1c7212 */ /* 0x000fce00078efcff */
.L_x_80:
[----:B------:R-:W-:Y:S05]  /*8c20*/  @!P1 BRA `(.L_x_23) ;  /* 0x00000004007c9947 */ /* 0x000fea0003800000 */
[----:B------:R-:W-:-:S07]  /*8c30*/  IMAD.MOV.U32 R70, RZ, RZ, 0x3a0 ;  /* 0x000003a0ff467424 */ /* 0x000fce00078e00ff */
.L_x_27:
[----:B------:R-:W-:Y:S01]  /*8c40*/  SHF.R.U32.HI R70, RZ, 0x1, R70 ;  /* 0x00000001ff467819 */ /* 0x000fe20000011646 */
[----:B------:R-:W-:Y:S02]  /*8c50*/  IMAD.MOV.U32 R12, RZ, RZ, R61 ;  /* 0x000000ffff0c7224 */ /* 0x000fe400078e003d */
[----:B------:R-:W-:Y:S02]  /*8c60*/  IMAD.MOV.U32 R13, RZ, RZ, R66 ;  /* 0x000000ffff0d7224 */ /* 0x000fe400078e0042 */
[----:B------:R-:W-:Y:S02]  /*8c70*/  IMAD.MOV.U32 R16, RZ, RZ, R70 ;  /* 0x000000ffff107224 */ /* 0x000fe400078e0046 */
[----:B------:R-:W-:-:S07]  /*8c80*/  IMAD.WIDE R18, R69, 0x10, R12 ;  /* 0x0000001045127825 */ /* 0x000fce00078e020c */
.L_x_25:
[----:B------:R-:W-:Y:S01]  /*8c90*/  SHF.R.U32.HI R17, RZ, 0x1, R16 ;  /* 0x00000001ff117819 */ /* 0x000fe20000011610 */
[----:B------:R-:W-:-:S03]  /*8ca0*/  IMAD R58, R58, 0x41a7, RZ ;  /* 0x000041a73a3a7824 */ /* 0x000fc600078e02ff */
[----:B------:R-:W-:Y:S02]  /*8cb0*/  IADD3 R14, PT, PT, R16, 0x1, -R17 ;  /* 0x00000001100e7810 */ /* 0x000fe40007ffe811 */
[----:B------:R-:W-:Y:S02]  /*8cc0*/  LOP3.LUT R58, R58, 0x7fffffff, RZ, 0xc0, !PT ;  /* 0x7fffffff3a3a7812 */ /* 0x000fe400078ec0ff */
[----:B------:R-:W0:Y:S01]  /*8cd0*/  I2F.U32.RP R16, R14 ;  /* 0x0000000e00107306 */ /* 0x000e220000209000 */
[----:B------:R-:W-:-:S07]  /*8ce0*/  IMAD.MOV R12, RZ, RZ, -R14 ;  /* 0x000000ffff0c7224 */ /* 0x000fce00078e0a0e */
[----:B0-----:R-:W0:Y:S02]  /*8cf0*/  MUFU.RCP R16, R16 ;  /* 0x0000001000107308 */ /* 0x001e240000001000 */
[----:B0-----:R-:W-:-:S06]  /*8d00*/  VIADD R13, R16, 0xffffffe ;  /* 0x0ffffffe100d7836 */ /* 0x001fcc0000000000 */
[----:B------:R-:W0:Y:S02]  /*8d10*/  F2I.FTZ.U32.TRUNC.NTZ R13, R13 ;  /* 0x0000000d000d7305 */ /* 0x000e24000021f000 */
[----:B0-----:R-:W-:Y:S02]  /*8d20*/  IMAD R15, R12, R13, RZ ;  /* 0x0000000d0c0f7224 */ /* 0x001fe400078e02ff */
[----:B------:R-:W-:-:S04]  /*8d30*/  IMAD.MOV.U32 R12, RZ, RZ, RZ ;  /* 0x000000ffff0c7224 */ /* 0x000fc800078e00ff */
        /* <DEDUP_REMOVED lines=18> */
.L_x_83:
        /* <DEDUP_REMOVED lines=51> */
[----:B------:R-:W-:Y:S01]  /*9190*/  ISETP.NE.AND P0, PT, R28, RZ, PT ;  /* 0x000000ff1c00720c */ /* 0x000fe20003f05270 */
[----:B------:R-:W-:Y:S01]  /*91a0*/  IMAD.IADD R16, R13, 0x1, R16 ;  /* 0x000000010d107824 */ /* 0x000fe200078e0210 */
[----:B------:R-:W-:-:S04]  /*91b0*/  LOP3.LUT R28, R12, R17, R28, 0xfe, !PT ;  /* 0x000000110c1c7212 */ /* 0x000fc800078efe1c */
[----:B------:R-:W-:Y:S02]  /*91c0*/  SEL R16, R16, RZ, !P0 ;  /* 0x000000ff10107207 */ /* 0x000fe40004000000 */
[----:B------:R-:W-:-:S03]  /*91d0*/  ISETP.NE.U32.AND P0, PT, R14, 0x65, PT ;  /* 0x000000650e00780c */ /* 0x000fc60003f05070 */
[----:B------:R-:W-:Y:S01]  /*91e0*/  IMAD.IADD R26, R16, 0x1, R26 ;  /* 0x00000001101a7824 */ /* 0x000fe200078e021a */
[----:B------:R-:W-:-:S13]  /*91f0*/  ISETP.NE.AND.EX P0, PT, R15, RZ, PT, P0 ;  /* 0x000000ff0f00720c */ /* 0x000fda0003f05300 */
[----:B------:R-:W-:-:S13]  /*9200*/  VOTE.ALL P0, P0 ;  /* 0x0000000000ff7806 */ /* 0x000fda0000000000 */
.L_x_97:
[----:B------:R-:W-:Y:S05]  /*9210*/  @P0 BRA `(.L_x_27) ;  /* 0xfffffff800880947 */ /* 0x000fea000383ffff */
.L_x_23:
[----:B------:R-:W0:Y:S01]  /*9220*/  S2R R12, SR_TID.X ;  /* 0x00000000000c7919 */ /* 0x000e220000002100 */
[----:B------:R-:W-:Y:S01]  /*9230*/  BSSY.RECONVERGENT B0, `(.L_x_28) ;  /* 0x0000011000007945 */ /* 0x000fe20003800200 */
[----:B0-----:R-:W-:-:S13]  /*9240*/  ISETP.NE.AND P0, PT, R12, RZ, PT ;  /* 0x000000ff0c00720c */ /* 0x001fda0003f05270 */
[----:B------:R-:W-:Y:S05]  /*9250*/  @P0 BRA `(.L_x_29) ;  /* 0x0000000000380947 */ /* 0x000fea0003800000 */
        /* <DEDUP_REMOVED lines=14> */
.L_x_29:
[----:B------:R-:W-:Y:S05]  /*9340*/  BSYNC.RECONVERGENT B0 ;  /* 0x0000000000007941 */ /* 0x000fea0003800200 */
.L_x_28:
[----:B------:R-:W-:Y:S01]  /*9350*/  ISETP.NE.AND P0, PT, R3, RZ, PT ;  /* 0x000000ff0300720c */ /* 0x000fe20003f05270 */
[----:B------:R-:W-:-:S12]  /*9360*/  IMAD.MOV.U32 R29, RZ, RZ, R26 ;  /* 0x000000ffff1d7224 */ /* 0x000fd800078e001a */
[----:B-1----:R-:W0:Y:S01]  /*9370*/  @!P0 S2R R12, SR_CgaCtaId ;  /* 0x00000000000c8919 */ /* 0x002e220000008800 */
[----:B------:R-:W-:Y:S01]  /*9380*/  @!P0 MOV R3, 0x400 ;  /* 0x0000040000038802 */ /* 0x000fe20000000f00 */
[----:B------:R-:W-:Y:S02]  /*9390*/  @!P0 IMAD.MOV.U32 R57, RZ, RZ, R28 ;  /* 0x000000ffff398224 */ /* 0x000fe400078e001c */
[----:B------:R-:W-:Y:S01]  /*93a0*/  @!P0 IMAD.MOV.U32 R56, RZ, RZ, R26 ;  /* 0x000000ffff388224 */ /* 0x000fe200078e001a */
[----:B0-----:R-:W-:-:S05]  /*93b0*/  @!P0 LEA R3, R12, R3, 0x18 ;  /* 0x000000030c038211 */ /* 0x001fca00078ec0ff */
[----:B------:R0:W-:Y:S02]  /*93c0*/  @!P0 STS.64 [R3+0x40], R28 ;  /* 0x0000401c03008388 */ /* 0x0001e40000000a00 */
.L_x_19:
[----:B------:R-:W-:Y:S01]  /*93d0*/  P2R R18, PR, RZ, 0x8 ;  /* 0x00000008ff127803 */ /* 0x000fe20000000000 */
[----:B------:R-:W1:Y:S01]  /*93e0*/  S2R R58, SR_TID.X ;  /* 0x00000000003a7919 */ /* 0x000e620000002100 */
[----:B------:R-:W-:Y:S01]  /*93f0*/  LOP3.LUT P3, RZ, R11, 0x1000, RZ, 0xc0, !PT ;  /* 0x000010000bff7812 */ /* 0x000fe2000786c0ff */
[----:B------:R-:W-:Y:S05]  /*9400*/  WARPSYNC.ALL ;  /* 0x0000000000007948 */ /* 0x000fea0003800000 */
[----:B------:R-:W-:Y:S01]  /*9410*/  P2R R17, PR, RZ, 0x8 ;  /* 0x00000008ff117803 */ /* 0x000fe20000000000 */
[----:B------:R-:W-:Y:S01]  /*9420*/  IMAD.MOV.U32 R63, RZ, RZ, RZ ;  /* 0x000000ffff3f7224 */ /* 0x000fe200078e00ff */
[----:B------:R-:W-:-:S02]  /*9430*/  P2R R13, PR, RZ, 0x20 ;  /* 0x00000020ff0d7803 */ /* 0x000fc40000000000 */
[C---:B------:R-:W-:Y:S02]  /*9440*/  LOP3.LUT P3, RZ, R11.reuse, 0x800, RZ, 0xc0, !PT ;  /* 0x000008000bff7812 */ /* 0x040fe4000786c0ff */
[C---:B------:R-:W-:Y:S02]  /*9450*/  LOP3.LUT P5, RZ, R11.reuse, 0x400, RZ, 0xc0, !PT ;  /* 0x000004000bff7812 */ /* 0x040fe400078ac0ff */
[----:B------:R-:W-:Y:S02]  /*9460*/  P2R R16, PR, RZ, 0x8 ;  /* 0x00000008ff107803 */ /* 0x000fe40000000000 */
[----:B------:R-:W-:Y:S02]  /*9470*/  P2R R12, PR, RZ, 0x20 ;  /* 0x00000020ff0c7803 */ /* 0x000fe40000000000 */
[C---:B------:R-:W-:Y:S02]  /*9480*/  LOP3.LUT P3, RZ, R11.reuse, 0x80, RZ, 0xc0, !PT ;  /* 0x000000800bff7812 */ /* 0x040fe4000786c0ff */
[----:B------:R-:W-:-:S02]  /*9490*/  LOP3.LUT P5, RZ, R11, 0x100, RZ, 0xc0, !PT ;  /* 0x000001000bff7812 */ /* 0x000fc400078ac0ff */
[----:B------:R-:W-:Y:S02]  /*94a0*/  P2R R15, PR, RZ, 0x8 ;  /* 0x00000008ff0f7803 */ /* 0x000fe40000000000 */
[----:B0-----:R-:W-:Y:S02]  /*94b0*/  P2R R3, PR, RZ, 0x20 ;  /* 0x00000020ff037803 */ /* 0x001fe40000000000 */
[C---:B------:R-:W-:Y:S02]  /*94c0*/  LOP3.LUT P3, RZ, R11.reuse, 0x8, RZ, 0xc0, !PT ;  /* 0x000000080bff7812 */ /* 0x040fe4000786c0ff */
[----:B------:R-:W-:Y:S02]  /*94d0*/  LOP3.LUT P5, RZ, R11, 0x10, RZ, 0xc0, !PT ;  /* 0x000000100bff7812 */ /* 0x000fe400078ac0ff */
[----:B------:R-:W-:Y:S02]  /*94e0*/  SEL R64, RZ, 0x1, !P3 ;  /* 0x00000001ff407807 */ /* 0x000fe40005800000 */
[----:B------:R-:W-:-:S02]  /*94f0*/  SEL R20, RZ, 0x1, !P5 ;  /* 0x00000001ff147807 */ /* 0x000fc40006800000 */
[----:B------:R-:W-:Y:S02]  /*9500*/  ISETP.NE.AND P3, PT, R15, RZ, PT ;  /* 0x000000ff0f00720c */ /* 0x000fe40003f65270 */
[----:B------:R-:W-:Y:S02]  /*9510*/  ISETP.NE.AND P5, PT, R3, RZ, PT ;  /* 0x000000ff0300720c */ /* 0x000fe40003fa5270 */
[----:B------:R-:W-:Y:S02]  /*9520*/  SEL R23, RZ, 0x1, !P3 ;  /* 0x00000001ff177807 */ /* 0x000fe40005800000 */
[----:B------:R-:W-:Y:S02]  /*9530*/  P2R R14, PR, RZ, 0x10 ;  /* 0x00000010ff0e7803 */ /* 0x000fe40000000000 */
[----:B------:R-:W-:Y:S02]  /*9540*/  SEL R26, RZ, 0x1, !P5 ;  /* 0x00000001ff1a7807 */ /* 0x000fe40006800000 */
[----:B------:R-:W-:-:S02]  /*9550*/  ISETP.NE.AND P3, PT, R16, RZ, PT ;  /* 0x000000ff1000720c */ /* 0x000fc40003f65270 */
[C---:B------:R-:W-:Y:S02]  /*9560*/  LOP3.LUT P4, RZ, R11.reuse, 0x2000, RZ, 0xc0, !PT ;  /* 0x000020000bff7812 */ /* 0x040fe4000788c0ff */
[----:B------:R-:W-:Y:S02]  /*9570*/  ISETP.NE.AND P5, PT, R12, RZ, PT ;  /* 0x000000ff0c00720c */ /* 0x000fe40003fa5270 */
[----:B------:R-:W-:Y:S02]  /*9580*/  P2R R19, PR, RZ, 0x4 ;  /* 0x00000004ff137803 */ /* 0x000fe40000000000 */
[----:B------:R-:W-:Y:S02]  /*9590*/  SEL R28, RZ, 0x1, !P3 ;  /* 0x00000001ff1c7807 */ /* 0x000fe40005800000 */
[C---:B------:R-:W-:Y:S02]  /*95a0*/  LOP3.LUT P2, RZ, R11.reuse, 0x20, RZ, 0xc0, !PT ;  /* 0x000000200bff7812 */ /* 0x040fe4000784c0ff */
[----:B------:R-:W-:-:S02]  /*95b0*/  LOP3.LUT P0, RZ, R11, 0x4000, RZ, 0xc0, !PT ;  /* 0x000040000bff7812 */ /* 0x000fc4000780c0ff */
[----:B------:R-:W-:Y:S02]  /*95c0*/  SEL R27, RZ, 0x1, !P5 ;  /* 0x00000001ff1b7807 */ /* 0x000fe40006800000 */
[----:B------:R-:W-:Y:S02]  /*95d0*/  SEL R60, RZ, 0x1, !P4 ;  /* 0x00000001ff3c7807 */ /* 0x000fe40006000000 */
[----:B------:R-:W-:Y:S02]  /*95e0*/  ISETP.NE.AND P3, PT, R17, RZ, PT ;  /* 0x000000ff1100720c */ /* 0x000fe40003f65270 */
[C---:B------:R-:W-:Y:S02]  /*95f0*/  LOP3.LUT P1, RZ, R11.reuse, 0x200, RZ, 0xc0, !PT ;  /* 0x000002000bff7812 */ /* 0x040fe4000782c0ff */
[----:B------:R-:W-:Y:S02]  /*9600*/  LOP3.LUT P6, RZ, R11, 0x1, RZ, 0xc0, !PT ;  /* 0x000000010bff7812 */ /* 0x000fe400078cc0ff */
[----:B------:R-:W-:-:S02]  /*9610*/  ISETP.NE.AND P5, PT, R13, RZ, PT ;  /* 0x000000ff0d00720c */ /* 0x000fc40003fa5270 */
[----:B------:R-:W-:Y:S02]  /*9620*/  ISETP.NE.AND P4, PT, R14, RZ, PT ;  /* 0x000000ff0e00720c */ /* 0x000fe40003f85270 */
[----:B------:R-:W-:Y:S02]  /*9630*/  SEL R29, RZ, 0x1, !P3 ;  /* 0x00000001ff1d7807 */ /* 0x000fe40005800000 */
[----:B------:R-:W-:Y:S02]  /*9640*/  SEL R22, RZ, 0x1, !P2 ;  /* 0x00000001ff167807 */ /* 0x000fe40005000000 */
[----:B------:R-:W-:Y:S02]  /*9650*/  SEL R3, RZ, 0x1, !P0 ;  /* 0x00000001ff037807 */ /* 0x000fe40004000000 */
[----:B------:R-:W-:Y:S02]  /*9660*/  SEL R61, RZ, 0x1, !P5 ;  /* 0x00000001ff3d7807 */ /* 0x000fe40006800000 */
[----:B------:R-:W-:-:S02]  /*9670*/  SEL R66, RZ, 0x1, !P4 ;  /* 0x00000001ff427807 */ /* 0x000fc40006000000 */
[----:B------:R-:W-:Y:S02]  /*9680*/  SEL R65, RZ, 0x1, !P6 ;  /* 0x00000001ff417807 */ /* 0x000fe40007000000 */
[----:B------:R-:W-:Y:S02]  /*9690*/  ISETP.NE.AND P3, PT, R18, RZ, PT ;  /* 0x000000ff1200720c */ /* 0x000fe40003f65270 */
[----:B------:R-:W-:Y:S02]  /*96a0*/  ISETP.NE.AND P2, PT, R19, RZ, PT ;  /* 0x000000ff1300720c */ /* 0x000fe40003f45270 */
[----:B------:R-:W-:Y:S02]  /*96b0*/  SEL R62, RZ, 0x1, !P1 ;  /* 0x00000001ff3e7807 */ /* 0x000fe40004800000 */
[----:B-1----:R-:W-:Y:S01]  /*96c0*/  ISETP.NE.AND P0, PT, R58, RZ, PT ;  /* 0x000000ff3a00720c */ /* 0x002fe20003f05270 */
[----:B------:R-:W0:Y:S08]  /*96d0*/  S2UR UR16, SR_CgaCtaId ;  /* 0x00000000001079c3 */ /* 0x000e300000008800 */
[----:B------:R-:W-:Y:S01]  /*96e0*/  BAR.SYNC.DEFER_BLOCKING 0x0 ;  /* 0x0000000000007b1d */ /* 0x000fe20000010000 */
[----:B------:R-:W-:-:S02]  /*96f0*/  ISETP.NE.AND P1, PT, R57, RZ, PT ;  /* 0x000000ff3900720c */ /* 0x000fc40003f25270 */
[----:B------:R-:W-:Y:S02]  /*9700*/  P2R R12, PR, RZ, 0x40 ;  /* 0x00000040ff0c7803 */ /* 0x000fe40000000000 */
[----:B------:R-:W-:Y:S01]  /*9710*/  P2R R15, PR, RZ, 0x10 ;  /* 0x00000010ff0f7803 */ /* 0x000fe20000000000 */
[----:B------:R-:W-:Y:S01]  /*9720*/  UMOV UR15, 0x400 ;  /* 0x00000400000f7882 */ /* 0x000fe20000000000 */
[C---:B------:R-:W-:Y:S02]  /*9730*/  LOP3.LUT P6, RZ, R11.reuse, 0x80, RZ, 0xc0, !PT ;  /* 0x000000800bff7812 */ /* 0x040fe400078cc0ff */
[C---:B------:R-:W-:Y:S02]  /*9740*/  LOP3.LUT P4, RZ, R11.reuse, 0x200, RZ, 0xc0, !PT ;  /* 0x000002000bff7812 */ /* 0x040fe4000788c0ff */
[----:B------:R-:W-:Y:S02]  /*9750*/  P2R R13, PR, RZ, 0x40 ;  /* 0x00000040ff0d7803 */ /* 0x000fe40000000000 */
[----:B------:R-:W-:-:S02]  /*9760*/  LOP3.LUT P6, RZ, R11, 0x100, RZ, 0xc0, !PT ;  /* 0x000001000bff7812 */ /* 0x000fc400078cc0ff */
[----:B------:R-:W-:Y:S02]  /*9770*/  P2R R16, PR, RZ, 0x8 ;  /* 0x00000008ff107803 */ /* 0x000fe40000000000 */
[----:B------:R-:W-:Y:S02]  /*9780*/  P2R R14, PR, RZ, 0x40 ;  /* 0x00000040ff0e7803 */ /* 0x000fe40000000000 */
[C---:B------:R-:W-:Y:S02]  /*9790*/  LOP3.LUT P6, RZ, R11.reuse, 0x400, RZ, 0xc0, !PT ;  /* 0x000004000bff7812 */ /* 0x040fe400078cc0ff */
[----:B------:R-:W-:Y:S01]  /*97a0*/  P2R R17, PR, RZ, 0x4 ;  /* 0x00000004ff117803 */ /* 0x000fe20000000000 */
[----:B0-----:R-:W-:Y:S01]  /*97b0*/  ULEA UR15, UR16, UR15, 0x18 ;  /* 0x0000000f100f7291 */ /* 0x001fe2000f8ec0ff */
[----:B------:R-:W-:Y:S02]  /*97c0*/  P2R R18, PR, RZ, 0x40 ;  /* 0x00000040ff127803 */ /* 0x000fe40000000000 */
[----:B------:R-:W-:-:S02]  /*97d0*/  LOP3.LUT P6, RZ, R11, 0x2000, RZ, 0xc0, !PT ;  /* 0x000020000bff7812 */ /* 0x000fc400078cc0ff */
[C---:B------:R-:W-:Y:S02]  /*97e0*/  LOP3.LUT P3, RZ, R11.reuse, 0x20, RZ, 0xc0, !PT ;  /* 0x000000200bff7812 */ /* 0x040fe4000786c0ff */
[----:B------:R-:W-:Y:S02]  /*97f0*/  P2R R19, PR, RZ, 0x40 ;  /* 0x00000040ff137803 */ /* 0x000fe40000000000 */
[----:B------:R-:W0:Y:S01]  /*9800*/  LDS R58, [UR15+0x44] ;  /* 0x0000440fff3a7984 */ /* 0x000e220008000800 */
[C---:B------:R-:W-:Y:S02]  /*9810*/  LOP3.LUT P6, RZ, R11.reuse, 0x4000, RZ, 0xc0, !PT ;  /* 0x000040000bff7812 */ /* 0x040fe400078cc0ff */
[C---:B------:R-:W-:Y:S02]  /*9820*/  LOP3.LUT P2, RZ, R11.reuse, 0x10, RZ, 0xc0, !PT ;  /* 0x000000100bff7812 */ /* 0x040fe4000784c0ff */
[----:B0-----:R-:W-:Y:S02]  /*9830*/  SEL R58, R58, RZ, !P1 ;  /* 0x000000ff3a3a7207 */ /* 0x001fe40004800000 */
[----:B------:R-:W-:-:S02]  /*9840*/  LOP3.LUT P1, RZ, R11, 0x800, RZ, 0xc0, !PT ;  /* 0x000008000bff7812 */ /* 0x000fc4000782c0ff */
[----:B------:R-:W-:Y:S02]  /*9850*/  SEL R69, R58, RZ, P0 ;  /* 0x000000ff3a457207 */ /* 0x000fe40000000000 */
[----:B------:R-:W-:-:S03]  /*9860*/  LOP3.LUT P0, RZ, R11, 0x1000, RZ, 0xc0, !PT ;  /* 0x000010000bff7812 */ /* 0x000fc6000780c0ff */
[----:B------:R-:W-:-:S05]  /*9870*/  IMAD.IADD R69, R69, 0x1, R56 ;  /* 0x0000000145457824 */ /* 0x000fca00078e0238 */
[----:B------:R-:W-:Y:S02]  /*9880*/  SEL R57, R69, RZ, !P4 ;  /* 0x000000ff45397207 */ /* 0x000fe40006000000 */
[----:B------:R-:W-:-:S03]  /*9890*/  LOP3.LUT P4, RZ, R11, 0x40, RZ, 0xc0, !PT ;  /* 0x000000400bff7812 */ /* 0x000fc6000788c0ff */
[----:B------:R-:W-:-:S05]  /*98a0*/  IMAD.IADD R32, R32, 0x1, R57 ;  /* 0x0000000120207824 */ /* 0x000fca00078e0239 */
[----:B------:R-:W-:Y:S02]  /*98b0*/  SEL R56, R32, RZ, !P5 ;  /* 0x000000ff20387207 */ /* 0x000fe40006800000 */
[----:B------:R-:W-:-:S03]  /*98c0*/  LOP3.LUT P5, RZ, R11, 0x8, RZ, 0xc0, !PT ;  /* 0x000000080bff7812 */ /* 0x000fc600078ac0ff */
        /* <DEDUP_REMOVED lines=44> */
.L_x_18:
[----:B------:R-:W0:Y:S01]  /*9b90*/  S2R R56, SR_TID.X ;  /* 0x0000000000387919 */ /* 0x000e220000002100 */
[----:B------:R-:W-:Y:S01]  /*9ba0*/  ISETP.NE.U32.AND P6, PT, R62, RZ, PT ;  /* 0x000000ff3e00720c */ /* 0x000fe20003fc5070 */
[----:B------:R-:W1:Y:S01]  /*9bb0*/  LDCU UR16, c[0x0][0x3b0] ;  /* 0x00007600ff1077ac */ /* 0x000e620008000800 */
[----:B------:R-:W-:Y:S01]  /*9bc0*/  ISETP.NE.U32.AND P5, PT, R61, RZ, PT ;  /* 0x000000ff3d00720c */ /* 0x000fe20003fa5070 */
[----:B------:R-:W-:Y:S01]  /*9bd0*/  IMAD.IADD R50, R50, 0x1, R11 ;  /* 0x0000000132327824 */ /* 0x000fe200078e020b */
[----:B------:R-:W-:Y:S01]  /*9be0*/  BAR.SYNC.DEFER_BLOCKING 0x0 ;  /* 0x0000000000007b1d */ /* 0x000fe20000010000 */
[----:B------:R-:W-:Y:S02]  /*9bf0*/  ISETP.NE.U32.AND P0, PT, R3, RZ, PT ;  /* 0x000000ff0300720c */ /* 0x000fe40003f05070 */
[----:B------:R-:W-:Y:S02]  /*9c00*/  ISETP.NE.U32.AND P1, PT, R60, RZ, PT ;  /* 0x000000ff3c00720c */ /* 0x000fe40003f25070 */
[----:B------:R-:W-:-:S02]  /*9c10*/  ISETP.NE.U32.AND P3, PT, R29, RZ, PT ;  /* 0x000000ff1d00720c */ /* 0x000fc40003f65070 */
[----:B------:R-:W-:Y:S01]  /*9c20*/  ISETP.NE.U32.AND P2, PT, R28, RZ, PT ;  /* 0x000000ff1c00720c */ /* 0x000fe20003f45070 */
[----:B------:R-:W2:Y:S01]  /*9c30*/  S2R R60, SR_CTAID.X ;  /* 0x00000000003c7919 */ /* 0x000ea20000002500 */
[----:B------:R-:W-:Y:S02]  /*9c40*/  ISETP.NE.AND.EX P6, PT, R63, RZ, PT, P6 ;  /* 0x000000ff3f00720c */ /* 0x000fe40003fc5360 */
[----:B------:R-:W-:Y:S02]  /*9c50*/  ISETP.NE.AND.EX P5, PT, RZ, UR14, PT, P5 ;  /* 0x0000000eff007c0c */ /* 0x000fe4000bfa5350 */
[----:B------:R-:W-:Y:S02]  /*9c60*/  ISETP.NE.AND.EX P0, PT, RZ, UR4, PT, P0 ;  /* 0x00000004ff007c0c */ /* 0x000fe4000bf05300 */
[----:B------:R-:W-:Y:S02]  /*9c70*/  ISETP.NE.AND.EX P1, PT, RZ, UR14, PT, P1 ;  /* 0x0000000eff007c0c */ /* 0x000fe4000bf25310 */
[----:B------:R-:W-:-:S02]  /*9c80*/  ISETP.NE.AND.EX P3, PT, RZ, UR14, PT, P3 ;  /* 0x0000000eff007c0c */ /* 0x000fc4000bf65330 */
[----:B------:R-:W-:Y:S02]  /*9c90*/  ISETP.NE.AND.EX P2, PT, RZ, UR14, PT, P2 ;  /* 0x0000000eff007c0c */ /* 0x000fe4000bf45320 */
[----:B------:R-:W-:Y:S02]  /*9ca0*/  ISETP.NE.U32.AND P4, PT, R27, RZ, PT ;  /* 0x000000ff1b00720c */ /* 0x000fe40003f85070 */
[----:B------:R-:W-:Y:S02]  /*9cb0*/  SEL R12, R69, RZ, !P6 ;  /* 0x000000ff450c7207 */ /* 0x000fe40007000000 */
[----:B------:R-:W-:Y:S02]  /*9cc0*/  SEL R13, R32, RZ, !P5 ;  /* 0x000000ff200d7207 */ /* 0x000fe40006800000 */
[----:B------:R-:W-:Y:S01]  /*9cd0*/  SEL R14, R33, RZ, !P0 ;  /* 0x000000ff210e7207 */ /* 0x000fe20004000000 */
[----:B-1----:R-:W-:Y:S01]  /*9ce0*/  VIADD R12, R12, UR16 ;  /* 0x000000100c0c7c36 */ /* 0x002fe20008000000 */
[----:B------:R-:W-:Y:S01]  /*9cf0*/  SEL R15, R34, RZ, !P1 ;  /* 0x000000ff220f7207 */ /* 0x000fe20004800000 */
[----:B------:R-:W-:Y:S01]  /*9d00*/  VIADD R13, R13, UR16 ;  /* 0x000000100d0d7c36 */ /* 0x000fe20008000000 */
[----:B------:R-:W-:Y:S01]  /*9d10*/  SEL R16, R35, RZ, !P3 ;  /* 0x000000ff23107207 */ /* 0x000fe20005800000 */
[----:B------:R-:W-:Y:S01]  /*9d20*/  VIADD R14, R14, UR16 ;  /* 0x000000100e0e7c36 */ /* 0x000fe20008000000 */
[----:B------:R-:W-:Y:S01]  /*9d30*/  SEL R17, R36, RZ, !P2 ;  /* 0x000000ff24117207 */ /* 0x000fe20005000000 */
[----:B------:R-:W-:Y:S01]  /*9d40*/  VIADD R15, R15, UR16 ;  /* 0x000000100f0f7c36 */ /* 0x000fe20008000000 */
[----:B------:R-:W-:Y:S01]  /*9d50*/  ISETP.NE.U32.AND P6, PT, R26, RZ, PT ;  /* 0x000000ff1a00720c */ /* 0x000fe20003fc5070 */
[----:B------:R-:W-:Y:S01]  /*9d60*/  VIADD R16, R16, UR16 ;  /* 0x0000001010107c36 */ /* 0x000fe20008000000 */
[----:B------:R-:W-:Y:S01]  /*9d70*/  ISETP.NE.U32.AND P5, PT, R23, RZ, PT ;  /* 0x000000ff1700720c */ /* 0x000fe20003fa5070 */
[----:B------:R-:W-:Y:S01]  /*9d80*/  VIADD R17, R17, UR16 ;  /* 0x0000001011117c36 */ /* 0x000fe20008000000 */
[----:B------:R-:W-:Y:S01]  /*9d90*/  ISETP.NE.U32.AND P0, PT, R24, RZ, PT ;  /* 0x000000ff1800720c */ /* 0x000fe20003f05070 */
[----:B------:R1:W-:Y:S01]  /*9da0*/  STS.128 [R0], R12 ;  /* 0x0000000c00007388 */ /* 0x0003e20000000c00 */
[----:B------:R-:W-:Y:S01]  /*9db0*/  ISETP.NE.U32.AND P1, PT, R22, RZ, PT ;  /* 0x000000ff1600720c */ /* 0x000fe20003f25070 */
[----:B--2---:R-:W-:Y:S01]  /*9dc0*/  IMAD.WIDE.U32 R60, R60, 0x1180, RZ ;  /* 0x000011803c3c7825 */ /* 0x004fe200078e00ff */
[----:B------:R-:W-:-:S02]  /*9dd0*/  ISETP.NE.U32.AND P3, PT, R20, RZ, PT ;  /* 0x000000ff1400720c */ /* 0x000fc40003f65070 */
[----:B------:R-:W-:Y:S02]  /*9de0*/  ISETP.NE.U32.AND P2, PT, R64, RZ, PT ;  /* 0x000000ff4000720c */ /* 0x000fe40003f45070 */
[----:B------:R-:W-:Y:S02]  /*9df0*/  ISETP.NE.AND.EX P4, PT, RZ, UR13, PT, P4 ;  /* 0x0000000dff007c0c */ /* 0x000fe4000bf85340 */
[----:B------:R-:W-:Y:S02]  /*9e00*/  ISETP.NE.AND.EX P6, PT, RZ, UR12, PT, P6 ;  /* 0x0000000cff007c0c */ /* 0x000fe4000bfc5360 */
[----:B------:R-:W-:Y:S02]  /*9e10*/  ISETP.NE.AND.EX P5, PT, RZ, UR14, PT, P5 ;  /* 0x0000000eff007c0c */ /* 0x000fe4000bfa5350 */
[----:B------:R-:W-:Y:S02]  /*9e20*/  ISETP.NE.AND.EX P0, PT, RZ, UR11, PT, P0 ;  /* 0x0000000bff007c0c */ /* 0x000fe4000bf05300 */
[----:B------:R-:W-:-:S02]  /*9e30*/  ISETP.NE.AND.EX P1, PT, RZ, UR14, PT, P1 ;  /* 0x0000000eff007c0c */ /* 0x000fc4000bf25310 */
[----:B------:R-:W-:Y:S02]  /*9e40*/  ISETP.NE.AND.EX P3, PT, RZ, UR10, PT, P3 ;  /* 0x0000000aff007c0c */ /* 0x000fe4000bf65330 */
[----:B------:R-:W-:Y:S02]  /*9e50*/  ISETP.NE.AND.EX P2, PT, RZ, UR14, PT, P2 ;  /* 0x0000000eff007c0c */ /* 0x000fe4000bf45320 */
[----:B------:R-:W-:Y:S02]  /*9e60*/  SEL R18, R37, RZ, !P4 ;  /* 0x000000ff25127207 */ /* 0x000fe40006000000 */
[----:B------:R-:W-:Y:S02]  /*9e70*/  ISETP.NE.U32.AND P4, PT, R25, RZ, PT ;  /* 0x000000ff1900720c */ /* 0x000fe40003f85070 */
[----:B------:R-:W-:Y:S01]  /*9e80*/  SEL R19, R38, RZ, !P6 ;  /* 0x000000ff26137207 */ /* 0x000fe20007000000 */
[----:B------:R-:W-:Y:S01]  /*9e90*/  VIADD R18, R18, UR16 ;  /* 0x0000001012127c36 */ /* 0x000fe20008000000 */
[----:B------:R-:W-:-:S02]  /*9ea0*/  SEL R20, R39, RZ, !P5 ;  /* 0x000000ff27147207 */ /* 0x000fc40006800000 */
[----:B------:R-:W-:Y:S01]  /*9eb0*/  SEL R40, R40, RZ, !P0 ;  /* 0x000000ff28287207 */ /* 0x000fe20004000000 */
[----:B------:R-:W-:Y:S01]  /*9ec0*/  VIADD R19, R19, UR16 ;  /* 0x0000001013137c36 */ /* 0x000fe20008000000 */
[----:B------:R-:W-:Y:S01]  /*9ed0*/  SEL R22, R41, RZ, !P1 ;  /* 0x000000ff29167207 */ /* 0x000fe20004800000 */
[----:B------:R-:W-:Y:S01]  /*9ee0*/  VIADD R20, R20, UR16 ;  /* 0x0000001014147c36 */ /* 0x000fe20008000000 */
[----:B------:R-:W-:Y:S02]  /*9ef0*/  SEL R23, R42, RZ, !P3 ;  /* 0x000000ff2a177207 */ /* 0x000fe40005800000 */
[----:B------:R-:W-:Y:S01]  /*9f00*/  SEL R24, R43, RZ, !P2 ;  /* 0x000000ff2b187207 */ /* 0x000fe20005000000 */
[----:B------:R-:W-:Y:S01]  /*9f10*/  VIADD R22, R22, UR16 ;  /* 0x0000001016167c36 */ /* 0x000fe20008000000 */
[----:B------:R-:W-:Y:S01]  /*9f20*/  ISETP.NE.U32.AND P6, PT, R30, RZ, PT ;  /* 0x000000ff1e00720c */ /* 0x000fe20003fc5070 */
[----:B------:R-:W-:Y:S01]  /*9f30*/  VIADD R23, R23, UR16 ;  /* 0x0000001017177c36 */ /* 0x000fe20008000000 */
[----:B------:R-:W-:Y:S01]  /*9f40*/  ISETP.NE.U32.AND P5, PT, R65, RZ, PT ;  /* 0x000000ff4100720c */ /* 0x000fe20003fa5070 */
[----:B------:R-:W-:Y:S01]  /*9f50*/  VIADD R24, R24, UR16 ;  /* 0x0000001018187c36 */ /* 0x000fe20008000000 */
[----:B------:R-:W-:Y:S01]  /*9f60*/  ISETP.NE.U32.AND P0, PT, R66, RZ, PT ;  /* 0x000000ff4200720c */ /* 0x000fe20003f05070 */
[----:B------:R-:W-:Y:S01]  /*9f70*/  STS.128 [R0+0x10], R16 ;  /* 0x0000101000007388 */ /* 0x000fe20000000c00 */
[----:B------:R-:W-:-:S02]  /*9f80*/  ISETP.NE.U32.AND P1, PT, R31, RZ, PT ;  /* 0x000000ff1f00720c */ /* 0x000fc40003f25070 */
[----:B------:R-:W-:Y:S02]  /*9f90*/  ISETP.NE.U32.AND P3, PT, R51, RZ, PT ;  /* 0x000000ff3300720c */ /* 0x000fe40003f65070 */
[----:B------:R-:W-:Y:S01]  /*9fa0*/  ISETP.NE.U32.AND P2, PT, R21, RZ, PT ;  /* 0x000000ff1500720c */ /* 0x000fe20003f45070 */
[----:B------:R-:W-:Y:S01]  /*9fb0*/  VIADD R21, R40, UR16 ;  /* 0x0000001028157c36 */ /* 0x000fe20008000000 */
[----:B------:R-:W-:Y:S02]  /*9fc0*/  ISETP.NE.AND.EX P4, PT, RZ, UR9, PT, P4 ;  /* 0x00000009ff007c0c */ /* 0x000fe4000bf85340 */
[----:B------:R-:W-:Y:S02]  /*9fd0*/  ISETP.NE.AND.EX P6, PT, RZ, UR8, PT, P6 ;  /* 0x00000008ff007c0c */ /* 0x000fe4000bfc5360 */
[----:B------:R-:W-:Y:S01]  /*9fe0*/  ISETP.NE.AND.EX P5, PT, RZ, UR14, PT, P5 ;  /* 0x0000000eff007c0c */ /* 0x000fe2000bfa5350 */
[----:B------:R-:W-:Y:S01]  /*9ff0*/  STS.128 [R0+0x20], R20 ;  /* 0x0000201400007388 */ /* 0x000fe20000000c00 */
[----:B------:R-:W-:-:S02]  /*a000*/  ISETP.NE.AND.EX P0, PT, RZ, UR14, PT, P0 ;  /* 0x0000000eff007c0c */ /* 0x000fc4000bf05300 */
[----:B------:R-:W-:Y:S02]  /*a010*/  ISETP.NE.AND.EX P1, PT, RZ, UR7, PT, P1 ;  /* 0x00000007ff007c0c */ /* 0x000fe4000bf25310 */
[----:B------:R-:W-:Y:S02]  /*a020*/  ISETP.NE.AND.EX P3, PT, RZ, UR6, PT, P3 ;  /* 0x00000006ff007c0c */ /* 0x000fe4000bf65330 */
[----:B------:R-:W-:Y:S02]  /*a030*/  ISETP.NE.AND.EX P2, PT, RZ, UR5, PT, P2 ;  /* 0x00000005ff007c0c */ /* 0x000fe4000bf45320 */
[----:B------:R-:W-:Y:S02]  /*a040*/  SEL R25, R44, RZ, !P4 ;  /* 0x000000ff2c197207 */ /* 0x000fe40006000000 */
[----:B0-----:R-:W-:Y:S02]  /*a050*/  ISETP.NE.AND P4, PT, R56, RZ, PT ;  /* 0x000000ff3800720c */ /* 0x001fe40003f85270 */
[----:B------:R-:W-:Y:S01]  /*a060*/  SEL R26, R45, RZ, !P6 ;  /* 0x000000ff2d1a7207 */ /* 0x000fe20007000000 */
[----:B------:R-:W-:Y:S01]  /*a070*/  VIADD R25, R25, UR16 ;  /* 0x0000001019197c36 */ /* 0x000fe20008000000 */
[----:B------:R-:W-:-:S02]  /*a080*/  SEL R27, R46, RZ, !P5 ;  /* 0x000000ff2e1b7207 */ /* 0x000fc40006800000 */
        /* <DEDUP_REMOVED lines=9> */
[----:B------:R-:W-:Y:S01]  /*a120*/  VIADD R30, R30, UR16 ;  /* 0x000000101e1e7c36 */ /* 0x000fe20008000000 */
[----:B------:R-:W-:Y:S01]  /*a130*/  IADD3 R11, P0, PT, R60, R10, RZ ;  /* 0x0000000a3c0b7210 */ /* 0x000fe20007f1e0ff */
[----:B------:R-:W-:Y:S01]  /*a140*/  VIADD R31, R31, UR16 ;  /* 0x000000101f1f7c36 */ /* 0x000fe20008000000 */
[----:B------:R-:W0:Y:S01]  /*a150*/  LDCU.64 UR16, c[0x0][0x398] ;  /* 0x00007300ff1077ac */ /* 0x000e220008000a00 */
[----:B------:R-:W-:-:S02]  /*a160*/  LOP3.LUT R34, R56, 0x1f, RZ, 0xc0, !PT ;  /* 0x0000001f38227812 */ /* 0x000fc400078ec0ff */
[----:B-1----:R-:W-:Y:S01]  /*a170*/  IMAD.X R12, RZ, RZ, R61, P0 ;  /* 0x000000ffff0c7224 */ /* 0x002fe200000e063d */
[----:B------:R-:W-:Y:S01]  /*a180*/  STS.128 [R0+0x40], R28 ;  /* 0x0000401c00007388 */ /* 0x000fe20000000c00 */
[----:B------:R-:W-:-:S03]  /*a190*/  NOP ;  /* 0x0000000000007918 */ /* 0x000fc60000000000 */
[----:B------:R-:W-:Y:S01]  /*a1a0*/  LDS R3, [R2] ;  /* 0x0000000002037984 */ /* 0x000fe20000000800 */
[----:B------:R-:W-:-:S03]  /*a1b0*/  LOP3.LUT R32, R56, 0x3e0, RZ, 0xc0, !PT ;  /* 0x000003e038207812 */ /* 0x000fc600078ec0ff */
[----:B------:R-:W-:Y:S02]  /*a1c0*/  LDS R33, [R2+0x80] ;  /* 0x0000800002217984 */ /* 0x000fe40000000800 */
[----:B------:R-:W-:Y:S02]  /*a1d0*/  IMAD R32, R32, 0x14, R34 ;  /* 0x0000001420207824 */ /* 0x000fe400078e0222 */
[----:B------:R-:W-:Y:S02]  /*a1e0*/  LDS R35, [R2+0x100] ;  /* 0x0001000002237984 */ /* 0x000fe40000000800 */
[----:B------:R-:W-:Y:S02]  /*a1f0*/  VIADD R32, R32, 0x1a0 ;  /* 0x000001a020207836 */ /* 0x000fe40000000000 */
[----:B------:R-:W-:Y:S04]  /*a200*/  LDS R37, [R2+0x180] ;  /* 0x0001800002257984 */ /* 0x000fe80000000800 */
        /* <DEDUP_REMOVED lines=16> */
[----:B------:R-:W-:Y:S01]  /*a310*/  @!P4 STS [UR15+0x4600], R52 ;  /* 0x00460034ff00c988 */ /* 0x000fe2000800080f */
[----:B------:R-:W-:Y:S06]  /*a320*/  BAR.SYNC.DEFER_BLOCKING 0x0 ;  /* 0x0000000000007b1d */ /* 0x000fec0000010000 */
[----:B------:R-:W1:Y:S02]  /*a330*/  LDS R0, [UR15+0x4600] ;  /* 0x0046000fff007984 */ /* 0x000e640008000800 */
[----:B-1----:R-:W-:-:S02]  /*a340*/  ISETP.GE.AND P5, PT, R10, R0, PT ;  /* 0x000000000a00720c */ /* 0x002fc40003fa6270 */
[----:B0-----:R-:W-:Y:S02]  /*a350*/  LEA R10, P0, R11, UR16, 0x2 ;  /* 0x000000100b0a7c11 */ /* 0x001fe4000f8010ff */
[-C--:B------:R-:W-:Y:S02]  /*a360*/  ISETP.GE.AND P4, PT, R68, R0.reuse, PT ;  /* 0x000000004400720c */ /* 0x080fe40003f86270 */
[-C--:B------:R-:W-:Y:S02]  /*a370*/  ISETP.GE.AND P3, PT, R67, R0.reuse, PT ;  /* 0x000000004300720c */ /* 0x080fe40003f66270 */
[-C--:B------:R-:W-:Y:S02]  /*a380*/  ISETP.GE.AND P2, PT, R59, R0.reuse, PT ;  /* 0x000000003b00720c */ /* 0x080fe40003f46270 */
[----:B------:R-:W-:Y:S02]  /*a390*/  LEA.HI.X R11, R11, UR17, R12, 0x2, P0 ;  /* 0x000000110b0b7c11 */ /* 0x000fe400080f140c */
[----:B------:R-:W-:-:S02]  /*a3a0*/  ISETP.GE.AND P1, PT, R55, R0, PT ;  /* 0x000000003700720c */ /* 0x000fc40003f26270 */
[-C--:B------:R-:W-:Y:S01]  /*a3b0*/  ISETP.GE.AND P0, PT, R54, R0.reuse, PT ;  /* 0x000000003600720c */ /* 0x080fe20003f06270 */
[----:B------:R0:W-:Y:S01]  /*a3c0*/  @!P5 STG.E desc[UR18][R10.64], R3 ;  /* 0x000000030a00d986 */ /* 0x0001e2000c101912 */
[-C--:B------:R-:W-:Y:S02]  /*a3d0*/  ISETP.GE.AND P6, PT, R53, R0.reuse, PT ;  /* 0x000000003500720c */ /* 0x080fe40003fc6270 */
[-C--:B------:R-:W-:Y:S01]  /*a3e0*/  ISETP.GE.AND P5, PT, R9, R0.reuse, PT ;  /* 0x000000000900720c */ /* 0x080fe20003fa6270 */
[----:B------:R0:W-:Y:S01]  /*a3f0*/  @!P4 STG.E desc[UR18][R10.64+0x80], R33 ;  /* 0x000080210a00c986 */ /* 0x0001e2000c101912 */
[----:B------:R-:W-:-:S03]  /*a400*/  ISETP.GE.AND P4, PT, R8, R0, PT ;  /* 0x000000000800720c */ /* 0x000fc60003f86270 */
        /* <DEDUP_REMOVED lines=22> */
[----:B------:R0:W-:Y:S04]  /*a570*/  @!P6 STG.E desc[UR18][R10.64+0x680], R29 ;  /* 0x0006801d0a00e986 */ /* 0x0001e8000c101912 */
[----:B------:R0:W-:Y:S04]  /*a580*/  @!P5 STG.E desc[UR18][R10.64+0x700], R31 ;  /* 0x0007001f0a00d986 */ /* 0x0001e8000c101912 */
[----:B------:R0:W-:Y:S04]  /*a590*/  @!P4 STG.E desc[UR18][R10.64+0x780], R41 ;  /* 0x000780290a00c986 */ /* 0x0001e8000c101912 */
[----:B------:R0:W-:Y:S04]  /*a5a0*/  @!P3 STG.E desc[UR18][R10.64+0x800], R43 ;  /* 0x0008002b0a00b986 */ /* 0x0001e8000c101912 */
[----:B------:R0:W-:Y:S04]  /*a5b0*/  @!P2 STG.E desc[UR18][R10.64+0x880], R45 ;  /* 0x0008802d0a00a986 */ /* 0x0001e8000c101912 */
[----:B------:R0:W-:Y:S01]  /*a5c0*/  @!P1 STG.E desc[UR18][R10.64+0x900], R47 ;  /* 0x0009002f0a009986 */ /* 0x0001e2000c101912 */
[----:B------:R-:W-:Y:S05]  /*a5d0*/  @P0 EXIT ;  /* 0x000000000000094d */ /* 0x000fea0003800000 */
[----:B------:R-:W-:Y:S01]  /*a5e0*/  STG.E desc[UR18][R10.64+0x980], R49 ;  /* 0x000980310a007986 */ /* 0x000fe2000c101912 */
[----:B------:R-:W-:Y:S05]  /*a5f0*/  EXIT ;  /* 0x000000000000794d */ /* 0x000fea0003800000 */
.L_x_5:
[----:B------:R-:W-:Y:S01]  /*a600*/  BSSY B1, `(.L_x_30) ;  /* 0x0000006000017945 */ /* 0x000fe20003800000 */
[----:B------:R-:W-:Y:S01]  /*a610*/  PLOP3.LUT P1, PT, P1, PT, PT, 0x8, 0x80 ;  /* 0x000000000080781c */ /* 0x000fe20000f2e170 */
[----:B------:R-:W-:-:S12]  /*a620*/  IMAD.MOV.U32 R16, RZ, RZ, -0x1 ;  /* 0xffffffffff107424 */ /* 0x000fd800078e00ff */
[----:B------:R-:W-:Y:S05]  /*a630*/  WARPSYNC.COLLECTIVE R16, `(.L_x_31) ;  /* 0x0000000010087348 */ /* 0x000fea0003c00000 */
[----:B------:R-:W-:Y:S01]  /*a640*/  VOTE.ANY P1, P1 ;  /* 0x0000000000ff7806 */ /* 0x000fe20000820100 */
[----:B------:R-:W-:-:S12]  /*a650*/  ENDCOLLECTIVE ;  /* 0x000000000000791b */ /* 0x000fd80003800000 */
.L_x_31:
[----:B------:R-:W-:Y:S05]  /*a660*/  BSYNC B1 ;  /* 0x0000000000017941 */ /* 0x000fea0003800000 */
.L_x_30:
[----:B------:R-:W-:Y:S05]  /*a670*/  BRA `(.L_x_32) ;  /* 0xffffff8400bc7947 */ /* 0x000fea000383ffff */
.L_x_7:
[----:B------:R-:W0:Y:S01]  /*a680*/  S2R R72, SR_GEMASK ;  /* 0x0000000000487919 */ /* 0x000e220000003c00 */
[----:B------:R-:W-:Y:S01]  /*a690*/  BSSY B1, `(.L_x_33) ;  /* 0x0000006000017945 */ /* 0x000fe20003800000 */
[----:B------:R-:W-:Y:S01]  /*a6a0*/  PLOP3.LUT P1, PT, P1, PT, PT, 0x8, 0x80 ;  /* 0x000000000080781c */ /* 0x000fe20000f2e170 */
[----:B------:R-:W-:-:S12]  /*a6b0*/  IMAD.MOV.U32 R16, RZ, RZ, -0x1 ;  /* 0xffffffffff107424 */ /* 0x000fd800078e00ff */
[----:B0-----:R-:W-:Y:S05]  /*a6c0*/  WARPSYNC.COLLECTIVE R16, `(.L_x_34) ;  /* 0x0000000010087348 */ /* 0x001fea0003c00000 */
[----:B------:R-:W-:Y:S01]  /*a6d0*/  VOTE.ANY R16, PT, P1 ;  /* 0x0000000000107806 */ /* 0x000fe200008e0100 */
[----:B0-----:R-:W-:Y:S06]  /*a6e0*/  ENDCOLLECTIVE ;  /* 0x000000000000791b */ /* 0x001fec0003800000 */
.L_x_34:
[----:B------:R-:W-:Y:S05]  /*a6f0*/  BSYNC B1 ;  /* 0x0000000000017941 */ /* 0x000fea0003800000 */
.L_x_33:
[----:B------:R-:W-:Y:S01]  /*a700*/  LOP3.LUT R16, R16, 0x80000000, R72, 0xec, !PT ;  /* 0x8000000010107812 */ /* 0x000fe200078eec48 */
[----:B------:R-:W-:Y:S01]  /*a710*/  IMAD.MOV.U32 R18, RZ, RZ, 0x1 ;  /* 0x00000001ff127424 */ /* 0x000fe200078e00ff */
[----:B------:R-:W-:-:S03]  /*a720*/  ISETP.NE.AND P2, PT, R8, RZ, PT ;  /* 0x000000ff0800720c */ /* 0x000fc60003f45270 */
[----:B------:R-:W-:-:S05]  /*a730*/  VIADD R17, R16, 0xffffffff ;  /* 0xffffffff10117836 */ /* 0x000fca0000000000 */
[----:B------:R-:W-:Y:S01]  /*a740*/  LOP3.LUT R62, R16, R17, RZ, 0xc, !PT ;  /* 0x00000011103e7212 */ /* 0x000fe200078e0cff */
[----:B------:R-:W-:Y:S02]  /*a750*/  IMAD.MOV.U32 R17, RZ, RZ, R8 ;  /* 0x000000ffff117224 */ /* 0x000fe400078e0008 */
[----:B------:R-:W-:Y:S01]  /*a760*/  IMAD.MOV.U32 R16, RZ, RZ, -0x1 ;  /* 0xffffffffff107424 */ /* 0x000fe200078e00ff */
[----:B------:R0:W1:Y:S02]  /*a770*/  POPC R19, R62 ;  /* 0x0000003e00137309 */ /* 0x0000640000000000 */
[----:B0-----:R-:W-:-:S07]  /*a780*/  VIADD R62, R22, 0x2 ;  /* 0x00000002163e7836 */ /* 0x001fce0000000000 */
[----:B-1----:R-:W-:Y:S05]  /*a790*/  WARPSYNC.COLLECTIVE R16, `(.L_x_35) ;  /* 0x0000000010087348 */ /* 0x002fea0003c00000 */
[----:B-1----:R0:W1:Y:S02]  /*a7a0*/  SHFL.DOWN P1, R20, R17, R18, R19 ;  /* 0x0800001211147389 */ /* 0x0020640000020013 */
[----:B01----:R-:W-:Y:S05]  /*a7b0*/  ENDCOLLECTIVE ;  /* 0x000000000000791b */ /* 0x003fea0003800000 */
.L_x_35:
[----:B------:R-:W-:Y:S02]  /*a7c0*/  IMAD.MOV.U32 R17, RZ, RZ, R9 ;  /* 0x000000ffff117224 */ /* 0x000fe400078e0009 */
[----:B------:R-:W-:-:S07]  /*a7d0*/  IMAD.MOV.U32 R58, RZ, RZ, R20 ;  /* 0x000000ffff3a7224 */ /* 0x000fce00078e0014 */
[----:B------:R-:W-:Y:S05]  /*a7e0*/  WARPSYNC.COLLECTIVE R16, `(.L_x_36) ;  /* 0x0000000010087348 */ /* 0x000fea0003c00000 */
[----:B------:R0:W1:Y:S02]  /*a7f0*/  SHFL.DOWN P1, R20, R17, R18, R19 ;  /* 0x0800001211147389 */ /* 0x0000640000020013 */
[----:B01----:R-:W-:Y:S05]  /*a800*/  ENDCOLLECTIVE ;  /* 0x000000000000791b */ /* 0x003fea0003800000 */
.L_x_36:
[----:B------:R-:W-:Y:S01]  /*a810*/  IMAD.MOV.U32 R18, RZ, RZ, 0x2 ;  /* 0x00000002ff127424 */ /* 0x000fe200078e00ff */
[----:B------:R-:W-:Y:S02]  /*a820*/  ISETP.GE.AND P1, PT, R22, R19, PT ;  /* 0x000000131600720c */ /* 0x000fe40003f26270 */
[----:B------:R-:W-:Y:S02]  /*a830*/  SEL R20, R20, RZ, !P2 ;  /* 0x000000ff14147207 */ /* 0x000fe40005000000 */
[----:B------:R-:W-:Y:S02]  /*a840*/  SEL R63, R58, RZ, !P1 ;  /* 0x000000ff3a3f7207 */ /* 0x000fe40004800000 */
[----:B------:R-:W-:Y:S02]  /*a850*/  SEL R65, R20, RZ, !P1 ;  /* 0x000000ff14417207 */ /* 0x000fe40004800000 */
[----:B------:R-:W-:-:S03]  /*a860*/  LOP3.LUT P2, R58, R63, RZ, R8, 0xfa, !PT ;  /* 0x000000ff3f3a7212 */ /* 0x000fc6000784fa08 */
[----:B------:R-:W-:Y:S02]  /*a870*/  IMAD.IADD R64, R9, 0x1, R65 ;  /* 0x0000000109407824 */ /* 0x000fe400078e0241 */
[----:B------:R-:W-:-:S08]  /*a880*/  IMAD.MOV.U32 R17, RZ, RZ, R58 ;  /* 0x000000ffff117224 */ /* 0x000fd000078e003a */
[----:B------:R-:W-:Y:S05]  /*a890*/  WARPSYNC.COLLECTIVE R16, `(.L_x_37) ;  /* 0x0000000010087348 */ /* 0x000fea0003c00000 */
[----:B------:R0:W1:Y:S02]  /*a8a0*/  SHFL.DOWN P1, R20, R17, R18, R19 ;  /* 0x0800001211147389 */ /* 0x0000640000020013 */
[----:B01----:R-:W-:Y:S05]  /*a8b0*/  ENDCOLLECTIVE ;  /* 0x000000000000791b */ /* 0x003fea0003800000 */
.L_x_37:
[----:B------:R-:W-:Y:S02]  /*a8c0*/  IMAD.MOV.U32 R17, RZ, RZ, R64 ;  /* 0x000000ffff117224 */ /* 0x000fe400078e0040 */
[----:B------:R-:W-:-:S07]  /*a8d0*/  IMAD.MOV.U32 R63, RZ, RZ, R20 ;  /* 0x000000ffff3f7224 */ /* 0x000fce00078e0014 */
[----:B------:R-:W-:Y:S05]  /*a8e0*/  WARPSYNC.COLLECTIVE R16, `(.L_x_38) ;  /* 0x0000000010087348 */ /* 0x000fea0003c00000 */
[----:B------:R0:W1:Y:S02]  /*a8f0*/  SHFL.DOWN P1, R20, R17, R18, R19 ;  /* 0x0800001211147389 */ /* 0x0000640000020013 */
[----:B01----:R-:W-:Y:S05]  /*a900*/  ENDCOLLECTIVE ;  /* 0x000000000000791b */ /* 0x003fea0003800000 */
.L_x_38:
[----:B------:R-:W-:Y:S01]  /*a910*/  IMAD.MOV.U32 R18, RZ, RZ, 0x4 ;  /* 0x00000004ff127424 */ /* 0x000fe200078e00ff */
[----:B------:R-:W-:Y:S02]  /*a920*/  ISETP.GT.AND P1, PT, R62, R19, PT ;  /* 0x000000133e00720c */ /* 0x000fe40003f24270 */
[----:B------:R-:W-:Y:S02]  /*a930*/  SEL R20, R20, RZ, !P2 ;  /* 0x000000ff14147207 */ /* 0x000fe40005000000 */
[----:B------:R-:W-:Y:S02]  /*a940*/  SEL R63, R63, RZ, !P1 ;  /* 0x000000ff3f3f7207 */ /* 0x000fe40004800000 */
[----:B------:R-:W-:Y:S02]  /*a950*/  SEL R9, R20, RZ, !P1 ;  /* 0x000000ff14097207 */ /* 0x000fe40004800000 */
[----:B------:R-:W-:Y:S01]  /*a960*/  LOP3.LUT P2, R66, R58, RZ, R63, 0xfa, !PT ;  /* 0x000000ff3a427212 */ /* 0x000fe2000784fa3f */
[----:B------:R-:W-:-:S02]  /*a970*/  VIADD R63, R22, 0x4 ;  /* 0x00000004163f7836 */ /* 0x000fc40000000000 */
[----:B------:R-:W-:Y:S02]  /*a980*/  IMAD.IADD R68, R64, 0x1, R9 ;  /* 0x0000000140447824 */ /* 0x000fe400078e0209 */
[----:B------:R-:W-:Y:S02]  /*a990*/  IMAD.MOV.U32 R17, RZ, RZ, R66 ;  /* 0x000000ffff117224 */ /* 0x000fe400078e0042 */
[----:B------:R-:W-:-:S07]  /*a9a0*/  VIADD R64, R22, 0x8 ;  /* 0x0000000816407836 */ /* 0x000fce0000000000 */
[----:B------:R-:W-:Y:S05]  /*a9b0*/  WARPSYNC.COLLECTIVE R16, `(.L_x_39) ;  /* 0x0000000010087348 */ /* 0x000fea0003c00000 */
[----:B------:R0:W1:Y:S02]  /*a9c0*/  SHFL.DOWN P1, R20, R17, R18, R19 ;  /* 0x0800001211147389 */ /* 0x0000640000020013 */
[----:B01----:R-:W-:Y:S05]  /*a9d0*/  ENDCOLLECTIVE ;  /* 0x000000000000791b */ /* 0x003fea0003800000 */
.L_x_39:
[----:B------:R-:W-:Y:S02]  /*a9e0*/  IMAD.MOV.U32 R17, RZ, RZ, R68 ;  /* 0x000000ffff117224 */ /* 0x000fe400078e0044 */
[----:B------:R-:W-:-:S07]  /*a9f0*/  IMAD.MOV.U32 R9, RZ, RZ, R20 ;  /* 0x000000ffff097224 */ /* 0x000fce00078e0014 */
[----:B------:R-:W-:Y:S05]  /*aa00*/  WARPSYNC.COLLECTIVE R16, `(.L_x_40) ;  /* 0x0000000010087348 */ /* 0x000fea0003c00000 */
[----:B------:R0:W1:Y:S02]  /*aa10*/  SHFL.DOWN P1, R20, R17, R18, R19 ;  /* 0x0800001211147389 */ /* 0x0000640000020013 */
[----:B01----:R-:W-:Y:S05]  /*aa20*/  ENDCOLLECTIVE ;  /* 0x000000000000791b */ /* 0x003fea0003800000 */
.L_x_40:
[----:B------:R-:W-:Y:S01]  /*aa30*/  IMAD.MOV.U32 R18, RZ, RZ, 0x8 ;  /* 0x00000008ff127424 */ /* 0x000fe200078e00ff */
[----:B------:R-:W-:Y:S02]  /*aa40*/  ISETP.GT.AND P1, PT, R63, R19, PT ;  /* 0x000000133f00720c */ /* 0x000fe40003f24270 */
        /* <DEDUP_REMOVED lines=9> */
.L_x_41:
[----:B------:R-:W-:Y:S02]  /*aae0*/  IMAD.MOV.U32 R17, RZ, RZ, R8 ;  /* 0x000000ffff117224 */ /* 0x000fe400078e0008 */
[----:B------:R-:W-:-:S07]  /*aaf0*/  IMAD.MOV.U32 R9, RZ, RZ, R20 ;  /* 0x000000ffff097224 */ /* 0x000fce00078e0014 */
[----:B------:R-:W-:Y:S05]  /*ab00*/  WARPSYNC.COLLECTIVE R16, `(.L_x_42) ;  /* 0x0000000010087348 */ /* 0x000fea0003c00000 */
[----:B------:R0:W1:Y:S02]  /*ab10*/  SHFL.DOWN P1, R20, R17, R18, R19 ;  /* 0x0800001211147389 */ /* 0x0000640000020013 */
[----:B01----:R-:W-:Y:S05]  /*ab20*/  ENDCOLLECTIVE ;  /* 0x000000000000791b */ /* 0x003fea0003800000 */
.L_x_42:
[----:B------:R-:W-:Y:S01]  /*ab30*/  IMAD.MOV.U32 R18, RZ, RZ, 0x10 ;  /* 0x00000010ff127424 */ /* 0x000fe200078e00ff */
[----:B------:R-:W-:Y:S02]  /*ab40*/  ISETP.GT.AND P1, PT, R64, R19, PT ;  /* 0x000000134000720c */ /* 0x000fe40003f24270 */
[----:B------:R-:W-:Y:S02]  /*ab50*/  SEL R20, R20, RZ, !P2 ;  /* 0x000000ff14147207 */ /* 0x000fe40005000000 */
[----:B------:R-:W-:Y:S02]  /*ab60*/  SEL R9, R9, RZ, !P1 ;  /* 0x000000ff09097207 */ /* 0x000fe40004800000 */
[----:B------:R-:W-:Y:S02]  /*ab70*/  SEL R65, R20, RZ, !P1 ;  /* 0x000000ff14417207 */ /* 0x000fe40004800000 */
[----:B------:R-:W-:-:S03]  /*ab80*/  LOP3.LUT P2, R68, R74, RZ, R9, 0xfa, !PT ;  /* 0x000000ff4a447212 */ /* 0x000fc6000784fa09 */
[----:B------:R-:W-:Y:S02]  /*ab90*/  IMAD.IADD R58, R8, 0x1, R65 ;  /* 0x00000001083a7824 */ /* 0x000fe400078e0241 */
[----:B------:R-:W-:Y:S01]  /*aba0*/  IMAD.MOV.U32 R17, RZ, RZ, R68 ;  /* 0x000000ffff117224 */ /* 0x000fe200078e0044 */
[----:B------:R-:W0:Y:S01]  /*abb0*/  LDC.64 R8, c[0x0][0x3a0] ;  /* 0x0000e800ff087b82 */ /* 0x000e220000000a00 */
[----:B------:R-:W-:-:S07]  /*abc0*/  VIADD R65, R22, 0x10 ;  /* 0x0000001016417836 */ /* 0x000fce0000000000 */
[----:B0-----:R-:W-:Y:S05]  /*abd0*/  WARPSYNC.COLLECTIVE R16, `(.L_x_43) ;  /* 0x0000000010087348 */ /* 0x001fea0003c00000 */
[----:B------:R1:W2:Y:S02]  /*abe0*/  SHFL.DOWN P1, R20, R17, R18, R19 ;  /* 0x0800001211147389 */ /* 0x0002a40000020013 */
[----:B012---:R-:W-:Y:S05]  /*abf0*/  ENDCOLLECTIVE ;  /* 0x000000000000791b */ /* 0x007fea0003800000 */
.L_x_43:
[----:B------:R-:W-:Y:S01]  /*ac00*/  ISETP.GT.AND P3, PT, R65, R19, PT ;  /* 0x000000134100720c */ /* 0x000fe20003f64270 */
[----:B------:R-:W-:Y:S02]  /*ac10*/  IMAD.MOV.U32 R17, RZ, RZ, R58 ;  /* 0x000000ffff117224 */ /* 0x000fe400078e003a */
[----:B------:R-:W-:-:S10]  /*ac20*/  IMAD.MOV.U32 R67, RZ, RZ, R20 ;  /* 0x000000ffff437224 */ /* 0x000fd400078e0014 */
[----:B------:R-:W-:Y:S05]  /*ac30*/  WARPSYNC.COLLECTIVE R16, `(.L_x_44) ;  /* 0x0000000010087348 */ /* 0x000fea0003c00000 */
[----:B------:R0:W1:Y:S02]  /*ac40*/  SHFL.DOWN P1, R20, R17, R18, R19 ;  /* 0x0800001211147389 */ /* 0x0000640000020013 */
[----:B01----:R-:W-:Y:S05]  /*ac50*/  ENDCOLLECTIVE ;  /* 0x000000000000791b */ /* 0x003fea0003800000 */
.L_x_44:
[----:B------:R-:W-:Y:S02]  /*ac60*/  ISETP.NE.U32.AND P1, PT, R10, 0x65, PT ;  /* 0x000000650a00780c */ /* 0x000fe40003f25070 */
[----:B------:R-:W-:Y:S02]  /*ac70*/  SEL R20, R20, RZ, !P2 ;  /* 0x000000ff14147207 */ /* 0x000fe40005000000 */
[----:B------:R-:W-:Y:S02]  /*ac80*/  ISETP.NE.AND.EX P1, PT, R11, RZ, PT, P1 ;  /* 0x000000ff0b00720c */ /* 0x000fe40003f25310 */
[----:B------:R-:W-:Y:S01]  /*ac90*/  IADD3 R66, P2, PT, R8, 0x200, RZ ;  /* 0x0000020008427810 */ /* 0x000fe20007f5e0ff */
[----:B------:R-:W-:Y:S01]  /*aca0*/  IMAD.IADD R8, R56, 0x1, R69 ;  /* 0x0000000138087824 */ /* 0x000fe200078e0245 */
[----:B------:R-:W-:Y:S02]  /*acb0*/  SEL R17, R20, RZ, !P3 ;  /* 0x000000ff14117207 */ /* 0x000fe40005800000 */
[----:B------:R-:W-:Y:S01]  /*acc0*/  SEL R11, R67, RZ, !P3 ;  /* 0x000000ff430b7207 */ /* 0x000fe20005800000 */
[----:B------:R-:W-:-:S02]  /*acd0*/  IMAD.X R67, RZ, RZ, R9, P2 ;  /* 0x000000ffff437224 */ /* 0x000fc400010e0609 */
[----:B------:R-:W-:Y:S01]  /*ace0*/  IMAD.IADD R58, R58, 0x1, R17 ;  /* 0x000000013a3a7824 */ /* 0x000fe200078e0211 */
[----:B------:R-:W-:-:S07]  /*acf0*/  LOP3.LUT R56, R11, R68, RZ, 0xfc, !PT ;  /* 0x000000440b387212 */ /* 0x000fce00078efcff */
[----:B------:R-:W-:Y:S05]  /*ad00*/  WARPSYNC.COLLECTIVE R16, `(.L_x_45) ;  /* 0x0000000010087348 */ /* 0x000fea0003c00000 */
[----:B------:R-:W-:Y:S01]  /*ad10*/  VOTE.ALL P1, P1 ;  /* 0x0000000000ff7806 */ /* 0x000fe20000820000 */
[----:B------:R-:W-:-:S12]  /*ad20*/  ENDCOLLECTIVE ;  /* 0x000000000000791b */ /* 0x000fd80003800000 */
.L_x_45:
[----:B------:R-:W-:Y:S05]  /*ad30*/  BRA `(.L_x_46) ;  /* 0xffffff84000c7947 */ /* 0x000fea000383ffff */
.L_x_9:
[----:B------:R-:W-:Y:S01]  /*ad40*/  BSSY B1, `(.L_x_47) ;  /* 0x0000006000017945 */ /* 0x000fe20003800000 */
[----:B------:R-:W-:Y:S01]  /*ad50*/  PLOP3.LUT P1, PT, P1, PT, PT, 0x8, 0x80 ;  /* 0x000000000080781c */ /* 0x000fe20000f2e170 */
[----:B------:R-:W-:-:S12]  /*ad60*/  IMAD.MOV.U32 R16, RZ, RZ, -0x1 ;  /* 0xffffffffff107424 */ /* 0x000fd800078e00ff */
[----:B------:R-:W-:Y:S05]  /*ad70*/  WARPSYNC.COLLECTIVE R16, `(.L_x_48) ;  /* 0x0000000010087348 */ /* 0x000fea0003c00000 */
[----:B------:R-:W-:Y:S01]  /*ad80*/  VOTE.ANY P1, P1 ;  /* 0x0000000000ff7806 */ /* 0x000fe20000820100 */
[----:B------:R-:W-:-:S12]  /*ad90*/  ENDCOLLECTIVE ;  /* 0x000000000000791b */ /* 0x000fd80003800000 */
.L_x_48:
[----:B------:R-:W-:Y:S05]  /*ada0*/  BSYNC B1 ;  /* 0x0000000000017941 */ /* 0x000fea0003800000 */
.L_x_47:
[----:B------:R-:W-:Y:S05]  /*adb0*/  BRA `(.L_x_49) ;  /* 0xffffff8400807947 */ /* 0x000fea000383ffff */
.L_x_11:
[----:B------:R-:W-:Y:S01]  /*adc0*/  BSSY B1, `(.L_x_50) ;  /* 0x0000006000017945 */ /* 0x000fe20003800000 */
[----:B------:R-:W-:Y:S01]  /*add0*/  PLOP3.LUT P1, PT, P1, PT, PT, 0x8, 0x80 ;  /* 0x000000000080781c */ /* 0x000fe20000f2e170 */
[----:B------:R-:W-:-:S12]  /*ade0*/  IMAD.MOV.U32 R16, RZ, RZ, -0x1 ;  /* 0xffffffffff107424 */ /* 0x000fd800078e00ff */
[----:B------:R-:W-:Y:S05]  /*adf0*/  WARPSYNC.COLLECTIVE R16, `(.L_x_51) ;  /* 0x0000000010087348 */ /* 0x000fea0003c00000 */
[----:B------:R-:W-:Y:S01]  /*ae00*/  VOTE.ANY R16, PT, P1 ;  /* 0x0000000000107806 */ /* 0x000fe200008e0100 */
[----:B------:R-:W-:Y:S06]  /*ae10*/  ENDCOLLECTIVE ;  /* 0x000000000000791b */ /* 0x000fec0003800000 */
.L_x_51:
[----:B------:R-:W-:Y:S05]  /*ae20*/  BSYNC B1 ;  /* 0x0000000000017941 */ /* 0x000fea0003800000 */
.L_x_50:
[----:B------:R-:W-:Y:S01]  /*ae30*/  LOP3.LUT R16, R16, 0x80000000, R72, 0xec, !PT ;  /* 0x8000000010107812 */ /* 0x000fe200078eec48 */
[----:B------:R-:W-:Y:S01]  /*ae40*/  IMAD.MOV.U32 R18, RZ, RZ, 0x1 ;  /* 0x00000001ff127424 */ /* 0x000fe200078e00ff */
[----:B------:R-:W-:Y:S01]  /*ae50*/  ISETP.NE.AND P2, PT, R8, RZ, PT ;  /* 0x000000ff0800720c */ /* 0x000fe20003f45270 */
[----:B------:R-:W-:Y:S02]  /*ae60*/  VIADD R68, R68, 0xffffffe0 ;  /* 0xffffffe044447836 */ /* 0x000fe40000000000 */
[----:B------:R-:W-:-:S05]  /*ae70*/  VIADD R17, R16, 0xffffffff ;  /* 0xffffffff10117836 */ /* 0x000fca0000000000 */
[----:B------:R-:W-:Y:S01]  /*ae80*/  LOP3.LUT R74, R16, R17, RZ, 0xc, !PT ;  /* 0x00000011104a7212 */ /* 0x000fe200078e0cff */
[----:B------:R-:W-:Y:S02]  /*ae90*/  IMAD.MOV.U32 R17, RZ, RZ, R8 ;  /* 0x000000ffff117224 */ /* 0x000fe400078e0008 */
[----:B------:R-:W-:Y:S01]  /*aea0*/  IMAD.MOV.U32 R16, RZ, RZ, -0x1 ;  /* 0xffffffffff107424 */ /* 0x000fe200078e00ff */
[----:B------:R0:W1:Y:S06]  /*aeb0*/  POPC R19, R74 ;  /* 0x0000004a00137309 */ /* 0x00006c0000000000 */
[----:B01----:R-:W-:Y:S05]  /*aec0*/  WARPSYNC.COLLECTIVE R16, `(.L_x_52) ;  /* 0x0000000010087348 */ /* 0x003fea0003c00000 */
[----:B-1----:R1:W2:Y:S02]  /*aed0*/  SHFL.DOWN P1, R20, R17, R18, R19 ;  /* 0x0800001211147389 */ /* 0x0022a40000020013 */
[----:B012---:R-:W-:Y:S05]  /*aee0*/  ENDCOLLECTIVE ;  /* 0x000000000000791b */ /* 0x007fea0003800000 */
.L_x_52:
[----:B------:R-:W-:Y:S01]  /*aef0*/  ISETP.GT.AND P3, PT, R65, R19, PT ;  /* 0x000000134100720c */ /* 0x000fe20003f64270 */
[----:B------:R-:W-:Y:S02]  /*af00*/  IMAD.MOV.U32 R17, RZ, RZ, R9 ;  /* 0x000000ffff117224 */ /* 0x000fe400078e0009 */
[----:B------:R-:W-:-:S10]  /*af10*/  IMAD.MOV.U32 R75, RZ, RZ, R20 ;  /* 0x000000ffff4b7224 */ /* 0x000fd400078e0014 */
[----:B------:R-:W-:Y:S05]  /*af20*/  WARPSYNC.COLLECTIVE R16, `(.L_x_53) ;  /* 0x0000000010087348 */ /* 0x000fea0003c00000 */
[----:B------:R0:W1:Y:S02]  /*af30*/  SHFL.DOWN P1, R20, R17, R18, R19 ;  /* 0x0800001211147389 */ /* 0x0000640000020013 */
[----:B01----:R-:W-:Y:S05]  /*af40*/  ENDCOLLECTIVE ;  /* 0x000000000000791b */ /* 0x003fea0003800000 */
.L_x_53:
        /* <DEDUP_REMOVED lines=11> */
.L_x_54:
[----:B------:R-:W-:Y:S02]  /*b000*/  IMAD.MOV.U32 R17, RZ, RZ, R74 ;  /* 0x000000ffff117224 */ /* 0x000fe400078e004a */
[----:B------:R-:W-:-:S07]  /*b010*/  IMAD.MOV.U32 R75, RZ, RZ, R20 ;  /* 0x000000ffff4b7224 */ /* 0x000fce00078e0014 */
[----:B------:R-:W-:Y:S05]  /*b020*/  WARPSYNC.COLLECTIVE R16, `(.L_x_55) ;  /* 0x0000000010087348 */ /* 0x000fea0003c00000 */
[----:B------:R0:W1:Y:S02]  /*b030*/  SHFL.DOWN P1, R20, R17, R18, R19 ;  /* 0x0800001211147389 */ /* 0x0000640000020013 */
[----:B01----:R-:W-:Y:S05]  /*b040*/  ENDCOLLECTIVE ;  /* 0x000000000000791b */ /* 0x003fea0003800000 */
.L_x_55:
        /* <DEDUP_REMOVED lines=11> */
.L_x_56:
[----:B------:R-:W-:Y:S02]  /*b100*/  IMAD.MOV.U32 R17, RZ, RZ, R9 ;  /* 0x000000ffff117224 */ /* 0x000fe400078e0009 */
[----:B------:R-:W-:-:S07]  /*b110*/  IMAD.MOV.U32 R74, RZ, RZ, R20 ;  /* 0x000000ffff4a7224 */ /* 0x000fce00078e0014 */
[----:B------:R-:W-:Y:S05]  /*b120*/  WARPSYNC.COLLECTIVE R16, `(.L_x_57) ;  /* 0x0000000010087348 */ /* 0x000fea0003c00000 */
[----:B------:R0:W1:Y:S02]  /*b130*/  SHFL.DOWN P1, R20, R17, R18, R19 ;  /* 0x0800001211147389 */ /* 0x0000640000020013 */
[----:B01----:R-:W-:Y:S05]  /*b140*/  ENDCOLLECTIVE ;  /* 0x000000000000791b */ /* 0x003fea0003800000 */
.L_x_57:
        /* <DEDUP_REMOVED lines=11> */
.L_x_58:
[----:B------:R-:W-:Y:S02]  /*b200*/  IMAD.MOV.U32 R17, RZ, RZ, R8 ;  /* 0x000000ffff117224 */ /* 0x000fe400078e0008 */
[----:B------:R-:W-:-:S07]  /*b210*/  IMAD.MOV.U32 R9, RZ, RZ, R20 ;  /* 0x000000ffff097224 */ /* 0x000fce00078e0014 */
[----:B------:R-:W-:Y:S05]  /*b220*/  WARPSYNC.COLLECTIVE R16, `(.L_x_59) ;  /* 0x0000000010087348 */ /* 0x000fea0003c00000 */
[----:B------:R0:W1:Y:S02]  /*b230*/  SHFL.DOWN P1, R20, R17, R18, R19 ;  /* 0x0800001211147389 */ /* 0x0000640000020013 */
[----:B01----:R-:W-:Y:S05]  /*b240*/  ENDCOLLECTIVE ;  /* 0x000000000000791b */ /* 0x003fea0003800000 */
.L_x_59:
        /* <DEDUP_REMOVED lines=11> */
.L_x_60:
[----:B------:R-:W-:Y:S02]  /*b300*/  IMAD.MOV.U32 R17, RZ, RZ, R76 ;  /* 0x000000ffff117224 */ /* 0x000fe400078e004c */
[----:B------:R-:W-:-:S07]  /*b310*/  IMAD.MOV.U32 R8, RZ, RZ, R20 ;  /* 0x000000ffff087224 */ /* 0x000fce00078e0014 */
[----:B------:R-:W-:Y:S05]  /*b320*/  WARPSYNC.COLLECTIVE R16, `(.L_x_61) ;  /* 0x0000000010087348 */ /* 0x000fea0003c00000 */
[----:B------:R0:W1:Y:S02]  /*b330*/  SHFL.DOWN P1, R20, R17, R18, R19 ;  /* 0x0800001211147389 */ /* 0x0000640000020013 */
[----:B01----:R-:W-:Y:S05]  /*b340*/  ENDCOLLECTIVE ;  /* 0x000000000000791b */ /* 0x003fea0003800000 */
.L_x_61:
[----:B------:R-:W-:Y:S02]  /*b350*/  SEL R8, R8, RZ, !P3 ;  /* 0x000000ff08087207 */ /* 0x000fe40005800000 */
[----:B------:R-:W-:Y:S02]  /*b360*/  ISETP.NE.U32.AND P1, PT, R10, 0x65, PT ;  /* 0x000000650a00780c */ /* 0x000fe40003f25070 */
[----:B------:R-:W-:Y:S02]  /*b370*/  SEL R20, R20, RZ, !P2 ;  /* 0x000000ff14147207 */ /* 0x000fe40005000000 */
[----:B------:R-:W-:Y:S02]  /*b380*/  ISETP.NE.AND.EX P1, PT, R11, RZ, PT, P1 ;  /* 0x000000ff0b00720c */ /* 0x000fe40003f25310 */
[----:B------:R-:W-:Y:S02]  /*b390*/  SEL R11, R20, RZ, !P3 ;  /* 0x000000ff140b7207 */ /* 0x000fe40005800000 */
[----:B------:R-:W-:-:S02]  /*b3a0*/  ISETP.NE.AND P2, PT, R56, RZ, PT ;  /* 0x000000ff3800720c */ /* 0x000fc40003f45270 */
[----:B------:R-:W-:Y:S01]  /*b3b0*/  LOP3.LUT R56, R9, R8, R56, 0xfe, !PT ;  /* 0x0000000809387212 */ /* 0x000fe200078efe38 */
[----:B------:R-:W-:-:S05]  /*b3c0*/  IMAD.IADD R11, R76, 0x1, R11 ;  /* 0x000000014c0b7824 */ /* 0x000fca00078e020b */
[----:B------:R-:W-:-:S07]  /*b3d0*/  SEL R11, R11, RZ, !P2 ;  /* 0x000000ff0b0b7207 */ /* 0x000fce0005000000 */
[----:B------:R-:W-:Y:S05]  /*b3e0*/  WARPSYNC.COLLECTIVE R16, `(.L_x_62) ;  /* 0x0000000010087348 */ /* 0x000fea0003c00000 */
[----:B------:R-:W-:Y:S01]  /*b3f0*/  VOTE.ALL P1, P1 ;  /* 0x0000000000ff7806 */ /* 0x000fe20000820000 */
[----:B------:R-:W-:-:S12]  /*b400*/  ENDCOLLECTIVE ;  /* 0x000000000000791b */ /* 0x000fd80003800000 */
.L_x_62:
[----:B------:R-:W-:Y:S01]  /*b410*/  IMAD.IADD R58, R11, 0x1, R58 ;  /* 0x000000010b3a7824 */ /* 0x000fe200078e023a */
[----:B------:R-:W-:Y:S06]  /*b420*/  BRA `(.L_x_63) ;  /* 0xffffff8000d07947 */ /* 0x000fec000383ffff */
.L_x_20:
[----:B------:R-:W-:Y:S01]  /*b430*/  BSSY B0, `(.L_x_64) ;  /* 0x0000006000007945 */ /* 0x000fe20003800000 */
[----:B------:R-:W-:Y:S01]  /*b440*/  PLOP3.LUT P1, PT, P1, PT, PT, 0x8, 0x80 ;  /* 0x000000000080781c */ /* 0x000fe20000f2e170 */
[----:B------:R-:W-:-:S12]  /*b450*/  IMAD.MOV.U32 R16, RZ, RZ, -0x1 ;  /* 0xffffffffff107424 */ /* 0x000fd800078e00ff */
[----:B------:R-:W-:Y:S05]  /*b460*/  WARPSYNC.COLLECTIVE R16, `(.L_x_65) ;  /* 0x0000000010087348 */ /* 0x000fea0003c00000 */
[----:B------:R-:W-:Y:S01]  /*b470*/  VOTE.ANY P1, P1 ;  /* 0x0000000000ff7806 */ /* 0x000fe20000820100 */
[----:B------:R-:W-:-:S12]  /*b480*/  ENDCOLLECTIVE ;  /* 0x000000000000791b */ /* 0x000fd80003800000 */
.L_x_65:
[----:B------:R-:W-:Y:S05]  /*b490*/  BSYNC B0 ;  /* 0x0000000000007941 */ /* 0x000fea0003800000 */
.L_x_64:
[----:B------:R-:W-:Y:S05]  /*b4a0*/  BRA `(.L_x_66) ;  /* 0xffffffd000dc7947 */ /* 0x000fea000383ffff */
.L_x_22:
[----:B------:R-:W-:Y:S01]  /*b4b0*/  BSSY B0, `(.L_x_67) ;  /* 0x0000006000007945 */ /* 0x000fe20003800000 */
[----:B------:R-:W-:Y:S01]  /*b4c0*/  PLOP3.LUT P1, PT, P1, PT, PT, 0x8, 0x80 ;  /* 0x000000000080781c */ /* 0x000fe20000f2e170 */
[----:B------:R-:W-:-:S12]  /*b4d0*/  IMAD.MOV.U32 R16, RZ, RZ, -0x1 ;  /* 0xffffffffff107424 */ /* 0x000fd800078e00ff */
[----:B------:R-:W-:Y:S05]  /*b4e0*/  WARPSYNC.COLLECTIVE R16, `(.L_x_68) ;  /* 0x0000000010087348 */ /* 0x000fea0003c00000 */
[----:B------:R-:W-:Y:S01]  /*b4f0*/  VOTE.ANY R16, PT, P1 ;  /* 0x0000000000107806 */ /* 0x000fe200008e0100 */
[----:B------:R-:W-:Y:S06]  /*b500*/  ENDCOLLECTIVE ;  /* 0x000000000000791b */ /* 0x000fec0003800000 */
.L_x_68:
[----:B------:R-:W-:Y:S05]  /*b510*/  BSYNC B0 ;  /* 0x0000000000007941 */ /* 0x000fea0003800000 */
.L_x_67:
[----:B------:R-:W0:Y:S01]  /*b520*/  S2R R60, SR_GEMASK ;  /* 0x00000000003c7919 */ /* 0x000e220000003c00 */
[----:B------:R-:W-:Y:S01]  /*b530*/  IMAD.MOV.U32 R19, RZ, RZ, R16 ;  /* 0x000000ffff137224 */ /* 0x000fe200078e0010 */
[----:B------:R-:W-:Y:S01]  /*b540*/  ISETP.NE.AND P0, PT, R12, RZ, PT ;  /* 0x000000ff0c00720c */ /* 0x000fe20003f05270 */
[----:B------:R-:W-:Y:S02]  /*b550*/  IMAD.MOV.U32 R17, RZ, RZ, R12 ;  /* 0x000000ffff117224 */ /* 0x000fe400078e000c */
[----:B------:R-:W-:Y:S02]  /*b560*/  IMAD.MOV.U32 R18, RZ, RZ, 0x1 ;  /* 0x00000001ff127424 */ /* 0x000fe400078e00ff */
[C---:B------:R-:W-:Y:S02]  /*b570*/  VIADD R62, R3.reuse, 0x2 ;  /* 0x00000002033e7836 */ /* 0x040fe40000000000 */
[----:B------:R-:W-:Y:S02]  /*b580*/  VIADD R65, R3, 0x10 ;  /* 0x0000001003417836 */ /* 0x000fe40000000000 */
[----:B------:R-:W-:Y:S01]  /*b590*/  IMAD.IADD R69, R26, 0x1, R69 ;  /* 0x000000011a457824 */ /* 0x000fe200078e0245 */
[----:B0-----:R-:W-:-:S05]  /*b5a0*/  LOP3.LUT R19, R19, 0x80000000, R60, 0xec, !PT ;  /* 0x8000000013137812 */ /* 0x001fca00078eec3c */
[----:B------:R-:W-:-:S05]  /*b5b0*/  VIADD R16, R19, 0xffffffff ;  /* 0xffffffff13107836 */ /* 0x000fca0000000000 */
[----:B------:R-:W-:Y:S01]  /*b5c0*/  LOP3.LUT R61, R19, R16, RZ, 0xc, !PT ;  /* 0x00000010133d7212 */ /* 0x000fe200078e0cff */
[----:B------:R-:W-:-:S03]  /*b5d0*/  IMAD.MOV.U32 R16, RZ, RZ, -0x1 ;  /* 0xffffffffff107424 */ /* 0x000fc600078e00ff */
[----:B------:R0:W1:Y:S04]  /*b5e0*/  POPC R19, R61 ;  /* 0x0000003d00137309 */ /* 0x0000680000000000 */
[----:B01----:R-:W-:Y:S05]  /*b5f0*/  WARPSYNC.COLLECTIVE R16, `(.L_x_69) ;  /* 0x0000000010087348 */ /* 0x003fea0003c00000 */
[----:B-1----:R1:W2:Y:S02]  /*b600*/  SHFL.DOWN P1, R20, R17, R18, R19 ;  /* 0x0800001211147389 */ /* 0x0022a40000020013 */
[----:B012---:R-:W-:Y:S05]  /*b610*/  ENDCOLLECTIVE ;  /* 0x000000000000791b */ /* 0x007fea0003800000 */
.L_x_69:
[----:B------:R-:W-:Y:S02]  /*b620*/  IMAD.MOV.U32 R17, RZ, RZ, R13 ;  /* 0x000000ffff117224 */ /* 0x000fe400078e000d */
[----:B------:R-:W-:-:S07]  /*b630*/  IMAD.MOV.U32 R28, RZ, RZ, R20 ;  /* 0x000000ffff1c7224 */ /* 0x000fce00078e0014 */
[----:B------:R-:W-:Y:S05]  /*b640*/  WARPSYNC.COLLECTIVE R16, `(.L_x_70) ;  /* 0x0000000010087348 */ /* 0x000fea0003c00000 */
[----:B------:R0:W1:Y:S02]  /*b650*/  SHFL.DOWN P1, R20, R17, R18, R19 ;  /* 0x0800001211147389 */ /* 0x0000640000020013 */
[----:B01----:R-:W-:Y:S05]  /*b660*/  ENDCOLLECTIVE ;  /* 0x000000000000791b */ /* 0x003fea0003800000 */
.L_x_70:
[----:B------:R-:W-:Y:S01]  /*b670*/  IMAD.MOV.U32 R18, RZ, RZ, 0x2 ;  /* 0x00000002ff127424 */ /* 0x000fe200078e00ff */
[----:B------:R-:W-:Y:S02]  /*b680*/  SEL R20, R20, RZ, !P0 ;  /* 0x000000ff14147207 */ /* 0x000fe40004000000 */
[----:B------:R-:W-:-:S04]  /*b690*/  ISETP.GE.AND P0, PT, R3, R19, PT ;  /* 0x000000130300720c */ /* 0x000fc80003f06270 */
[----:B------:R-:W-:Y:S02]  /*b6a0*/  SEL R61, R28, RZ, !P0 ;  /* 0x000000ff1c3d7207 */ /* 0x000fe40004000000 */
[----:B------:R-:W-:Y:S02]  /*b6b0*/  SEL R63, R20, RZ, !P0 ;  /* 0x000000ff143f7207 */ /* 0x000fe40004000000 */
[----:B------:R-:W-:-:S03]  /*b6c0*/  LOP3.LUT P0, R76, R61, RZ, R12, 0xfa, !PT ;  /* 0x000000ff3d4c7212 */ /* 0x000fc6000780fa0c */
[----:B------:R-:W-:Y:S02]  /*b6d0*/  IMAD.IADD R64, R13, 0x1, R63 ;  /* 0x000000010d407824 */ /* 0x000fe400078e023f */
[----:B------:R-:W-:Y:S02]  /*b6e0*/  IMAD.MOV.U32 R17, RZ, RZ, R76 ;  /* 0x000000ffff117224 */ /* 0x000fe400078e004c */
[----:B------:R-:W-:-:S07]  /*b6f0*/  VIADD R63, R3, 0x4 ;  /* 0x00000004033f7836 */ /* 0x000fce0000000000 */
[----:B------:R-:W-:Y:S05]  /*b700*/  WARPSYNC.COLLECTIVE R16, `(.L_x_71) ;  /* 0x0000000010087348 */ /* 0x000fea0003c00000 */
[----:B------:R0:W1:Y:S02]  /*b710*/  SHFL.DOWN P1, R20, R17, R18, R19 ;  /* 0x0800001211147389 */ /* 0x0000640000020013 */
[----:B01----:R-:W-:Y:S05]  /*b720*/  ENDCOLLECTIVE ;  /* 0x000000000000791b */ /* 0x003fea0003800000 */
.L_x_71:
[----:B------:R-:W-:Y:S02]  /*b730*/  IMAD.MOV.U32 R17, RZ, RZ, R64 ;  /* 0x000000ffff117224 */ /* 0x000fe400078e0040 */
[----:B------:R-:W-:-:S07]  /*b740*/  IMAD.MOV.U32 R13, RZ, RZ, R20 ;  /* 0x000000ffff0d7224 */ /* 0x000fce00078e0014 */
[----:B------:R-:W-:Y:S05]  /*b750*/  WARPSYNC.COLLECTIVE R16, `(.L_x_72) ;  /* 0x0000000010087348 */ /* 0x000fea0003c00000 */
[----:B------:R0:W1:Y:S02]  /*b760*/  SHFL.DOWN P1, R20, R17, R18, R19 ;  /* 0x0800001211147389 */ /* 0x0000640000020013 */
[----:B01----:R-:W-:Y:S05]  /*b770*/  ENDCOLLECTIVE ;  /* 0x000000000000791b */ /* 0x003fea0003800000 */
.L_x_72:
[----:B------:R-:W-:Y:S01]  /*b780*/  IMAD.MOV.U32 R18, RZ, RZ, 0x4 ;  /* 0x00000004ff127424 */ /* 0x000fe200078e00ff */
[----:B------:R-:W-:Y:S02]  /*b790*/  SEL R20, R20, RZ, !P0 ;  /* 0x000000ff14147207 */ /* 0x000fe40004000000 */
[----:B------:R-:W-:-:S04]  /*b7a0*/  ISETP.GT.AND P0, PT, R62, R19, PT ;  /* 0x000000133e00720c */ /* 0x000fc80003f04270 */
        /* <DEDUP_REMOVED lines=9> */
.L_x_73:
[----:B------:R-:W-:Y:S02]  /*b840*/  IMAD.MOV.U32 R17, RZ, RZ, R70 ;  /* 0x000000ffff117224 */ /* 0x000fe400078e0046 */
[----:B------:R-:W-:-:S07]  /*b850*/  IMAD.MOV.U32 R12, RZ, RZ, R20 ;  /* 0x000000ffff0c7224 */ /* 0x000fce00078e0014 */
[----:B------:R-:W-:Y:S05]  /*b860*/  WARPSYNC.COLLECTIVE R16, `(.L_x_74) ;  /* 0x0000000010087348 */ /* 0x000fea0003c00000 */
[----:B------:R0:W1:Y:S02]  /*b870*/  SHFL.DOWN P1, R20, R17, R18, R19 ;  /* 0x0800001211147389 */ /* 0x0000640000020013 */
[----:B01----:R-:W-:Y:S05]  /*b880*/  ENDCOLLECTIVE ;  /* 0x000000000000791b */ /* 0x003fea0003800000 */
.L_x_74:
[----:B------:R-:W-:Y:S01]  /*b890*/  IMAD.MOV.U32 R18, RZ, RZ, 0x8 ;  /* 0x00000008ff127424 */ /* 0x000fe200078e00ff */
[----:B------:R-:W-:Y:S02]  /*b8a0*/  SEL R20, R20, RZ, !P0 ;  /* 0x000000ff14147207 */ /* 0x000fe40004000000 */
[----:B------:R-:W-:-:S04]  /*b8b0*/  ISETP.GT.AND P0, PT, R63, R19, PT ;  /* 0x000000133f00720c */ /* 0x000fc80003f04270 */
        /* <DEDUP_REMOVED lines=8> */
.L_x_75:
[----:B------:R-:W-:Y:S02]  /*b940*/  IMAD.MOV.U32 R17, RZ, RZ, R70 ;  /* 0x000000ffff117224 */ /* 0x000fe400078e0046 */
[----:B------:R-:W-:-:S07]  /*b950*/  IMAD.MOV.U32 R12, RZ, RZ, R20 ;  /* 0x000000ffff0c7224 */ /* 0x000fce00078e0014 */
[----:B------:R-:W-:Y:S05]  /*b960*/  WARPSYNC.COLLECTIVE R16, `(.L_x_76) ;  /* 0x0000000010087348 */ /* 0x000fea0003c00000 */
[----:B------:R0:W1:Y:S02]  /*b970*/  SHFL.DOWN P1, R20, R17, R18, R19 ;  /* 0x0800001211147389 */ /* 0x0000640000020013 */
[----:B01----:R-:W-:Y:S05]  /*b980*/  ENDCOLLECTIVE ;  /* 0x000000000000791b */ /* 0x003fea0003800000 */
.L_x_76:
[----:B------:R-:W-:Y:S01]  /*b990*/  IMAD.MOV.U32 R18, RZ, RZ, 0x10 ;  /* 0x00000010ff127424 */ /* 0x000fe200078e00ff */
[----:B------:R-:W-:Y:S02]  /*b9a0*/  SEL R20, R20, RZ, !P0 ;  /* 0x000000ff14147207 */ /* 0x000fe40004000000 */
[----:B------:R-:W-:-:S04]  /*b9b0*/  ISETP.GT.AND P0, PT, R64, R19, PT ;  /* 0x000000134000720c */ /* 0x000fc80003f04270 */
[----:B------:R-:W-:Y:S02]  /*b9c0*/  SEL R13, R12, RZ, !P0 ;  /* 0x000000ff0c0d7207 */ /* 0x000fe40004000000 */
[----:B------:R-:W-:Y:S02]  /*b9d0*/  SEL R61, R20, RZ, !P0 ;  /* 0x000000ff143d7207 */ /* 0x000fe40004000000 */
[----:B------:R-:W-:Y:S02]  /*b9e0*/  LOP3.LUT P0, R28, R28, RZ, R13, 0xfa, !PT ;  /* 0x000000ff1c1c7212 */ /* 0x000fe4000780fa0d */
[----:B------:R-:W0:Y:S01]  /*b9f0*/  LDC.64 R12, c[0x0][0x3a0] ;  /* 0x0000e800ff0c7b82 */ /* 0x000e220000000a00 */
[----:B------:R-:W-:Y:S02]  /*ba00*/  IMAD.IADD R70, R70, 0x1, R61 ;  /* 0x0000000146467824 */ /* 0x000fe400078e023d */
[----:B------:R-:W-:-:S08]  /*ba10*/  IMAD.MOV.U32 R17, RZ, RZ, R28 ;  /* 0x000000ffff117224 */ /* 0x000fd000078e001c */
[----:B0-----:R-:W-:Y:S05]  /*ba20*/  WARPSYNC.COLLECTIVE R16, `(.L_x_77) ;  /* 0x0000000010087348 */ /* 0x001fea0003c00000 */
[----:B------:R1:W2:Y:S02]  /*ba30*/  SHFL.DOWN P1, R20, R17, R18, R19 ;  /* 0x0800001211147389 */ /* 0x0002a40000020013 */
[----:B012---:R-:W-:Y:S05]  /*ba40*/  ENDCOLLECTIVE ;  /* 0x000000000000791b */ /* 0x007fea0003800000 */
.L_x_77:
[----:B------:R-:W-:Y:S02]  /*ba50*/  IMAD.MOV.U32 R17, RZ, RZ, R70 ;  /* 0x000000ffff117224 */ /* 0x000fe400078e0046 */
[----:B------:R-:W-:-:S07]  /*ba60*/  IMAD.MOV.U32 R76, RZ, RZ, R20 ;  /* 0x000000ffff4c7224 */ /* 0x000fce00078e0014 */
[----:B------:R-:W-:Y:S05]  /*ba70*/  WARPSYNC.COLLECTIVE R16, `(.L_x_78) ;  /* 0x0000000010087348 */ /* 0x000fea0003c00000 */
[----:B------:R0:W1:Y:S02]  /*ba80*/  SHFL.DOWN P1, R20, R17, R18, R19 ;  /* 0x0800001211147389 */ /* 0x0000640000020013 */
[----:B01----:R-:W-:Y:S05]  /*ba90*/  ENDCOLLECTIVE ;  /* 0x000000000000791b */ /* 0x003fea0003800000 */
.L_x_78:
[----:B------:R-:W-:Y:S02]  /*baa0*/  IADD3 R61, P1, PT, R12, 0x200, RZ ;  /* 0x000002000c3d7810 */ /* 0x000fe40007f3e0ff */
[----:B------:R-:W-:Y:S02]  /*bab0*/  SEL R16, R20, RZ, !P0 ;  /* 0x000000ff14107207 */ /* 0x000fe40004000000 */
[----:B------:R-:W-:Y:S01]  /*bac0*/  ISETP.GT.AND P0, PT, R65, R19, PT ;  /* 0x000000134100720c */ /* 0x000fe20003f04270 */
[----:B------:R-:W-:Y:S01]  /*bad0*/  IMAD.X R66, RZ, RZ, R13, P1 ;  /* 0x000000ffff427224 */ /* 0x000fe200008e060d */
[----:B------:R-:W-:Y:S02]  /*bae0*/  ISETP.NE.U32.AND P1, PT, R14, 0x65, PT ;  /* 0x000000650e00780c */ /* 0x000fe40003f25070 */
[----:B------:R-:W-:Y:S01]  /*baf0*/  SEL R12, R16, RZ, !P0 ;  /* 0x000000ff100c7207 */ /* 0x000fe20004000000 */
[----:B------:R-:W-:Y:S01]  /*bb00*/  IMAD.MOV.U32 R16, RZ, RZ, -0x1 ;  /* 0xffffffffff107424 */ /* 0x000fe200078e00ff */
[----:B------:R-:W-:-:S02]  /*bb10*/  ISETP.NE.AND.EX P1, PT, R15, RZ, PT, P1 ;  /* 0x000000ff0f00720c */ /* 0x000fc40003f25310 */
[----:B------:R-:W-:Y:S01]  /*bb20*/  SEL R13, R76, RZ, !P0 ;  /* 0x000000ff4c0d7207 */ /* 0x000fe20004000000 */
[----:B------:R-:W-:-:S03]  /*bb30*/  IMAD.IADD R26, R70, 0x1, R12 ;  /* 0x00000001461a7824 */ /* 0x000fc600078e020c */
[----:B------:R-:W-:-:S07]  /*bb40*/  LOP3.LUT R28, R13, R28, RZ, 0xfc, !PT ;  /* 0x0000001c0d1c7212 */ /* 0x000fce00078efcff */
[----:B------:R-:W-:Y:S05]  /*bb50*/  WARPSYNC.COLLECTIVE R16, `(.L_x_79) ;  /* 0x0000000010087348 */ /* 0x000fea0003c00000 */
[----:B------:R-:W-:Y:S01]  /*bb60*/  VOTE.ALL P1, P1 ;  /* 0x0000000000ff7806 */ /* 0x000fe20000820000 */
[----:B------:R-:W-:-:S12]  /*bb70*/  ENDCOLLECTIVE ;  /* 0x000000000000791b */ /* 0x000fd80003800000 */
.L_x_79:
[----:B------:R-:W-:Y:S05]  /*bb80*/  BRA `(.L_x_80) ;  /* 0xffffffd000247947 */ /* 0x000fea000383ffff */
.L_x_24:
[----:B------:R-:W-:Y:S01]  /*bb90*/  BSSY B0, `(.L_x_81) ;  /* 0x0000006000007945 */ /* 0x000fe20003800000 */
[----:B------:R-:W-:Y:S01]  /*bba0*/  PLOP3.LUT P1, PT, P1, PT, PT, 0x8, 0x80 ;  /* 0x000000000080781c */ /* 0x000fe20000f2e170 */
[----:B------:R-:W-:-:S12]  /*bbb0*/  IMAD.MOV.U32 R16, RZ, RZ, -0x1 ;  /* 0xffffffffff107424 */ /* 0x000fd800078e00ff */
[----:B------:R-:W-:Y:S05]  /*bbc0*/  WARPSYNC.COLLECTIVE R16, `(.L_x_82) ;  /* 0x0000000010087348 */ /* 0x000fea0003c00000 */
[----:B------:R-:W-:Y:S01]  /*bbd0*/  VOTE.ANY P1, P1 ;  /* 0x0000000000ff7806 */ /* 0x000fe20000820100 */
[----:B------:R-:W-:-:S12]  /*bbe0*/  ENDCOLLECTIVE ;  /* 0x000000000000791b */ /* 0x000fd80003800000 */
.L_x_82:
[----:B------:R-:W-:Y:S05]  /*bbf0*/  BSYNC B0 ;  /* 0x0000000000007941 */ /* 0x000fea0003800000 */
.L_x_81:
[----:B------:R-:W-:Y:S05]  /*bc00*/  BRA `(.L_x_83) ;  /* 0xffffffd000947947 */ /* 0x000fea000383ffff */
.L_x_26:
[----:B------:R-:W-:Y:S01]  /*bc10*/  ISETP.NE.U32.AND P0, PT, R14, 0x65, PT ;  /* 0x000000650e00780c */ /* 0x000fe20003f05070 */
[----:B------:R-:W-:Y:S01]  /*bc20*/  BSSY B0, `(.L_x_84) ;  /* 0x0000007000007945 */ /* 0x000fe20003800000 */
[----:B------:R-:W-:Y:S01]  /*bc30*/  PLOP3.LUT P1, PT, P1, PT, PT, 0x8, 0x80 ;  /* 0x000000000080781c */ /* 0x000fe20000f2e170 */
[----:B------:R-:W-:Y:S01]  /*bc40*/  IMAD.MOV.U32 R16, RZ, RZ, -0x1 ;  /* 0xffffffffff107424 */ /* 0x000fe200078e00ff */
[----:B------:R-:W-:-:S13]  /*bc50*/  ISETP.NE.AND.EX P0, PT, R15, RZ, PT, P0 ;  /* 0x000000ff0f00720c */ /* 0x000fda0003f05300 */
[----:B------:R-:W-:Y:S05]  /*bc60*/  WARPSYNC.COLLECTIVE R16, `(.L_x_85) ;  /* 0x0000000010087348 */ /* 0x000fea0003c00000 */
[----:B------:R-:W-:Y:S01]  /*bc70*/  VOTE.ANY R16, PT, P1 ;  /* 0x0000000000107806 */ /* 0x000fe200008e0100 */
[----:B------:R-:W-:Y:S06]  /*bc80*/  ENDCOLLECTIVE ;  /* 0x000000000000791b */ /* 0x000fec0003800000 */
.L_x_85:
[----:B------:R-:W-:Y:S05]  /*bc90*/  BSYNC B0 ;  /* 0x0000000000007941 */ /* 0x000fea0003800000 */
.L_x_84:
[----:B------:R-:W-:Y:S01]  /*bca0*/  LOP3.LUT R16, R16, 0x80000000, R60, 0xec, !PT ;  /* 0x8000000010107812 */ /* 0x000fe200078eec3c */
[----:B------:R-:W-:Y:S02]  /*bcb0*/  IMAD.MOV.U32 R17, RZ, RZ, R12 ;  /* 0x000000ffff117224 */ /* 0x000fe400078e000c */
[----:B------:R-:W-:Y:S02]  /*bcc0*/  IMAD.MOV.U32 R18, RZ, RZ, 0x1 ;  /* 0x00000001ff127424 */ /* 0x000fe400078e00ff */
[----:B------:R-:W-:Y:S02]  /*bcd0*/  VIADD R15, R16, 0xffffffff ;  /* 0xffffffff100f7836 */ /* 0x000fe40000000000 */
[----:B------:R-:W-:-:S03]  /*bce0*/  VIADD R69, R69, 0xffffffe0 ;  /* 0xffffffe045457836 */ /* 0x000fc60000000000 */
[----:B------:R-:W-:Y:S01]  /*bcf0*/  LOP3.LUT R15, R16, R15, RZ, 0xc, !PT ;  /* 0x0000000f100f7212 */ /* 0x000fe200078e0cff */
[----:B------:R-:W-:-:S03]  /*bd00*/  IMAD.MOV.U32 R16, RZ, RZ, -0x1 ;  /* 0xffffffffff107424 */ /* 0x000fc600078e00ff */
[----:B------:R0:W1:Y:S04]  /*bd10*/  POPC R19, R15 ;  /* 0x0000000f00137309 */ /* 0x0000680000000000 */
[----:B01----:R-:W-:Y:S05]  /*bd20*/  WARPSYNC.COLLECTIVE R16, `(.L_x_86) ;  /* 0x0000000010087348 */ /* 0x003fea0003c00000 */
[----:B-1----:R1:W2:Y:S02]  /*bd30*/  SHFL.DOWN P1, R20, R17, R18, R19 ;  /* 0x0800001211147389 */ /* 0x0022a40000020013 */
[----:B012---:R-:W-:Y:S05]  /*bd40*/  ENDCOLLECTIVE ;  /* 0x000000000000791b */ /* 0x007fea0003800000 */
.L_x_86:
[----:B------:R-:W-:Y:S02]  /*bd50*/  IMAD.MOV.U32 R17, RZ, RZ, R13 ;  /* 0x000000ffff117224 */ /* 0x000fe400078e000d */
[----:B------:R-:W-:-:S07]  /*bd60*/  IMAD.MOV.U32 R76, RZ, RZ, R20 ;  /* 0x000000ffff4c7224 */ /* 0x000fce00078e0014 */
[----:B------:R-:W-:Y:S05]  /*bd70*/  WARPSYNC.COLLECTIVE R16, `(.L_x_87) ;  /* 0x0000000010087348 */ /* 0x000fea0003c00000 */
[----:B------:R0:W1:Y:S02]  /*bd80*/  SHFL.DOWN P1, R20, R17, R18, R19 ;  /* 0x0800001211147389 */ /* 0x0000640000020013 */
[----:B01----:R-:W-:Y:S05]  /*bd90*/  ENDCOLLECTIVE ;  /* 0x000000000000791b */ /* 0x003fea0003800000 */
.L_x_87:
[----:B------:R-:W-:Y:S02]  /*bda0*/  IMAD.MOV.U32 R18, RZ, RZ, 0x2 ;  /* 0x00000002ff127424 */ /* 0x000fe400078e00ff */
[----:B------:R-:W-:Y:S01]  /*bdb0*/  IMAD.MOV.U32 R16, RZ, RZ, R20 ;  /* 0x000000ffff107224 */ /* 0x000fe200078e0014 */
[----:B------:R-:W-:-:S04]  /*bdc0*/  ISETP.NE.AND P1, PT, R12, RZ, PT ;  /* 0x000000ff0c00720c */ /* 0x000fc80003f25270 */
[----:B------:R-:W-:Y:S01]  /*bdd0*/  SEL R14, R16, RZ, !P1 ;  /* 0x000000ff100e7207 */ /* 0x000fe20004800000 */
[----:B------:R-:W-:Y:S01]  /*bde0*/  IMAD.MOV.U32 R16, RZ, RZ, -0x1 ;  /* 0xffffffffff107424 */ /* 0x000fe200078e00ff */
[----:B------:R-:W-:-:S04]  /*bdf0*/  ISETP.GE.AND P1, PT, R3, R19, PT ;  /* 0x000000130300720c */ /* 0x000fc80003f26270 */
        /* <DEDUP_REMOVED lines=8> */
.L_x_88:
[----:B------:R-:W-:Y:S02]  /*be80*/  IMAD.MOV.U32 R17, RZ, RZ, R13 ;  /* 0x000000ffff117224 */ /* 0x000fe400078e000d */
[----:B------:R-:W-:-:S07]  /*be90*/  IMAD.MOV.U32 R76, RZ, RZ, R20 ;  /* 0x000000ffff4c7224 */ /* 0x000fce00078e0014 */
[----:B------:R-:W-:Y:S05]  /*bea0*/  WARPSYNC.COLLECTIVE R16, `(.L_x_89) ;  /* 0x0000000010087348 */ /* 0x000fea0003c00000 */
[----:B------:R0:W1:Y:S02]  /*beb0*/  SHFL.DOWN P1, R20, R17, R18, R19 ;  /* 0x0800001211147389 */ /* 0x0000640000020013 */
[----:B01----:R-:W-:Y:S05]  /*bec0*/  ENDCOLLECTIVE ;  /* 0x000000000000791b */ /* 0x003fea0003800000 */
.L_x_89:
[----:B------:R-:W-:Y:S01]  /*bed0*/  IMAD.MOV.U32 R18, RZ, RZ, 0x4 ;  /* 0x00000004ff127424 */ /* 0x000fe200078e00ff */
[----:B------:R-:W-:Y:S01]  /*bee0*/  ISETP.GT.AND P1, PT, R62, R19, PT ;  /* 0x000000133e00720c */ /* 0x000fe20003f24270 */
[----:B------:R-:W-:-:S03]  /*bef0*/  IMAD.MOV.U32 R16, RZ, RZ, R20 ;  /* 0x000000ffff107224 */ /* 0x000fc600078e0014 */
[----:B------:R-:W-:Y:S02]  /*bf00*/  SEL R15, R76, RZ, !P1 ;  /* 0x000000ff4c0f7207 */ /* 0x000fe40004800000 */
[----:B------:R-:W-:Y:S01]  /*bf10*/  SEL R14, R16, RZ, !P6 ;  /* 0x000000ff100e7207 */ /* 0x000fe20007000000 */
[----:B------:R-:W-:Y:S01]  /*bf20*/  IMAD.MOV.U32 R16, RZ, RZ, -0x1 ;  /* 0xffffffffff107424 */ /* 0x000fe200078e00ff */
[----:B------:R-:W-:Y:S02]  /*bf30*/  LOP3.LUT P6, R12, R12, RZ, R15, 0xfa, !PT ;  /* 0x000000ff0c0c7212 */ /* 0x000fe400078cfa0f */
[----:B------:R-:W-:-:S03]  /*bf40*/  SEL R14, R14, RZ, !P1 ;  /* 0x000000ff0e0e7207 */ /* 0x000fc60004800000 */
[----:B------:R-:W-:Y:S02]  /*bf50*/  IMAD.MOV.U32 R17, RZ, RZ, R12 ;  /* 0x000000ffff117224 */ /* 0x000fe400078e000c */
[----:B------:R-:W-:-:S07]  /*bf60*/  IMAD.IADD R13, R13, 0x1, R14 ;  /* 0x000000010d0d7824 */ /* 0x000fce00078e020e */
[----:B------:R-:W-:Y:S05]  /*bf70*/  WARPSYNC.COLLECTIVE R16, `(.L_x_90) ;  /* 0x0000000010087348 */ /* 0x000fea0003c00000 */
[----:B------:R0:W1:Y:S02]  /*bf80*/  SHFL.DOWN P1, R20, R17, R18, R19 ;  /* 0x0800001211147389 */ /* 0x0000640000020013 */
[----:B01----:R-:W-:Y:S05]  /*bf90*/  ENDCOLLECTIVE ;  /* 0x000000000000791b */ /* 0x003fea0003800000 */
.L_x_90:
[----:B------:R-:W-:Y:S02]  /*bfa0*/  IMAD.MOV.U32 R17, RZ, RZ, R13 ;  /* 0x000000ffff117224 */ /* 0x000fe400078e000d */
[----:B------:R-:W-:-:S07]  /*bfb0*/  IMAD.MOV.U32 R76, RZ, RZ, R20 ;  /* 0x000000ffff4c7224 */ /* 0x000fce00078e0014 */
[----:B------:R-:W-:Y:S05]  /*bfc0*/  WARPSYNC.COLLECTIVE R16, `(.L_x_91) ;  /* 0x0000000010087348 */ /* 0x000fea0003c00000 */
[----:B------:R0:W1:Y:S02]  /*bfd0*/  SHFL.DOWN P1, R20, R17, R18, R19 ;  /* 0x0800001211147389 */ /* 0x0000640000020013 */
[----:B01----:R-:W-:Y:S05]  /*bfe0*/  ENDCOLLECTIVE ;  /* 0x000000000000791b */ /* 0x003fea0003800000 */
.L_x_91:
        /* <DEDUP_REMOVED lines=13> */
.L_x_92:
[----:B------:R-:W-:Y:S02]  /*c0c0*/  IMAD.MOV.U32 R17, RZ, RZ, R13 ;  /* 0x000000ffff117224 */ /* 0x000fe400078e000d */
[----:B------:R-:W-:-:S07]  /*c0d0*/  IMAD.MOV.U32 R76, RZ, RZ, R20 ;  /* 0x000000ffff4c7224 */ /* 0x000fce00078e0014 */
[----:B------:R-:W-:Y:S05]  /*c0e0*/  WARPSYNC.COLLECTIVE R16, `(.L_x_93) ;  /* 0x0000000010087348 */ /* 0x000fea0003c00000 */
[----:B------:R0:W1:Y:S02]  /*c0f0*/  SHFL.DOWN P1, R20, R17, R18, R19 ;  /* 0x0800001211147389 */ /* 0x0000640000020013 */
[----:B01----:R-:W-:Y:S05]  /*c100*/  ENDCOLLECTIVE ;  /* 0x000000000000791b */ /* 0x003fea0003800000 */
.L_x_93:
        /* <DEDUP_REMOVED lines=13> */
.L_x_94:
[----:B------:R-:W-:Y:S02]  /*c1e0*/  IMAD.MOV.U32 R17, RZ, RZ, R13 ;  /* 0x000000ffff117224 */ /* 0x000fe400078e000d */
[----:B------:R-:W-:-:S07]  /*c1f0*/  IMAD.MOV.U32 R76, RZ, RZ, R20 ;  /* 0x000000ffff4c7224 */ /* 0x000fce00078e0014 */
[----:B------:R-:W-:Y:S05]  /*c200*/  WARPSYNC.COLLECTIVE R16, `(.L_x_95) ;  /* 0x0000000010087348 */ /* 0x000fea0003c00000 */
[----:B------:R0:W1:Y:S02]  /*c210*/  SHFL.DOWN P1, R20, R17, R18, R19 ;  /* 0x0800001211147389 */ /* 0x0000640000020013 */
[----:B01----:R-:W-:Y:S05]  /*c220*/  ENDCOLLECTIVE ;  /* 0x000000000000791b */ /* 0x003fea0003800000 */
.L_x_95:
[----:B------:R-:W-:Y:S01]  /*c230*/  IMAD.MOV.U32 R16, RZ, RZ, R20 ;  /* 0x000000ffff107224 */ /* 0x000fe200078e0014 */
[----:B------:R-:W-:-:S04]  /*c240*/  ISETP.GT.AND P1, PT, R65, R19, PT ;  /* 0x000000134100720c */ /* 0x000fc80003f24270 */
[----:B------:R-:W-:Y:S01]  /*c250*/  SEL R14, R16, RZ, !P6 ;  /* 0x000000ff100e7207 */ /* 0x000fe20007000000 */
[----:B------:R-:W-:Y:S01]  /*c260*/  IMAD.MOV.U32 R16, RZ, RZ, -0x1 ;  /* 0xffffffffff107424 */ /* 0x000fe200078e00ff */
[----:B------:R-:W-:Y:S02]  /*c270*/  SEL R15, R76, RZ, !P1 ;  /* 0x000000ff4c0f7207 */ /* 0x000fe40004800000 */
[----:B------:R-:W-:Y:S02]  /*c280*/  SEL R14, R14, RZ, !P1 ;  /* 0x000000ff0e0e7207 */ /* 0x000fe40004800000 */
[----:B------:R-:W-:Y:S02]  /*c290*/  ISETP.NE.AND P1, PT, R28, RZ, PT ;  /* 0x000000ff1c00720c */ /* 0x000fe40003f25270 */
[----:B------:R-:W-:Y:S01]  /*c2a0*/  LOP3.LUT R28, R12, R15, R28, 0xfe, !PT ;  /* 0x0000000f0c1c7212 */ /* 0x000fe200078efe1c */
[----:B------:R-:W-:-:S05]  /*c2b0*/  IMAD.IADD R14, R13, 0x1, R14 ;  /* 0x000000010d0e7824 */ /* 0x000fca00078e020e */
[----:B------:R-:W-:Y:S02]  /*c2c0*/  SEL R13, R14, RZ, !P1 ;  /* 0x000000ff0e0d7207 */ /* 0x000fe40004800000 */
[----:B------:R-:W-:-:S03]  /*c2d0*/  PLOP3.LUT P1, PT, P0, PT, PT, 0x80, 0x8 ;  /* 0x000000000008781c */ /* 0x000fc6000072f070 */
[----:B------:R-:W-:-:S10]  /*c2e0*/  IMAD.IADD R26, R13, 0x1, R26 ;  /* 0x000000010d1a7824 */ /* 0x000fd400078e021a */
[----:B------:R-:W-:Y:S05]  /*c2f0*/  WARPSYNC.COLLECTIVE R16, `(.L_x_96) ;  /* 0x0000000010087348 */ /* 0x000fea0003c00000 */
[----:B------:R-:W-:Y:S01]  /*c300*/  VOTE.ALL P1, P1 ;  /* 0x0000000000ff7806 */ /* 0x000fe20000820000 */
[----:B------:R-:W-:-:S12]  /*c310*/  ENDCOLLECTIVE ;  /* 0x000000000000791b */ /* 0x000fd80003800000 */
.L_x_96:
[----:B------:R-:W-:Y:S01]  /*c320*/  PLOP3.LUT P0, PT, P1, PT, PT, 0x80, 0x8 ;  /* 0x000000000008781c */ /* 0x000fe20000f0f070 */
[----:B------:R-:W-:-:S12]  /*c330*/  BRA `(.L_x_97) ;  /* 0xffffffcc00b47947 */ /* 0x000fd8000383ffff */
.L_x_98:
[----:B------:R-:W-:-:S00]  /*c340*/  BRA `(.L_x_98) ;  /* 0xfffffffc00fc7947 */ /* 0x000fc0000383ffff */
[----:B------:R-:W-:-:S00]  /*c350*/  NOP ;  /* 0x0000000000007918 */ /* 0x000fc00000000000 */
        /* <DEDUP_REMOVED lines=10> */
.L_x_477:


//--------------------- .text._ZN3cub18CUB_300001_SM_10006detail11scan_by_key25DeviceScanByKeyInitKernelINS0_24ReduceByKeyScanTileStateIiiLb1EEEPimEEvT_T0_PN4cuda3std3__415iterator_traitsIS8_vE10value_typeET1_i --------------------------
	.section	.text._ZN3cub18CUB_300001_SM_10006detail11scan_by_key25DeviceScanByKeyInitKernelINS0_24ReduceByKeyScanTileStateIiiLb1EEEPimEEvT_T0_PN4cuda3std3__415iterator_traitsIS8_vE10value_typeET1_i,"ax",@progbits
	.align	128
        .global         _ZN3cub18CUB_300001_SM_10006detail11scan_by_key25DeviceScanByKeyInitKernelINS0_24ReduceByKeyScanTileStateIiiLb1EEEPimEEvT_T0_PN4cuda3std3__415iterator_traitsIS8_vE10value_typeET1_i
        .type           _ZN3cub18CUB_300001_SM_10006detail11scan_by_key25DeviceScanByKeyInitKernelINS0_24ReduceByKeyScanTileStateIiiLb1EEEPimEEvT_T0_PN4cuda3std3__415iterator_traitsIS8_vE10value_typeET1_i,@function
        .size           _ZN3cub18CUB_300001_SM_10006detail11scan_by_key25DeviceScanByKeyInitKernelINS0_24ReduceByKeyScanTileStateIiiLb1EEEPimEEvT_T0_PN4cuda3std3__415iterator_traitsIS8_vE10value_typeET1_i,(.L_x_478 - _ZN3cub18CUB_300001_SM_10006detail11scan_by_key25DeviceScanByKeyInitKernelINS0_24ReduceByKeyScanTileStateIiiLb1EEEPimEEvT_T0_PN4cuda3std3__415iterator_traitsIS8_vE10value_typeET1_i)
        .other          _ZN3cub18CUB_300001_SM_10006detail11scan_by_key25DeviceScanByKeyInitKernelINS0_24ReduceByKeyScanTileStateIiiLb1EEEPimEEvT_T0_PN4cuda3std3__415iterator_traitsIS8_vE10value_typeET1_i,@"STO_CUDA_ENTRY STV_DEFAULT"
_ZN3cub18CUB_300001_SM_10006detail11scan_by_key25DeviceScanByKeyInitKernelINS0_24ReduceByKeyScanTileStateIiiLb1EEEPimEEvT_T0_PN4cuda3std3__415iterator_traitsIS8_vE10value_typeET1_i:
.text._ZN3cub18CUB_300001_SM_10006detail11scan_by_key25DeviceScanByKeyInitKernelINS0_24ReduceByKeyScanTileStateIiiLb1EEEPimEEvT_T0_PN4cuda3std3__415iterator_traitsIS8_vE10value_typeET1_i:
[----:B------:R-:W-:Y:S01]  /*0000*/  LDC R1, c[0x0][0x37c] ;  /* 0x0000df00ff017b82 */ /* 0x000fe20000000800 */
[----:B------:R-:W0:Y:S07]  /*0010*/  S2R R0, SR_TID.X ;  /* 0x0000000000007919 */ /* 0x000e2e0000002100 */
[----:B------:R-:W1:Y:S01]  /*0020*/  S2UR UR4, SR_CTAID.X ;  /* 0x00000000000479c3 */ /* 0x000e620000002500 */
[----:B------:R-:W2:Y:S01]  /*0030*/  LDCU UR6, c[0x0][0x3a0] ;  /* 0x00007400ff0677ac */ /* 0x000ea20008000800 */
[----:B------:R-:W-:-:S06]  /*0040*/  CS2R R4, SRZ ;  /* 0x0000000000047805 */ /* 0x000fcc000001ff00 */
[----:B------:R-:W1:Y:S01]  /*0050*/  LDC R11, c[0x0][0x360] ;  /* 0x0000d800ff0b7b82 */ /* 0x000e620000000800 */
[----:B0-----:R-:W-:Y:S01]  /*0060*/  ISETP.GT.U32.AND P0, PT, R0, 0x1f, PT ;  /* 0x0000001f0000780c */ /* 0x001fe20003f04070 */
[----:B-1----:R-:W-:-:S03]  /*0070*/  IMAD R11, R11, UR4, R0 ;  /* 0x000000040b0b7c24 */ /* 0x002fc6000f8e0200 */
[----:B------:R-:W-:Y:S01]  /*0080*/  ISETP.NE.OR P0, PT, RZ, UR4, P0 ;  /* 0x00000004ff007c0c */ /* 0x000fe20008705670 */
[----:B------:R-:W0:Y:S01]  /*0090*/  LDCU.64 UR4, c[0x0][0x358] ;  /* 0x00006b00ff0477ac */ /* 0x000e220008000a00 */
[C---:B--2---:R-:W-:Y:S02]  /*00a0*/  ISETP.GE.AND P1, PT, R11.reuse, UR6, PT ;  /* 0x000000060b007c0c */ /* 0x044fe4000bf26270 */
[----:B------:R-:W-:-:S04]  /*00b0*/  ISETP.GE.U32.AND P2, PT, R11, UR6, PT ;  /* 0x000000060b007c0c */ /* 0x000fc8000bf46070 */
[----:B------:R-:W-:-:S05]  /*00c0*/  ISETP.EQ.OR P2, PT, R11, RZ, P2 ;  /* 0x000000ff0b00720c */ /* 0x000fca0001742670 */
[----:B------:R-:W1:Y:S02]  /*00d0*/  @!P0 LDC.64 R8, c[0x0][0x380] ;  /* 0x0000e000ff088b82 */ /* 0x000e640000000a00 */
[----:B------:R-:W-:Y:S02]  /*00e0*/  @!P1 IMAD.MOV.U32 R6, RZ, RZ, 0x63 ;  /* 0x00000063ff069424 */ /* 0x000fe400078e00ff */
[----:B------:R-:W-:-:S04]  /*00f0*/  @!P1 IMAD.MOV.U32 R7, RZ, RZ, 0x0 ;  /* 0x00000000ff079424 */ /* 0x000fc800078e00ff */
[----:B------:R-:W2:Y:S01]  /*0100*/  @!P1 LDC.64 R2, c[0x0][0x380] ;  /* 0x0000e000ff029b82 */ /* 0x000ea20000000a00 */
[----:B-1----:R-:W-:-:S04]  /*0110*/  @!P0 IMAD.WIDE.U32 R8, R0, 0x10, R8 ;  /* 0x0000001000088825 */ /* 0x002fc800078e0008 */
[----:B--2---:R-:W-:-:S05]  /*0120*/  @!P1 IMAD.WIDE R2, R11, 0x10, R2 ;  /* 0x000000100b029825 */ /* 0x004fca00078e0202 */
[----:B0-----:R0:W-:Y:S04]  /*0130*/  @!P1 STG.E.128 desc[UR4][R2.64+0x200], R4 ;  /* 0x0002000402009986 */ /* 0x0011e8000c101d04 */
[----:B------:R0:W-:Y:S01]  /*0140*/  @!P0 STG.E.128 desc[UR4][R8.64], RZ ;  /* 0x000000ff08008986 */ /* 0x0001e2000c101d04 */
[----:B------:R-:W-:Y:S05]  /*0150*/  @P2 EXIT ;  /* 0x000000000000294d */ /* 0x000fea0003800000 */
[----:B------:R-:W0:Y:S01]  /*0160*/  LDCU.64 UR6, c[0x0][0x398] ;  /* 0x00007300ff0677ac */ /* 0x000e220008000a00 */
[----:B------:R-:W1:Y:S01]  /*0170*/  LDCU.64 UR8, c[0x0][0x388] ;  /* 0x00007100ff0877ac */ /* 0x000e620008000a00 */
[----:B0-----:R-:W-:-:S04]  /*0180*/  IMAD.WIDE.U32 R2, R11, UR6, RZ ;  /* 0x000000060b027c25 */ /* 0x001fc8000f8e00ff */
[----:B------:R-:W-:Y:S01]  /*0190*/  IMAD R3, R11, UR7, R3 ;  /* 0x000000070b037c24 */ /* 0x000fe2000f8e0203 */
[----:B-1----:R-:W-:-:S04]  /*01a0*/  LEA R4, P0, R2, UR8, 0x2 ;  /* 0x0000000802047c11 */ /* 0x002fc8000f8010ff */
[----:B------:R-:W-:Y:S02]  /*01b0*/  LEA.HI.X R5, R2, UR9, R3, 0x2, P0 ;  /* 0x0000000902057c11 */ /* 0x000fe400080f1403 */
[----:B------:R-:W0:Y:S04]  /*01c0*/  LDC.64 R2, c[0x0][0x390] ;  /* 0x0000e400ff027b82 */ /* 0x000e280000000a00 */
[----:B------:R-:W2:Y:S01]  /*01d0*/  LDG.E R5, desc[UR4][R4.64+-0x4] ;  /* 0xfffffc0404057981 */ /* 0x000ea2000c1e1900 */
[----:B0-----:R-:W-:-:S05]  /*01e0*/  IMAD.WIDE.U32 R2, R11, 0x4, R2 ;  /* 0x000000040b027825 */ /* 0x001fca00078e0002 */
[----:B--2---:R-:W-:Y:S01]  /*01f0*/  STG.E desc[UR4][R2.64], R5 ;  /* 0x0000000502007986 */ /* 0x004fe2000c101904 */
[----:B------:R-:W-:Y:S05]  /*0200*/  EXIT ;  /* 0x000000000000794d */ /* 0x000fea0003800000 */
.L_x_99:
        /* <DEDUP_REMOVED lines=15> */
.L_x_478:


//--------------------- .text._ZN3cub18CUB_300001_SM_10006detail11scan_by_key21DeviceScanByKeyKernelINS2_10policy_hubIPiiiN4cuda3std3__44plusIvEEE10Policy1000ES5_S5_S5_NS0_24ReduceByKeyScanTileStateIiiLb1EEENS8_8equal_toIvEESA_ijiiEEvT0_PT9_T1_T2_T3_iT4_T5_T6_T7_ --------------------------
	.section	.text._ZN3cub18CUB_300001_SM_10006detail11scan_by_key21DeviceScanByKeyKernelINS2_10policy_hubIPiiiN4cuda3std3__44plusIvEEE10Policy1000ES5_S5_S5_NS0_24ReduceByKeyScanTileStateIiiLb1EEENS8_8equal_toIvEESA_ijiiEEvT0_PT9_T1_T2_T3_iT4_T5_T6_T7_,"ax",@progbits
	.align	128
        .global         _ZN3cub18CUB_300001_SM_10006detail11scan_by_key21DeviceScanByKeyKernelINS2_10policy_hubIPiiiN4cuda3std3__44plusIvEEE10Policy1000ES5_S5_S5_NS0_24ReduceByKeyScanTileStateIiiLb1EEENS8_8equal_toIvEESA_ijiiEEvT0_PT9_T1_T2_T3_iT4_T5_T6_T7_
        .type           _ZN3cub18CUB_300001_SM_10006detail11scan_by_key21DeviceScanByKeyKernelINS2_10policy_hubIPiiiN4cuda3std3__44plusIvEEE10Policy1000ES5_S5_S5_NS0_24ReduceByKeyScanTileStateIiiLb1EEENS8_8equal_toIvEESA_ijiiEEvT0_PT9_T1_T2_T3_iT4_T5_T6_T7_,@function
        .size           _ZN3cub18CUB_300001_SM_10006detail11scan_by_key21DeviceScanByKeyKernelINS2_10policy_hubIPiiiN4cuda3std3__44plusIvEEE10Policy1000ES5_S5_S5_NS0_24ReduceByKeyScanTileStateIiiLb1EEENS8_8equal_toIvEESA_ijiiEEvT0_PT9_T1_T2_T3_iT4_T5_T6_T7_,(.L_x_479 - _ZN3cub18CUB_300001_SM_10006detail11scan_by_key21DeviceScanByKeyKernelINS2_10policy_hubIPiiiN4cuda3std3__44plusIvEEE10Policy1000ES5_S5_S5_NS0_24ReduceByKeyScanTileStateIiiLb1EEENS8_8equal_toIvEESA_ijiiEEvT0_PT9_T1_T2_T3_iT4_T5_T6_T7_)
        .other          _ZN3cub18CUB_300001_SM_10006detail11scan_by_key21DeviceScanByKeyKernelINS2_10policy_hubIPiiiN4cuda3std3__44plusIvEEE10Policy1000ES5_S5_S5_NS0_24ReduceByKeyScanTileStateIiiLb1EEENS8_8equal_toIvEESA_ijiiEEvT0_PT9_T1_T2_T3_iT4_T5_T6_T7_,@"STO_CUDA_ENTRY STV_DEFAULT"
_ZN3cub18CUB_300001_SM_10006detail11scan_by_key21DeviceScanByKeyKernelINS2_10policy_hubIPiiiN4cuda3std3__44plusIvEEE10Policy1000ES5_S5_S5_NS0_24ReduceByKeyScanTileStateIiiLb1EEENS8_8equal_toIvEESA_ijiiEEvT0_PT9_T1_T2_T3_iT4_T5_T6_T7_:
.text._ZN3cub18CUB_300001_SM_10006detail11scan_by_key21DeviceScanByKeyKernelINS2_10policy_hubIPiiiN4cuda3std3__44plusIvEEE10Policy1000ES5_S5_S5_NS0_24ReduceByKeyScanTileStateIiiLb1EEENS8_8equal_toIvEESA_ijiiEEvT0_PT9_T1_T2_T3_iT4_T5_T6_T7_:
[----:B------:R-:W-:Y:S01]  /*0000*/  LDC R1, c[0x0][0x37c] ;  /* 0x0000df00ff017b82 */ /* 0x000fe20000000800 */
[----:B------:R-:W0:Y:S01]  /*0010*/  S2R R62, SR_CTAID.X ;  /* 0x00000000003e7919 */ /* 0x000e220000002500 */
[----:B------:R-:W1:Y:S01]  /*0020*/  LDCU UR4, c[0x0][0x3b4] ;  /* 0x00007680ff0477ac */ /* 0x000e620008000800 */
[----:B------:R-:W2:Y:S01]  /*0030*/  LDCU.64 UR8, c[0x0][0x358] ;  /* 0x00006b00ff0877ac */ /* 0x000ea20008000a00 */
[----:B0-----:R-:W-:-:S05]  /*0040*/  IMAD R3, R62, 0x1180, RZ ;  /* 0x000011803e037824 */ /* 0x001fca00078e02ff */
[----:B-1----:R-:W-:-:S04]  /*0050*/  IADD3 R2, PT, PT, -R3, UR4, RZ ;  /* 0x0000000403027c10 */ /* 0x002fc8000fffe1ff */
[----:B------:R-:W-:-:S13]  /*0060*/  ISETP.GE.U32.AND P0, PT, R2, 0x1181, PT ;  /* 0x000011810200780c */ /* 0x000fda0003f06070 */
        /* <DEDUP_REMOVED lines=9> */
[----:B------:R-:W-:Y:S02]  /*0100*/  IMAD.X R7, RZ, RZ, RZ, P0 ;  /* 0x000000ffff077224 */ /* 0x000fe400000e06ff */
        /* <DEDUP_REMOVED lines=24> */
[----:B------:R-:W0:Y:S01]  /*0290*/  S2UR UR5, SR_CgaCtaId ;  /* 0x00000000000579c3 */ /* 0x000e220000008800 */
[----:B------:R-:W-:Y:S01]  /*02a0*/  SHF.R.U32.HI R9, RZ, 0x5, R45 ;  /* 0x00000005ff097819 */ /* 0x000fe2000001162d */
[----:B------:R-:W-:-:S04]  /*02b0*/  UMOV UR4, 0x400 ;  /* 0x0000040000047882 */ /* 0x000fc80000000000 */
[----:B--2---:R-:W-:Y:S01]  /*02c0*/  IMAD R3, R9, 0x280, R56 ;  /* 0x0000028009037824 */ /* 0x004fe200078e0238 */
[----:B---3--:R-:W-:Y:S01]  /*02d0*/  IADD3 R24, P0, PT, R24, UR6, RZ ;  /* 0x0000000618187c10 */ /* 0x008fe2000ff1e0ff */
[----:B0-----:R-:W-:-:S06]  /*02e0*/  ULEA UR4, UR5, UR4, 0x18 ;  /* 0x0000000405047291 */ /* 0x001fcc000f8ec0ff */
[----:B------:R-:W-:Y:S02]  /*02f0*/  LEA R3, R3, UR4, 0x2 ;  /* 0x0000000403037c11 */ /* 0x000fe4000f8e10ff */
[----:B------:R-:W-:-:S03]  /*0300*/  IADD3.X R25, PT, PT, R7, UR7, RZ, P0, !PT ;  /* 0x0000000707197c10 */ /* 0x000fc600087fe4ff */
[----:B----4-:R0:W-:Y:S04]  /*0310*/  STS [R3+0x80], R2 ;  /* 0x0000800203007388 */ /* 0x0101e80000000800 */
[----:B-----5:R1:W-:Y:S01]  /*0320*/  STS [R3], R0 ;  /* 0x0000000003007388 */ /* 0x0203e20000000800 */
[----:B0-----:R-:W-:-:S03]  /*0330*/  IMAD R2, R56, 0x4c, R3 ;  /* 0x0000004c38027824 */ /* 0x001fc600078e0203 */
[----:B------:R-:W-:Y:S04]  /*0340*/  STS [R3+0x100], R6 ;  /* 0x0001000603007388 */ /* 0x000fe80000000800 */
        /* <DEDUP_REMOVED lines=24> */
[----:B-1----:R-:W5:Y:S04]  /*04d0*/  LD.E.STRONG.SM R0, desc[UR8][R24.64] ;  /* 0x0000000818007980 */ /* 0x002f68000c10b900 */
[----:B0-----:R-:W5:Y:S04]  /*04e0*/  LD.E.STRONG.SM R26, desc[UR8][R24.64+0x80] ;  /* 0x00008008181a7980 */ /* 0x001f68000c10b900 */
        /* <DEDUP_REMOVED lines=19> */
[----:B------:R-:W-:Y:S02]  /*0620*/  BSSY.RECONVERGENT B0, `(.L_x_101) ;  /* 0x0000364000007945 */ /* 0x000fe40003800200 */
        /* <DEDUP_REMOVED lines=28> */
[C---:B0-----:R-:W-:Y:S02]  /*07f0*/  LEA R44, R45.reuse, UR4, 0x2 ;  /* 0x000000042d2c7c11 */ /* 0x041fe4000f8e10ff */
[----:B------:R-:W-:Y:S02]  /*0800*/  ISETP.NE.AND P0, PT, R4, R5, PT ;  /* 0x000000050400720c */ /* 0x000fe40003f05270 */
[----:B------:R-:W-:Y:S01]  /*0810*/  ISETP.NE.AND P1, PT, R45, RZ, PT ;  /* 0x000000ff2d00720c */ /* 0x000fe20003f25270 */
[----:B------:R-:W-:Y:S01]  /*0820*/  STS [R44+0x3fc], R23 ;  /* 0x0003fc172c007388 */ /* 0x000fe20000000800 */
[----:B------:R-:W-:Y:S02]  /*0830*/  LOP3.LUT R0, R0, 0xfffff7ff, RZ, 0xc0, !PT ;  /* 0xfffff7ff00007812 */ /* 0x000fe400078ec0ff */
[----:B-1----:R-:W-:Y:S01]  /*0840*/  SEL R46, R24, RZ, !P0 ;  /* 0x000000ff182e7207 */ /* 0x002fe20004000000 */
[----:B------:R-:W-:Y:S01]  /*0850*/  BAR.SYNC.DEFER_BLOCKING 0x0 ;  /* 0x0000000000007b1d */ /* 0x000fe20000010000 */
[----:B------:R-:W-:-:S02]  /*0860*/  ISETP.NE.AND P2, PT, R8, R9, PT ;  /* 0x000000090800720c */ /* 0x000fc40003f45270 */
[----:B------:R-:W-:Y:S01]  /*0870*/  ISETP.NE.AND P5, PT, R16, R17, PT ;  /* 0x000000111000720c */ /* 0x000fe20003fa5270 */
[----:B------:R-:W-:Y:S01]  /*0880*/  IMAD.IADD R46, R25, 0x1, R46 ;  /* 0x00000001192e7824 */ /* 0x000fe200078e022e */
[----:B------:R-:W-:Y:S02]  /*0890*/  ISETP.NE.AND P4, PT, R17, R18, PT ;  /* 0x000000121100720c */ /* 0x000fe40003f85270 */
[----:B------:R-:W-:Y:S01]  /*08a0*/  @P0 LOP3.LUT R0, R0, 0x800, RZ, 0xfc, !PT ;  /* 0x0000080000000812 */ /* 0x000fe200078efcff */
[----:B------:R-:W0:Y:S01]  /*08b0*/  S2R R17, SR_TID.X ;  /* 0x0000000000117919 */ /* 0x000e220000002100 */
[----:B------:R-:W-:Y:S02]  /*08c0*/  ISETP.NE.AND P0, PT, R5, R6, PT ;  /* 0x000000060500720c */ /* 0x000fe40003f05270 */
[----:B------:R-:W-:Y:S02]  /*08d0*/  LOP3.LUT R0, R0, 0xfffffbff, RZ, 0xc0, !PT ;  /* 0xfffffbff00007812 */ /* 0x000fe400078ec0ff */
[----:B------:R-:W-:-:S02]  /*08e0*/  SEL R5, R46, RZ, !P0 ;  /* 0x000000ff2e057207 */ /* 0x000fc40004000000 */
[----:B------:R-:W-:Y:S02]  /*08f0*/  ISETP.NE.AND P3, PT, R18, R19, PT ;  /* 0x000000131200720c */ /* 0x000fe40003f65270 */
[----:B------:R-:W-:Y:S01]  /*0900*/  ISETP.NE.AND P6, PT, R22, R23, PT ;  /* 0x000000171600720c */ /* 0x000fe20003fc5270 */
[----:B------:R-:W-:Y:S01]  /*0910*/  IMAD.IADD R5, R26, 0x1, R5 ;  /* 0x000000011a057824 */ /* 0x000fe200078e0205 */
[----:B------:R-:W-:Y:S02]  /*0920*/  SEL R54, RZ, 0x1, !P4 ;  /* 0x00000001ff367807 */ /* 0x000fe40006000000 */
[----:B------:R-:W-:Y:S02]  /*0930*/  SEL R50, RZ, 0x1, !P6 ;  /* 0x00000001ff327807 */ /* 0x000fe40007000000 */
[----:B------:R-:W-:Y:S01]  /*0940*/  @P0 LOP3.LUT R0, R0, 0x400, RZ, 0xfc, !PT ;  /* 0x0000040000000812 */ /* 0x000fe200078efcff */
[----:B------:R-:W1:Y:S01]  /*0950*/  @P1 LDS R45, [R44+0x3f8] ;  /* 0x0003f8002c2d1984 */ /* 0x000e620000000800 */
[----:B------:R-:W-:-:S02]  /*0960*/  ISETP.NE.AND P0, PT, R6, R7, PT ;  /* 0x000000070600720c */ /* 0x000fc40003f05270 */
[----:B------:R-:W-:Y:S02]  /*0970*/  LOP3.LUT R0, R0, 0xfffffdff, RZ, 0xc0, !PT ;  /* 0xfffffdff00007812 */ /* 0x000fe400078ec0ff */
[----:B------:R-:W-:Y:S02]  /*0980*/  SEL R6, R5, RZ, !P0 ;  /* 0x000000ff05067207 */ /* 0x000fe40004000000 */
[----:B------:R-:W-:-:S03]  /*0990*/  SEL R53, RZ, 0x1, !P3 ;  /* 0x00000001ff357807 */ /* 0x000fc60005800000 */
[----:B------:R-:W-:-:S04]  /*09a0*/  IMAD.IADD R6, R27, 0x1, R6 ;  /* 0x000000011b067824 */ /* 0x000fc800078e0206 */
[----:B------:R-:W-:Y:S02]  /*09b0*/  @P0 LOP3.LUT R0, R0, 0x200, RZ, 0xfc, !PT ;  /* 0x0000020000000812 */ /* 0x000fe400078efcff */
[----:B------:R-:W-:Y:S02]  /*09c0*/  ISETP.NE.AND P0, PT, R7, R8, PT ;  /* 0x000000080700720c */ /* 0x000fe40003f05270 */
[----:B------:R-:W-:Y:S02]  /*09d0*/  LOP3.LUT R0, R0, 0xfffffeff, RZ, 0xc0, !PT ;  /* 0xfffffeff00007812 */ /* 0x000fe400078ec0ff */
[----:B------:R-:W-:-:S05]  /*09e0*/  SEL R5, R6, RZ, !P0 ;  /* 0x000000ff06057207 */ /* 0x000fca0004000000 */
[----:B--2---:R-:W-:-:S04]  /*09f0*/  IMAD.IADD R5, R28, 0x1, R5 ;  /* 0x000000011c057824 */ /* 0x004fc800078e0205 */
[----:B------:R-:W-:Y:S02]  /*0a00*/  @P0 LOP3.LUT R0, R0, 0x100, RZ, 0xfc, !PT ;  /* 0x0000010000000812 */ /* 0x000fe400078efcff */
[----:B------:R-:W-:Y:S02]  /*0a10*/  SEL R6, R5, RZ, !P2 ;  /* 0x000000ff05067207 */ /* 0x000fe40005000000 */
[----:B------:R-:W-:-:S03]  /*0a20*/  LOP3.LUT R0, R0, 0xffffff7f, RZ, 0xc0, !PT ;  /* 0xffffff7f00007812 */ /* 0x000fc600078ec0ff */
[----:B------:R-:W-:Y:S01]  /*0a30*/  IMAD.IADD R6, R29, 0x1, R6 ;  /* 0x000000011d067824 */ /* 0x000fe200078e0206 */
[----:B------:R-:W-:Y:S02]  /*0a40*/  @P2 LOP3.LUT R0, R0, 0x80, RZ, 0xfc, !PT ;  /* 0x0000008000002812 */ /* 0x000fe400078efcff */
[----:B------:R-:W-:Y:S02]  /*0a50*/  ISETP.NE.AND P2, PT, R19, R20, PT ;  /* 0x000000141300720c */ /* 0x000fe40003f45270 */
[----:B-1----:R-:W-:Y:S01]  /*0a60*/  @P1 ISETP.NE.AND P0, PT, R45, R4, PT ;  /* 0x000000042d00120c */ /* 0x002fe20003f05270 */
[----:B------:R-:W-:Y:S01]  /*0a70*/  IMAD.MOV.U32 R4, RZ, RZ, 0x1 ;  /* 0x00000001ff047424 */ /* 0x000fe200078e00ff */
[----:B------:R-:W-:Y:S02]  /*0a80*/  LOP3.LUT R0, R0, 0xffffffbf, RZ, 0xc0, !PT ;  /* 0xffffffbf00007812 */ /* 0x000fe400078ec0ff */
[----:B------:R-:W-:Y:S02]  /*0a90*/  @P1 SEL R4, RZ, 0x1, !P0 ;  /* 0x00000001ff041807 */ /* 0x000fe40004000000 */
[----:B------:R-:W-:-:S02]  /*0aa0*/  ISETP.NE.AND P1, PT, R9, R10, PT ;  /* 0x0000000a0900720c */ /* 0x000fc40003f25270 */
[----:B------:R-:W-:Y:S02]  /*0ab0*/  ISETP.NE.AND P0, PT, R10, R11, PT ;  /* 0x0000000b0a00720c */ /* 0x000fe40003f05270 */
[----:B------:R-:W-:Y:S02]  /*0ac0*/  SEL R5, R6, RZ, !P1 ;  /* 0x000000ff06057207 */ /* 0x000fe40004800000 */
[----:B------:R-:W-:-:S03]  /*0ad0*/  SEL R52, RZ, 0x1, !P2 ;  /* 0x00000001ff347807 */ /* 0x000fc60005000000 */
        /* <DEDUP_REMOVED lines=9> */
[----:B------:R-:W-:Y:S02]  /*0b70*/  SEL R5, R6, RZ, !P0 ;  /* 0x000000ff06057207 */ /* 0x000fe40004000000 */
[----:B------:R-:W-:-:S03]  /*0b80*/  P2R R11, PR, RZ, 0x20 ;  /* 0x00000020ff0b7803 */ /* 0x000fc60000000000 */
        /* <DEDUP_REMOVED lines=22> */
[----:B------:R-:W-:Y:S02]  /*0cf0*/  SEL R6, R5, RZ, !P5 ;  /* 0x000000ff05067207 */ /* 0x000fe40006800000 */
[----:B------:R-:W-:Y:S02]  /*0d00*/  LOP3.LUT P5, RZ, R0, 0x2, RZ, 0xc0, !PT ;  /* 0x0000000200ff7812 */ /* 0x000fe400078ac0ff */
[----:B------:R-:W-:Y:S01]  /*0d10*/  ISETP.NE.AND P0, PT, R20, R21, PT ;  /* 0x000000151400720c */ /* 0x000fe20003f05270 */
[----:B------:R-:W-:Y:S01]  /*0d20*/  IMAD.IADD R6, R37, 0x1, R6 ;  /* 0x0000000125067824 */ /* 0x000fe200078e0206 */
[----:B------:R-:W-:Y:S02]  /*0d30*/  P2R R12, PR, RZ, 0x20 ;  /* 0x00000020ff0c7803 */ /* 0x000fe40000000000 */
[----:B------:R-:W-:-:S02]  /*0d40*/  LOP3.LUT P5, RZ, R0, 0x4, RZ, 0xc0, !PT ;  /* 0x0000000400ff7812 */ /* 0x000fc400078ac0ff */
[----:B------:R-:W-:Y:S02]  /*0d50*/  SEL R5, R6, RZ, !P4 ;  /* 0x000000ff06057207 */ /* 0x000fe40006000000 */
[----:B------:R-:W-:Y:S02]  /*0d60*/  P2R R13, PR, RZ, 0x20 ;  /* 0x00000020ff0d7803 */ /* 0x000fe40000000000 */
[----:B------:R-:W-:Y:S01]  /*0d70*/  LOP3.LUT P5, RZ, R0, 0x8, RZ, 0xc0, !PT ;  /* 0x0000000800ff7812 */ /* 0x000fe200078ac0ff */
[----:B------:R-:W-:Y:S01]  /*0d80*/  IMAD.IADD R5, R38, 0x1, R5 ;  /* 0x0000000126057824 */ /* 0x000fe200078e0205 */
[----:B------:R-:W-:Y:S02]  /*0d90*/  SEL R51, RZ, 0x1, !P0 ;  /* 0x00000001ff337807 */ /* 0x000fe40004000000 */
[----:B------:R-:W-:Y:S02]  /*0da0*/  P2R R49, PR, RZ, 0x20 ;  /* 0x00000020ff317803 */ /* 0x000fe40000000000 */
[----:B------:R-:W-:-:S02]  /*0db0*/  SEL R6, R5, RZ, !P3 ;  /* 0x000000ff05067207 */ /* 0x000fc40005800000 */
[C---:B------:R-:W-:Y:S02]  /*0dc0*/  LOP3.LUT P5, RZ, R0.reuse, 0x10, RZ, 0xc0, !PT ;  /* 0x0000001000ff7812 */ /* 0x040fe400078ac0ff */
[----:B------:R-:W-:Y:S01]  /*0dd0*/  SEL R21, RZ, 0x1, !P1 ;  /* 0x00000001ff157807 */ /* 0x000fe20004800000 */
[----:B------:R-:W-:Y:S01]  /*0de0*/  IMAD.IADD R6, R39, 0x1, R6 ;  /* 0x0000000127067824 */ /* 0x000fe200078e0206 */
[----:B------:R-:W-:Y:S02]  /*0df0*/  P2R R48, PR, RZ, 0x20 ;  /* 0x00000020ff307803 */ /* 0x000fe40000000000 */
[----:B------:R-:W-:Y:S02]  /*0e00*/  LOP3.LUT P5, RZ, R0, 0x20, RZ, 0xc0, !PT ;  /* 0x0000002000ff7812 */ /* 0x000fe400078ac0ff */
[----:B------:R-:W-:Y:S02]  /*0e10*/  SEL R5, R6, RZ, !P2 ;  /* 0x000000ff06057207 */ /* 0x000fe40005000000 */
[----:B------:R-:W-:-:S02]  /*0e20*/  P2R R16, PR, RZ, 0x20 ;  /* 0x00000020ff107803 */ /* 0x000fc40000000000 */
        /* <DEDUP_REMOVED lines=17> */
[----:B------:R-:W-:Y:S02]  /*0f40*/  SEL R5, RZ, 0x1, !P5 ;  /* 0x00000001ff057807 */ /* 0x000fe40006800000 */
[----:B------:R-:W-:Y:S02]  /*0f50*/  ISETP.NE.AND P5, PT, R7, RZ, PT ;  /* 0x000000ff0700720c */ /* 0x000fe40003fa5270 */
[----:B------:R-:W-:-:S02]  /*0f60*/  LOP3.LUT P6, RZ, R0, 0x1, RZ, 0xc0, !PT ;  /* 0x0000000100ff7812 */ /* 0x000fc400078cc0ff */
[----:B------:R-:W-:Y:S02]  /*0f70*/  SEL R6, RZ, 0x1, !P5 ;  /* 0x00000001ff067807 */ /* 0x000fe40006800000 */
[----:B------:R-:W-:Y:S02]  /*0f80*/  ISETP.NE.AND P5, PT, R8, RZ, PT ;  /* 0x000000ff0800720c */ /* 0x000fe40003fa5270 */
[----:B------:R-:W-:Y:S02]  /*0f90*/  LOP3.LUT R8, R6, R4, R5, 0xfe, !PT ;  /* 0x0000000406087212 */ /* 0x000fe400078efe05 */
[----:B------:R-:W-:Y:S02]  /*0fa0*/  SEL R7, RZ, 0x1, !P5 ;  /* 0x00000001ff077807 */ /* 0x000fe40006800000 */
[----:B------:R-:W-:Y:S02]  /*0fb0*/  ISETP.NE.AND P5, PT, R9, RZ, PT ;  /* 0x000000ff0900720c */ /* 0x000fe40003fa5270 */
[----:B------:R-:W-:-:S02]  /*0fc0*/  SEL R57, RZ, 0x1, !P6 ;  /* 0x00000001ff397807 */ /* 0x000fc40007000000 */
[----:B------:R-:W-:Y:S02]  /*0fd0*/  SEL R44, RZ, 0x1, !P5 ;  /* 0x00000001ff2c7807 */ /* 0x000fe40006800000 */
[----:B------:R-:W-:Y:S02]  /*0fe0*/  ISETP.NE.AND P5, PT, R14, RZ, PT ;  /* 0x000000ff0e00720c */ /* 0x000fe40003fa5270 */
[----:B------:R-:W-:Y:S02]  /*0ff0*/  LOP3.LUT R8, R44, R8, R7, 0xfe, !PT ;  /* 0x000000082c087212 */ /* 0x000fe400078efe07 */
[----:B------:R-:W-:Y:S02]  /*1000*/  SEL R45, RZ, 0x1, !P5 ;  /* 0x00000001ff2d7807 */ /* 0x000fe40006800000 */
[----:B------:R-:W-:-:S04]  /*1010*/  ISETP.NE.AND P5, PT, R15, RZ, PT ;  /* 0x000000ff0f00720c */ /* 0x000fc80003fa5270 */
[----:B------:R-:W-:Y:S02]  /*1020*/  SEL R46, RZ, 0x1, !P5 ;  /* 0x00000001ff2e7807 */ /* 0x000fe40006800000 */
[----:B------:R-:W-:Y:S02]  /*1030*/  ISETP.NE.AND P5, PT, R16, RZ, PT ;  /* 0x000000ff1000720c */ /* 0x000fe40003fa5270 */
[----:B------:R-:W-:Y:S01]  /*1040*/  LOP3.LUT R9, R46, R8, R45, 0xfe, !PT ;  /* 0x000000082e097212 */ /* 0x000fe200078efe2d */
[----:B------:R-:W-:Y:S01]  /*1050*/  IMAD.IADD R8, R43, 0x1, R10 ;  /* 0x000000012b087824 */ /* 0x000fe200078e020a */
        /* <DEDUP_REMOVED lines=12> */
[----:B------:R-:W1:Y:S01]  /*1120*/  SHFL.UP PT, R11, R8, 0x1, RZ ;  /* 0x04200000080b7989 */ /* 0x000e6200000e00ff */
[----:B------:R-:W-:-:S02]  /*1130*/  LOP3.LUT R10, R57, R10, R20, 0xfe, !PT ;  /* 0x0000000a390a7212 */ /* 0x000fc400078efe14 */
[----:B------:R-:W-:Y:S02]  /*1140*/  SEL R55, RZ, 0x1, !P5 ;  /* 0x00000001ff377807 */ /* 0x000fe40006800000 */
[----:B------:R-:W-:Y:S02]  /*1150*/  P2R R60, PR, RZ, 0x20 ;  /* 0x00000020ff3c7803 */ /* 0x000fe40000000000 */
[----:B------:R-:W-:Y:S02]  /*1160*/  LOP3.LUT R10, R54, R10, R55, 0xfe, !PT ;  /* 0x0000000a360a7212 */ /* 0x000fe400078efe37 */
[----:B------:R-:W-:Y:S02]  /*1170*/  LOP3.LUT P5, RZ, R0, 0x2, RZ, 0xc0, !PT ;  /* 0x0000000200ff7812 */ /* 0x000fe400078ac0ff */
[----:B------:R-:W-:Y:S02]  /*1180*/  LOP3.LUT R10, R52, R10, R53, 0xfe, !PT ;  /* 0x0000000a340a7212 */ /* 0x000fe400078efe35 */
[----:B------:R-:W-:-:S02]  /*1190*/  P2R R59, PR, RZ, 0x20 ;  /* 0x00000020ff3b7803 */ /* 0x000fc40000000000 */
[----:B------:R-:W-:Y:S02]  /*11a0*/  LOP3.LUT R9, R21, R10, R51, 0xfe, !PT ;  /* 0x0000000a15097212 */ /* 0x000fe400078efe33 */
[C---:B------:R-:W-:Y:S02]  /*11b0*/  LOP3.LUT P5, RZ, R0.reuse, 0x4, RZ, 0xc0, !PT ;  /* 0x0000000400ff7812 */ /* 0x040fe400078ac0ff */
[----:B------:R-:W-:Y:S02]  /*11c0*/  LOP3.LUT P6, R9, R9, RZ, R50, 0xfa, !PT ;  /* 0x000000ff09097212 */ /* 0x000fe400078cfa32 */
[----:B------:R-:W-:Y:S02]  /*11d0*/  P2R R58, PR, RZ, 0x20 ;  /* 0x00000020ff3a7803 */ /* 0x000fe40000000000 */
[----:B------:R-:W-:Y:S01]  /*11e0*/  LOP3.LUT P5, RZ, R0, 0x8, RZ, 0xc0, !PT ;  /* 0x0000000800ff7812 */ /* 0x000fe200078ac0ff */
[----:B------:R-:W2:Y:S01]  /*11f0*/  SHFL.UP PT, R10, R9, 0x1, RZ ;  /* 0x04200000090a7989 */ /* 0x000ea200000e00ff */
[----:B-1----:R-:W-:-:S02]  /*1200*/  SEL R11, R11, RZ, !P6 ;  /* 0x000000ff0b0b7207 */ /* 0x002fc40007000000 */
[----:B------:R-:W-:Y:S02]  /*1210*/  ISETP.GE.AND P6, PT, R56, 0x1, PT ;  /* 0x000000013800780c */ /* 0x000fe40003fc6270 */
[----:B------:R-:W-:Y:S02]  /*1220*/  P2R R69, PR, RZ, 0x20 ;  /* 0x00000020ff457803 */ /* 0x000fe40000000000 */
[----:B------:R-:W-:Y:S02]  /*1230*/  SEL R11, R11, RZ, P6 ;  /* 0x000000ff0b0b7207 */ /* 0x000fe40003000000 */
[----:B------:R-:W-:-:S03]  /*1240*/  LOP3.LUT P5, RZ, R0, 0x10, RZ, 0xc0, !PT ;  /* 0x0000001000ff7812 */ /* 0x000fc600078ac0ff */
[----:B------:R-:W-:Y:S01]  /*1250*/  IMAD.IADD R11, R8, 0x1, R11 ;  /* 0x00000001080b7824 */ /* 0x000fe200078e020b */
[----:B------:R-:W-:Y:S02]  /*1260*/  P2R R68, PR, RZ, 0x20 ;  /* 0x00000020ff447803 */ /* 0x000fe40000000000 */
[C---:B------:R-:W-:Y:S02]  /*1270*/  LOP3.LUT P5, RZ, R0.reuse, 0x20, RZ, 0xc0, !PT ;  /* 0x0000002000ff7812 */ /* 0x040fe400078ac0ff */
[----:B------:R-:W1:Y:S02]  /*1280*/  SHFL.UP PT, R8, R11, 0x2, RZ ;  /* 0x044000000b087989 */ /* 0x000e6400000e00ff */
[----:B------:R-:W-:Y:S02]  /*1290*/  P2R R61, PR, RZ, 0x20 ;  /* 0x00000020ff3d7803 */ /* 0x000fe40000000000 */
[----:B------:R-:W-:Y:S02]  /*12a0*/  LOP3.LUT P5, RZ, R0, 0x40, RZ, 0xc0, !PT ;  /* 0x0000004000ff7812 */ /* 0x000fe400078ac0ff */
[----:B--2---:R-:W-:-:S02]  /*12b0*/  SEL R10, R10, RZ, P6 ;  /* 0x000000ff0a0a7207 */ /* 0x004fc40003000000 */
[----:B------:R-:W-:Y:S02]  /*12c0*/  P2R R62, PR, RZ, 0x20 ;  /* 0x00000020ff3e7803 */ /* 0x000fe40000000000 */
[----:B------:R-:W-:Y:S02]  /*12d0*/  LOP3.LUT P6, R10, R10, RZ, R9, 0xfa, !PT ;  /* 0x000000ff0a0a7212 */ /* 0x000fe400078cfa09 */
[----:B------:R-:W-:-:S04]  /*12e0*/  LOP3.LUT P5, RZ, R0, 0x80, RZ, 0xc0, !PT ;  /* 0x0000008000ff7812 */ /* 0x000fc800078ac0ff */
[----:B------:R-:W-:Y:S02]  /*12f0*/  P2R R63, PR, RZ, 0x20 ;  /* 0x00000020ff3f7803 */ /* 0x000fe40000000000 */
[----:B------:R-:W-:-:S04]  /*1300*/  LOP3.LUT P5, RZ, R0, 0x100, RZ, 0xc0, !PT ;  /* 0x0000010000ff7812 */ /* 0x000fc800078ac0ff */
[----:B------:R-:W-:Y:S02]  /*1310*/  P2R R64, PR, RZ, 0x20 ;  /* 0x00000020ff407803 */ /* 0x000fe40000000000 */
[----:B-1----:R-:W-:Y:S02]  /*1320*/  SEL R12, R8, RZ, !P6 ;  /* 0x000000ff080c7207 */ /* 0x002fe40007000000 */
[----:B------:R-:W1:Y:S01]  /*1330*/  SHFL.UP PT, R8, R10, 0x2, RZ ;  /* 0x044000000a087989 */ /* 0x000e6200000e00ff */
[----:B------:R-:W-:Y:S02]  /*1340*/  ISETP.GE.AND P6, PT, R56, 0x2, PT ;  /* 0x000000023800780c */ /* 0x000fe40003fc6270 */
[----:B------:R-:W-:Y:S02]  /*1350*/  LOP3.LUT P5, RZ, R0, 0x200, RZ, 0xc0, !PT ;  /* 0x0000020000ff7812 */ /* 0x000fe400078ac0ff */
[----:B------:R-:W-:Y:S02]  /*1360*/  SEL R12, R12, RZ, P6 ;  /* 0x000000ff0c0c7207 */ /* 0x000fe40003000000 */
[----:B------:R-:W-:-:S02]  /*1370*/  P2R R65, PR, RZ, 0x20 ;  /* 0x00000020ff417803 */ /* 0x000fc40000000000 */
[----:B------:R-:W-:Y:S01]  /*1380*/  LOP3.LUT P5, RZ, R0, 0x400, RZ, 0xc0, !PT ;  /* 0x0000040000ff7812 */ /* 0x000fe200078ac0ff */
[----:B------:R-:W-:-:S03]  /*1390*/  IMAD.IADD R12, R11, 0x1, R12 ;  /* 0x000000010b0c7824 */ /* 0x000fc600078e020c */
[----:B------:R-:W-:Y:S02]  /*13a0*/  P2R R66, PR, RZ, 0x20 ;  /* 0x00000020ff427803 */ /* 0x000fe40000000000 */
[----:B------:R-:W-:-:S04]  /*13b0*/  LOP3.LUT P5, RZ, R0, 0x800, RZ, 0xc0, !PT ;  /* 0x0000080000ff7812 */ /* 0x000fc800078ac0ff */
[----:B------:R-:W-:Y:S02]  /*13c0*/  P2R R67, PR, RZ, 0x20 ;  /* 0x00000020ff437803 */ /* 0x000fe40000000000 */
[----:B-1----:R-:W-:Y:S02]  /*13d0*/  SEL R9, R8, RZ, P6 ;  /* 0x000000ff08097207 */ /* 0x002fe40003000000 */
[----:B------:R-:W1:Y:S02]  /*13e0*/  SHFL.UP PT, R8, R12, 0x4, RZ ;  /* 0x048000000c087989 */ /* 0x000e6400000e00ff */
[----:B------:R-:W-:-:S04]  /*13f0*/  LOP3.LUT P6, R9, R9, RZ, R10, 0xfa, !PT ;  /* 0x000000ff09097212 */ /* 0x000fc800078cfa0a */
        /* <DEDUP_REMOVED lines=15> */
[----:B------:R-:W-:-:S04]  /*14f0*/  LOP3.LUT P6, R9, R9, RZ, R8, 0xfa, !PT ;  /* 0x000000ff09097212 */ /* 0x000fc800078cfa08 */
[----:B-1----:R-:W-:Y:S02]  /*1500*/  SEL R11, R10, RZ, !P6 ;  /* 0x000000ff0a0b7207 */ /* 0x002fe40007000000 */
[----:B------:R-:W1:Y:S01]  /*1510*/  SHFL.UP PT, R10, R9, 0x10, RZ ;  /* 0x06000000090a7989 */ /* 0x000e6200000e00ff */
[----:B------:R-:W-:-:S04]  /*1520*/  ISETP.GE.AND P6, PT, R56, 0x10, PT ;  /* 0x000000103800780c */ /* 0x000fc80003fc6270 */
[----:B------:R-:W-:-:S05]  /*1530*/  SEL R11, R11, RZ, P6 ;  /* 0x000000ff0b0b7207 */ /* 0x000fca0003000000 */
[----:B------:R-:W-:Y:S01]  /*1540*/  IMAD.IADD R23, R12, 0x1, R11 ;  /* 0x000000010c177824 */ /* 0x000fe200078e020b */
[----:B-1----:R-:W-:Y:S02]  /*1550*/  SEL R10, R10, RZ, P6 ;  /* 0x000000ff0a0a7207 */ /* 0x002fe40003000000 */
[----:B------:R-:W-:Y:S02]  /*1560*/  ISETP.NE.AND P6, PT, R56, 0x1f, PT ;  /* 0x0000001f3800780c */ /* 0x000fe40003fc5270 */
[----:B------:R-:W-:Y:S02]  /*1570*/  LOP3.LUT R22, R10, R9, RZ, 0xfc, !PT ;  /* 0x000000090a167212 */ /* 0x000fe400078efcff */
[----:B0-----:R-:W-:-:S09]  /*1580*/  SHF.R.U32.HI R56, RZ, 0x5, R17 ;  /* 0x00000005ff387819 */ /* 0x001fd20000011611 */
[----:B------:R-:W-:-:S04]  /*1590*/  @!P6 SHF.R.U32.HI R8, RZ, 0x2, R17 ;  /* 0x00000002ff08e819 */ /* 0x000fc80000011611 */
[----:B------:R-:W-:-:S05]  /*15a0*/  @!P6 LOP3.LUT R16, R8, 0xf8, RZ, 0xc0, !PT ;  /* 0x000000f80810e812 */ /* 0x000fca00078ec0ff */
[----:B------:R-:W-:Y:S01]  /*15b0*/  @!P6 STS.64 [R16+UR4], R22 ;  /* 0x000000161000e988 */ /* 0x000fe20008000a04 */
[----:B------:R-:W-:Y:S06]  /*15c0*/  BAR.SYNC.DEFER_BLOCKING 0x0 ;  /* 0x0000000000007b1d */ /* 0x000fec0000010000 */
[----:B------:R-:W-:Y:S04]  /*15d0*/  SHFL.UP PT, R22, R22, 0x1, RZ ;  /* 0x0420000016167989 */ /* 0x000fe800000e00ff */
[----:B------:R-:W-:Y:S04]  /*15e0*/  SHFL.UP PT, R23, R23, 0x1, RZ ;  /* 0x0420000017177989 */ /* 0x000fe800000e00ff */
[----:B------:R-:W0:Y:S04]  /*15f0*/  LDS.128 R8, [UR4] ;  /* 0x00000004ff087984 */ /* 0x000e280008000c00 */
[----:B------:R-:W1:Y:S01]  /*1600*/  LDS.128 R12, [UR4+0x10] ;  /* 0x00001004ff0c7984 */ /* 0x000e620008000c00 */
        /* <DEDUP_REMOVED lines=12> */
[----:B------:R-:W0:Y:S03]  /*16d0*/  LDS.128 R16, [UR4+0x20] ;  /* 0x00002004ff107984 */ /* 0x000e260008000c00 */
[----:B------:R-:W-:Y:S02]  /*16e0*/  IMAD.IADD R11, R15, 0x1, R11 ;  /* 0x000000010f0b7824 */ /* 0x000fe400078e020b */
[----:B------:R-:W1:Y:S02]  /*16f0*/  S2R R15, SR_TID.X ;  /* 0x00000000000f7919 */ /* 0x000e640000002100 */
[----:B-1----:R-:W-:Y:S02]  /*1700*/  ISETP.GE.U32.AND P5, PT, R15, 0x20, PT ;  /* 0x000000200f00780c */ /* 0x002fe40003fa6070 */
[----:B0-----:R-:W-:-:S04]  /*1710*/  ISETP.NE.AND P6, PT, R16, RZ, PT ;  /* 0x000000ff1000720c */ /* 0x001fc80003fc5270 */
[----:B------:R-:W-:Y:S02]  /*1720*/  SEL R13, R11, RZ, !P6 ;  /* 0x000000ff0b0d7207 */ /* 0x000fe40007000000 */
[----:B------:R-:W-:Y:S02]  /*1730*/  ISETP.NE.AND P6, PT, R56, 0x4, PT ;  /* 0x000000043800780c */ /* 0x000fe40003fc5270 */
[----:B------:R-:W0:Y:S01]  /*1740*/  S2R R56, SR_LANEID ;  /* 0x0000000000387919 */ /* 0x000e220000000000 */
[----:B------:R-:W-:Y:S01]  /*1750*/  IMAD.IADD R13, R17, 0x1, R13 ;  /* 0x00000001110d7824 */ /* 0x000fe200078e020d */
[----:B------:R-:W-:Y:S02]  /*1760*/  SEL R9, R11, R9, !P6 ;  /* 0x000000090b097207 */ /* 0x000fe40007000000 */
[----:B------:R-:W-:Y:S02]  /*1770*/  ISETP.NE.AND P6, PT, R18, RZ, PT ;  /* 0x000000ff1200720c */ /* 0x000fe40003fc5270 */
[----:B------:R-:W-:-:S02]  /*1780*/  SHF.R.U32.HI R17, RZ, 0x5, R15 ;  /* 0x00000005ff117819 */ /* 0x000fc4000001160f */
        /* <DEDUP_REMOVED lines=8> */
[----:B0-----:R-:W-:-:S13]  /*1810*/  ISETP.NE.AND P6, PT, R56, RZ, P5 ;  /* 0x000000ff3800720c */ /* 0x001fda0002fc5270 */
[----:B------:R-:W-:Y:S01]  /*1820*/  @P6 IMAD.IADD R9, R23, 0x1, R11 ;  /* 0x0000000117096824 */ /* 0x000fe200078e020b */
[----:B------:R-:W-:-:S03]  /*1830*/  ISETP.NE.AND P6, PT, R4, RZ, PT ;  /* 0x000000ff0400720c */ /* 0x000fc60003fc5270 */
[----:B------:R-:W-:Y:S01]  /*1840*/  @P5 IMAD.MOV.U32 R23, RZ, RZ, R9 ;  /* 0x000000ffff175224 */ /* 0x000fe200078e0009 */
[----:B------:R-:W-:-:S04]  /*1850*/  ISETP.NE.AND P5, PT, R15, RZ, PT ;  /* 0x000000ff0f00720c */ /* 0x000fc80003fa5270 */
[----:B------:R-:W-:Y:S02]  /*1860*/  SEL R9, R23, RZ, !P6 ;  /* 0x000000ff17097207 */ /* 0x000fe40007000000 */
[----:B------:R-:W-:Y:S02]  /*1870*/  LOP3.LUT P6, RZ, R0, 0x1, RZ, 0xc0, !PT ;  /* 0x0000000100ff7812 */ /* 0x000fe400078cc0ff */
[----:B------:R-:W-:Y:S02]  /*1880*/  SEL R9, R9, RZ, P5 ;  /* 0x000000ff09097207 */ /* 0x000fe40002800000 */
        /* <DEDUP_REMOVED lines=16> */
[----:B------:R-:W-:Y:S02]  /*1990*/  IMAD.IADD R56, R29, 0x1, R56 ;  /* 0x000000011d387824 */ /* 0x000fe400078e0238 */
[----:B------:R-:W0:Y:S03]  /*19a0*/  LDS.64 R28, [UR4+0x30] ;  /* 0x00003004ff1c7984 */ /* 0x000e260008000a00 */
        /* <DEDUP_REMOVED lines=26> */
[----:B------:R-:W-:Y:S02]  /*1b50*/  SEL R9, R39, RZ, !P2 ;  /* 0x000000ff27097207 */ /* 0x000fe40005000000 */
[----:B0-----:R-:W-:-:S03]  /*1b60*/  ISETP.NE.AND P2, PT, R28, RZ, PT ;  /* 0x000000ff1c00720c */ /* 0x001fc60003f45270 */
[----:B------:R-:W-:Y:S01]  /*1b70*/  IMAD.IADD R40, R40, 0x1, R9 ;  /* 0x0000000128287824 */ /* 0x000fe200078e0209 */
[----:B------:R-:W-:Y:S02]  /*1b80*/  LOP3.LUT R9, R12, R10, R8, 0xfe, !PT ;  /* 0x0000000a0c097212 */ /* 0x000fe400078efe08 */
[----:B------:R-:W-:Y:S02]  /*1b90*/  SEL R10, R19, RZ, !P2 ;  /* 0x000000ff130a7207 */ /* 0x000fe40005000000 */
[----:B------:R-:W-:Y:S02]  /*1ba0*/  SEL R8, R40, RZ, !P0 ;  /* 0x000000ff28087207 */ /* 0x000fe40004000000 */
[----:B------:R-:W-:Y:S02]  /*1bb0*/  ISETP.NE.AND P0, PT, R15, RZ, PT ;  /* 0x000000ff0f00720c */ /* 0x000fe40003f05270 */
[----:B------:R-:W-:Y:S01]  /*1bc0*/  LOP3.LUT R9, R16, R14, R9, 0xfe, !PT ;  /* 0x0000000e10097212 */ /* 0x000fe200078efe09 */
[----:B------:R-:W-:-:S03]  /*1bd0*/  IMAD.IADD R41, R41, 0x1, R8 ;  /* 0x0000000129297824 */ /* 0x000fc600078e0208 */
[----:B------:R-:W-:Y:S01]  /*1be0*/  LOP3.LUT R8, R28, R18, R9, 0xfe, !PT ;  /* 0x000000121c087212 */ /* 0x000fe200078efe09 */
[----:B------:R-:W-:Y:S01]  /*1bf0*/  IMAD.IADD R9, R29, 0x1, R10 ;  /* 0x000000011d097824 */ /* 0x000fe200078e020a */
[----:B------:R-:W-:-:S05]  /*1c00*/  SEL R15, R41, RZ, !P1 ;  /* 0x000000ff290f7207 */ /* 0x000fca0004800000 */
[----:B------:R-:W-:Y:S05]  /*1c10*/  @P0 BRA `(.L_x_103) ;  /* 0x0000002000100947 */ /* 0x000fea0003800000 */
[----:B------:R-:W0:Y:S01]  /*1c20*/  LDC.64 R12, c[0x0][0x3a0] ;  /* 0x0000e800ff0c7b82 */ /* 0x000e220000000a00 */
[----:B------:R-:W-:Y:S02]  /*1c30*/  IMAD.MOV.U32 R10, RZ, RZ, 0x65 ;  /* 0x00000065ff0a7424 */ /* 0x000fe400078e00ff */
[----:B------:R-:W-:-:S05]  /*1c40*/  IMAD.MOV.U32 R11, RZ, RZ, 0x0 ;  /* 0x00000000ff0b7424 */ /* 0x000fca00078e00ff */
[----:B0-----:R0:W-:Y:S01]  /*1c50*/  ST.E.128.STRONG.GPU desc[UR8][R12.64+0x200], R8 ;  /* 0x000200080c007985 */ /* 0x0011e2000c10fd08 */
[----:B------:R-:W-:Y:S05]  /*1c60*/  BRA `(.L_x_103) ;  /* 0x0000001c00fc7947 */ /* 0x000fea0003800000 */
.L_x_102:
[----:B------:R-:W5:Y:S01]  /*1c70*/  S2R R63, SR_TID.X ;  /* 0x00000000003f7919 */ /* 0x000f620000002100 */
[----:B0-----:R-:W-:Y:S01]  /*1c80*/  IMAD.MOV.U32 R0, RZ, RZ, RZ ;  /* 0x000000ffff007224 */ /* 0x001fe200078e00ff */
[----:B-----5:R-:W-:-:S13]  /*1c90*/  ISETP.NE.AND P1, PT, R63, RZ, PT ;  /* 0x000000ff3f00720c */ /* 0x020fda0003f25270 */
[----:B------:R-:W0:Y:S02]  /*1ca0*/  @!P1 LDC.64 R44, c[0x0][0x388] ;  /* 0x0000e200ff2c9b82 */ /* 0x000e240000000a00 */
[----:B0-----:R-:W-:-:S05]  /*1cb0*/  @!P1 IMAD.WIDE.U32 R44, R62, 0x4, R44 ;  /* 0x000000043e2c9825 */ /* 0x001fca00078e002c */
[----:B------:R0:W5:Y:S01]  /*1cc0*/  @!P1 LDG.E R0, desc[UR8][R44.64] ;  /* 0x000000082c009981 */ /* 0x000162000c1e1900 */
[----:B------:R-:W-:Y:S02]  /*1cd0*/  ISETP.NE.AND P0, PT, R4, R5, PT ;  /* 0x000000050400720c */ /* 0x000fe40003f05270 */
[----:B------:R-:W-:Y:S01]  /*1ce0*/  ISETP.NE.AND P2, PT, R5, R6, PT ;  /* 0x000000060500720c */ /* 0x000fe20003f45270 */
[----:B------:R-:W2:Y:S01]  /*1cf0*/  S2R R58, SR_TID.X ;  /* 0x00000000003a7919 */ /* 0x000ea20000002100 */
[----:B-1----:R-:W-:Y:S02]  /*1d00*/  SEL R46, R24, RZ, !P0 ;  /* 0x000000ff182e7207 */ /* 0x002fe40004000000 */
[----:B------:R-:W-:Y:S02]  /*1d10*/  ISETP.NE.AND P3, PT, R9, R10, PT ;  /* 0x0000000a0900720c */ /* 0x000fe40003f65270 */
[----:B------:R-:W-:Y:S01]  /*1d20*/  ISETP.NE.AND P4, PT, R11, R12, PT ;  /* 0x0000000c0b00720c */ /* 0x000fe20003f85270 */
[----:B------:R-:W-:-:S05]  /*1d30*/  IMAD.IADD R46, R25, 0x1, R46 ;  /* 0x00000001192e7824 */ /* 0x000fca00078e022e */
[----:B------:R-:W-:Y:S02]  /*1d40*/  SEL R47, R46, RZ, !P2 ;  /* 0x000000ff2e2f7207 */ /* 0x000fe40005000000 */
[----:B------:R-:W-:-:S03]  /*1d50*/  ISETP.NE.AND P2, PT, R6, R7, PT ;  /* 0x000000070600720c */ /* 0x000fc60003f45270 */
[----:B------:R-:W-:-:S05]  /*1d60*/  IMAD.IADD R47, R26, 0x1, R47 ;  /* 0x000000011a2f7824 */ /* 0x000fca00078e022f */
[----:B------:R-:W-:Y:S02]  /*1d70*/  SEL R46, R47, RZ, !P2 ;  /* 0x000000ff2f2e7207 */ /* 0x000fe40005000000 */
[----:B------:R-:W-:-:S03]  /*1d80*/  ISETP.NE.AND P2, PT, R7, R8, PT ;  /* 0x000000080700720c */ /* 0x000fc60003f45270 */
[----:B------:R-:W-:-:S05]  /*1d90*/  IMAD.IADD R46, R27, 0x1, R46 ;  /* 0x000000011b2e7824 */ /* 0x000fca00078e022e */
[----:B0-----:R-:W-:Y:S02]  /*1da0*/  SEL R45, R46, RZ, !P2 ;  /* 0x000000ff2e2d7207 */ /* 0x001fe40005000000 */
[----:B------:R-:W-:Y:S02]  /*1db0*/  ISETP.NE.AND P2, PT, R8, R9, PT ;  /* 0x000000090800720c */ /* 0x000fe40003f45270 */
[----:B--2---:R-:W-:Y:S01]  /*1dc0*/  SHF.R.U32.HI R65, RZ, 0x5, R58 ;  /* 0x00000005ff417819 */ /* 0x004fe2000001163a */
[----:B------:R-:W-:-:S03]  /*1dd0*/  IMAD.IADD R45, R28, 0x1, R45 ;  /* 0x000000011c2d7824 */ /* 0x000fc600078e022d */
[----:B------:R-:W-:Y:S02]  /*1de0*/  ISETP.NE.AND P6, PT, R65, 0x4, PT ;  /* 0x000000044100780c */ /* 0x000fe40003fc5270 */
        /* <DEDUP_REMOVED lines=10> */
[----:B------:R-:W-:-:S03]  /*1e90*/  ISETP.GE.AND P3, PT, R56, 0x1, PT ;  /* 0x000000013800780c */ /* 0x000fc60003f66270 */
[----:B------:R-:W-:-:S05]  /*1ea0*/  IMAD.IADD R46, R31, 0x1, R46 ;  /* 0x000000011f2e7824 */ /* 0x000fca00078e022e */
[----:B------:R-:W-:Y:S02]  /*1eb0*/  SEL R45, R46, RZ, !P4 ;  /* 0x000000ff2e2d7207 */ /* 0x000fe40006000000 */
[----:B------:R-:W-:-:S03]  /*1ec0*/  ISETP.NE.AND P4, PT, R56, 0x1f, PT ;  /* 0x0000001f3800780c */ /* 0x000fc60003f85270 */
        /* <DEDUP_REMOVED lines=12> */
[----:B------:R-:W-:Y:S02]  /*1f90*/  SEL R45, R44, RZ, !P2 ;  /* 0x000000ff2c2d7207 */ /* 0x000fe40005000000 */
[----:B------:R-:W-:-:S03]  /*1fa0*/  ISETP.NE.AND P2, PT, R16, R17, PT ;  /* 0x000000111000720c */ /* 0x000fc60003f45270 */
        /* <DEDUP_REMOVED lines=81> */
[----:B------:R-:W-:-:S03]  /*24c0*/  ISETP.NE.AND P3, PT, R65, 0x2, PT ;  /* 0x000000024100780c */ /* 0x000fc60003f65270 */
[----:B------:R-:W-:Y:S01]  /*24d0*/  @!P4 STS.64 [R43], R60 ;  /* 0x0000003c2b00c388 */ /* 0x000fe20000000a00 */
[----:B------:R-:W-:Y:S01]  /*24e0*/  BAR.SYNC.DEFER_BLOCKING 0x0 ;  /* 0x0000000000007b1d */ /* 0x000fe20000010000 */
[----:B------:R-:W-:-:S05]  /*24f0*/  ISETP.NE.AND P4, PT, R65, 0x3, PT ;  /* 0x000000034100780c */ /* 0x000fca0003f85270 */
[----:B------:R-:W-:Y:S04]  /*2500*/  SHFL.UP PT, R23, R60, 0x1, RZ ;  /* 0x042000003c177989 */ /* 0x000fe800000e00ff */
[----:B------:R-:W0:Y:S04]  /*2510*/  LDS.128 R44, [UR4] ;  /* 0x00000004ff2c7984 */ /* 0x000e280008000c00 */
[----:B------:R-:W1:Y:S04]  /*2520*/  LDS.128 R48, [UR4+0x10] ;  /* 0x00001004ff307984 */ /* 0x000e680008000c00 */
[----:B------:R-:W2:Y:S01]  /*2530*/  LDS.128 R52, [UR4+0x20] ;  /* 0x00002004ff347984 */ /* 0x000ea20008000c00 */
[----:B0-----:R-:W-:-:S02]  /*2540*/  ISETP.NE.AND P0, PT, R46, RZ, PT ;  /* 0x000000ff2e00720c */ /* 0x001fc40003f05270 */
[----:B------:R-:W-:Y:S02]  /*2550*/  LOP3.LUT R43, R46, R44, RZ, 0xfc, !PT ;  /* 0x0000002c2e2b7212 */ /* 0x000fe400078efcff */
[----:B------:R-:W-:Y:S02]  /*2560*/  SEL R58, R45, RZ, !P0 ;  /* 0x000000ff2d3a7207 */ /* 0x000fe40004000000 */
[----:B-1----:R-:W-:Y:S02]  /*2570*/  ISETP.NE.AND P0, PT, R48, RZ, PT ;  /* 0x000000ff3000720c */ /* 0x002fe40003f05270 */
[----:B--2---:R-:W-:Y:S01]  /*2580*/  ISETP.NE.AND P5, PT, R54, RZ, PT ;  /* 0x000000ff3600720c */ /* 0x004fe20003fa5270 */
[----:B------:R-:W-:-:S05]  /*2590*/  IMAD.IADD R58, R47, 0x1, R58 ;  /* 0x000000012f3a7824 */ /* 0x000fca00078e023a */
[C---:B------:R-:W-:Y:S02]  /*25a0*/  SEL R64, R58.reuse, RZ, !P0 ;  /* 0x000000ff3a407207 */ /* 0x040fe40004000000 */
[----:B------:R-:W-:Y:S02]  /*25b0*/  SEL R47, R58, R45, !P3 ;  /* 0x0000002d3a2f7207 */ /* 0x000fe40005800000 */
[----:B------:R-:W-:Y:S01]  /*25c0*/  ISETP.NE.AND P0, PT, R50, RZ, PT ;  /* 0x000000ff3200720c */ /* 0x000fe20003f05270 */
[----:B------:R-:W-:Y:S01]  /*25d0*/  IMAD.IADD R64, R49, 0x1, R64 ;  /* 0x0000000131407824 */ /* 0x000fe200078e0240 */
[----:B------:R-:W0:Y:S01]  /*25e0*/  LDS.64 R58, [UR4+0x30] ;  /* 0x00003004ff3a7984 */ /* 0x000e220008000a00 */
[----:B------:R-:W-:Y:S02]  /*25f0*/  LOP3.LUT R45, R48, R46, R44, 0xfe, !PT ;  /* 0x0000002e302d7212 */ /* 0x000fe400078efe2c */
[----:B------:R-:W-:Y:S02]  /*2600*/  SEL R44, R43, R44, !P3 ;  /* 0x0000002c2b2c7207 */ /* 0x000fe40005800000 */
[----:B------:R-:W-:Y:S01]  /*2610*/  SEL R66, R64, RZ, !P0 ;  /* 0x000000ff40427207 */ /* 0x000fe20004000000 */
[----:B------:R-:W1:Y:S01]  /*2620*/  SHFL.UP PT, R43, R61, 0x1, RZ ;  /* 0x042000003d2b7989 */ /* 0x000e6200000e00ff */
[----:B------:R-:W-:-:S02]  /*2630*/  ISETP.NE.AND P0, PT, R52, RZ, PT ;  /* 0x000000ff3400720c */ /* 0x000fc40003f05270 */
[----:B------:R-:W-:Y:S01]  /*2640*/  SEL R47, R64, R47, !P4 ;  /* 0x0000002f402f7207 */ /* 0x000fe20006000000 */
[----:B------:R-:W-:Y:S01]  /*2650*/  IMAD.IADD R66, R51, 0x1, R66 ;  /* 0x0000000133427824 */ /* 0x000fe200078e0242 */
[----:B------:R-:W-:Y:S02]  /*2660*/  ISETP.NE.AND P3, PT, R65, 0x5, PT ;  /* 0x000000054100780c */ /* 0x000fe40003f65270 */
[----:B------:R-:W-:Y:S02]  /*2670*/  SEL R44, R45, R44, !P4 ;  /* 0x0000002c2d2c7207 */ /* 0x000fe40006000000 */
[C---:B------:R-:W-:Y:S02]  /*2680*/  SEL R46, R66.reuse, RZ, !P0 ;  /* 0x000000ff422e7207 */ /* 0x040fe40004000000 */
[----:B------:R-:W-:Y:S02]  /*2690*/  ISETP.GE.U32.AND P0, PT, R63, 0x20, PT ;  /* 0x000000203f00780c */ /* 0x000fe40003f06070 */
[----:B------:R-:W-:Y:S01]  /*26a0*/  SEL R66, R66, R47, !P6 ;  /* 0x0000002f42427207 */ /* 0x000fe20007000000 */
[----:B------:R-:W-:Y:S01]  /*26b0*/  IMAD.IADD R53, R53, 0x1, R46 ;  /* 0x0000000135357824 */ /* 0x000fe200078e022e */
[----:B------:R-:W-:-:S02]  /*26c0*/  LOP3.LUT R47, R50, R45, RZ, 0xfc, !PT ;  /* 0x0000002d322f7212 */ /* 0x000fc400078efcff */
[----:B------:R-:W-:Y:S02]  /*26d0*/  ISETP.NE.AND P4, PT, R65, 0x6, PT ;  /* 0x000000064100780c */ /* 0x000fe40003f85270 */
[C---:B------:R-:W-:Y:S02]  /*26e0*/  SEL R46, R53.reuse, RZ, !P5 ;  /* 0x000000ff352e7207 */ /* 0x040fe40006800000 */
[----:B------:R-:W-:Y:S02]  /*26f0*/  SEL R66, R53, R66, !P3 ;  /* 0x0000004235427207 */ /* 0x000fe40005800000 */
[----:B------:R-:W-:Y:S01]  /*2700*/  ISETP.NE.AND P5, PT, R56, RZ, P0 ;  /* 0x000000ff3800720c */ /* 0x000fe200007a5270 */
[----:B------:R-:W-:Y:S01]  /*2710*/  IMAD.IADD R55, R55, 0x1, R46 ;  /* 0x0000000137377824 */ /* 0x000fe200078e022e */
[----:B------:R-:W-:Y:S02]  /*2720*/  LOP3.LUT R45, R52, R50, R45, 0xfe, !PT ;  /* 0x00000032342d7212 */ /* 0x000fe400078efe2d */
[----:B------:R-:W-:-:S02]  /*2730*/  SEL R44, R47, R44, !P6 ;  /* 0x0000002c2f2c7207 */ /* 0x000fc40007000000 */
[----:B------:R-:W-:Y:S02]  /*2740*/  @P0 ISETP.NE.AND P6, PT, R23, RZ, PT ;  /* 0x000000ff1700020c */ /* 0x000fe40003fc5270 */
[----:B------:R-:W-:Y:S02]  /*2750*/  SEL R66, R55, R66, !P4 ;  /* 0x0000004237427207 */ /* 0x000fe40006000000 */
[----:B------:R-:W-:Y:S02]  /*2760*/  LOP3.LUT R47, R54, R45, RZ, 0xfc, !PT ;  /* 0x0000002d362f7212 */ /* 0x000fe400078efcff */
[----:B------:R-:W-:Y:S02]  /*2770*/  SEL R44, R45, R44, !P3 ;  /* 0x0000002c2d2c7207 */ /* 0x000fe40005800000 */
[----:B------:R-:W-:Y:S02]  /*2780*/  @P0 SEL R46, R66, RZ, !P6 ;  /* 0x000000ff422e0207 */ /* 0x000fe40007000000 */
[----:B------:R-:W-:-:S02]  /*2790*/  SEL R44, R47, R44, !P4 ;  /* 0x0000002c2f2c7207 */ /* 0x000fc40006000000 */
[----:B0-----:R-:W-:Y:S01]  /*27a0*/  ISETP.NE.AND P4, PT, R58, RZ, PT ;  /* 0x000000ff3a00720c */ /* 0x001fe20003f85270 */
[----:B-1----:R-:W-:Y:S01]  /*27b0*/  @P5 IMAD.IADD R66, R43, 0x1, R46 ;  /* 0x000000012b425824 */ /* 0x002fe200078e022e */
[----:B------:R-:W-:Y:S02]  /*27c0*/  @P0 ISETP.NE.AND P3, PT, R56, RZ, PT ;  /* 0x000000ff3800020c */ /* 0x000fe40003f65270 */
[----:B------:R-:W-:Y:S01]  /*27d0*/  SEL R46, R55, RZ, !P4 ;  /* 0x000000ff372e7207 */ /* 0x000fe20006000000 */
[----:B------:R-:W-:Y:S01]  /*27e0*/  @P0 IMAD.MOV.U32 R43, RZ, RZ, R66 ;  /* 0x000000ffff2b0224 */ /* 0x000fe200078e0042 */
[----:B------:R-:W-:Y:S02]  /*27f0*/  @P0 SEL R47, R23, RZ, P3 ;  /* 0x000000ff172f0207 */ /* 0x000fe40001800000 */
[----:B------:R-:W-:Y:S01]  /*2800*/  LOP3.LUT R55, R58, R54, R45, 0xfe, !PT ;  /* 0x000000363a377212 */ /* 0x000fe200078efe2d */
[----:B------:R-:W-:Y:S01]  /*2810*/  IMAD.IADD R51, R59, 0x1, R46 ;  /* 0x000000013b337824 */ /* 0x000fe200078e022e */
[----:B------:R-:W-:-:S02]  /*2820*/  @P0 LOP3.LUT R23, R44, R47, RZ, 0xfc, !PT ;  /* 0x0000002f2c170212 */ /* 0x000fc400078efcff */
[----:B------:R-:W-:Y:S01]  /*2830*/  SEL R50, RZ, 0x1, !P2 ;  /* 0x00000001ff327807 */ /* 0x000fe20005000000 */
[----:B------:R-:W-:Y:S06]  /*2840*/  @P0 BRA `(.L_x_104) ;  /* 0x0000000c00a80947 */ /* 0x000fec0003800000 */
[----:B------:R-:W0:Y:S01]  /*2850*/  LDC.64 R48, c[0x0][0x3a0] ;  /* 0x0000e800ff307b82 */ /* 0x000e220000000a00 */
[----:B------:R-:W-:Y:S01]  /*2860*/  @!P1 IMAD.MOV.U32 R46, RZ, RZ, 0x64 ;  /* 0x00000064ff2e9424 */ /* 0x000fe200078e00ff */
[----:B------:R-:W-:Y:S01]  /*2870*/  LOP3.LUT R63, RZ, R63, RZ, 0x33, !PT ;  /* 0x0000003fff3f7212 */ /* 0x000fe200078e33ff */
[----:B------:R-:W-:Y:S01]  /*2880*/  @!P1 IMAD.MOV.U32 R47, RZ, RZ, 0x0 ;  /* 0x00000000ff2f9424 */ /* 0x000fe200078e00ff */
[----:B------:R1:W-:Y:S01]  /*2890*/  @!P1 STS [UR4+0x74], R55 ;  /* 0x00007437ff009988 */ /* 0x0003e20008000804 */
[----:B------:R-:W-:Y:S02]  /*28a0*/  @!P1 IMAD.MOV.U32 R44, RZ, RZ, R55 ;  /* 0x000000ffff2c9224 */ /* 0x000fe400078e0037 */
[----:B------:R-:W-:Y:S01]  /*28b0*/  @!P1 IMAD.MOV.U32 R45, RZ, RZ, R51 ;  /* 0x000000ffff2d9224 */ /* 0x000fe200078e0033 */
[----:B------:R1:W-:Y:S01]  /*28c0*/  @!P1 STS [UR4+0x78], R51 ;  /* 0x00007833ff009988 */ /* 0x0003e20008000804 */
[----:B------:R-:W-:Y:S02]  /*28d0*/  IMAD.MOV.U32 R53, RZ, RZ, R62 ;  /* 0x000000ffff357224 */ /* 0x000fe400078e003e */
[----:B------:R-:W-:-:S02]  /*28e0*/  IMAD.MOV.U32 R57, RZ, RZ, 0x3a0 ;  /* 0x000003a0ff397424 */ /* 0x000fc400078e00ff */
[----:B0-----:R-:W-:-:S05]  /*28f0*/  IMAD.WIDE.U32 R48, R62, 0x10, R48 ;  /* 0x000000103e307825 */ /* 0x001fca00078e0030 */
[----:B------:R1:W-:Y:S01]  /*2900*/  @!P1 ST.E.128.STRONG.GPU desc[UR8][R48.64+0x200], R44 ;  /* 0x0002002c30009985 */ /* 0x0003e2000c10fd08 */
[----:B------:R-:W-:Y:S05]  /*2910*/  NANOSLEEP 0x118 ;  /* 0x000001180000795d */ /* 0x000fea0003800000 */
[----:B------:R-:W-:-:S07]  /*2920*/  IMAD.WIDE R58, R63, 0x10, R48 ;  /* 0x000000103f3a7825 */ /* 0x000fce00078e0230 */
.L_x_106:
        /* <DEDUP_REMOVED lines=29> */
.L_x_132:
        /* <DEDUP_REMOVED lines=10> */
[----:B------:R-:W-:Y:S01]  /*2ba0*/  IMAD.IADD R63, R63, 0x1, R62 ;  /* 0x000000013f3f7824 */ /* 0x000fe200078e023e */
[----:B0-----:R-:W-:-:S05]  /*2bb0*/  LOP3.LUT R60, R60, 0x80000000, R57, 0xec, !PT ;  /* 0x800000003c3c7812 */ /* 0x001fca00078eec39 */
[----:B------:R-:W-:-:S05]  /*2bc0*/  VIADD R59, R60, 0xffffffff ;  /* 0xffffffff3c3b7836 */ /* 0x000fca0000000000 */
[----:B------:R-:W-:-:S06]  /*2bd0*/  LOP3.LUT R59, R60, R59, RZ, 0xc, !PT ;  /* 0x0000003b3c3b7212 */ /* 0x000fcc00078e0cff */
[----:B------:R-:W0:Y:S02]  /*2be0*/  POPC R59, R59 ;  /* 0x0000003b003b7309 */ /* 0x000e240000000000 */
[----:B0-----:R-:W0:Y:S01]  /*2bf0*/  SHFL.DOWN PT, R66, R45, 0x1, R59 ;  /* 0x082000002d427989 */ /* 0x001e2200000e003b */
[----:B------:R-:W-:-:S03]  /*2c00*/  ISETP.GE.AND P0, PT, R56, R59, PT ;  /* 0x0000003b3800720c */ /* 0x000fc60003f06270 */
[----:B------:R-:W1:Y:S01]  /*2c10*/  SHFL.DOWN PT, R54, R44, 0x1, R59 ;  /* 0x082000002c367989 */ /* 0x000e6200000e003b */
[----:B0-----:R-:W-:-:S04]  /*2c20*/  SEL R66, R66, RZ, !P1 ;  /* 0x000000ff42427207 */ /* 0x001fc80004800000 */
[----:B------:R-:W-:-:S05]  /*2c30*/  SEL R61, R66, RZ, !P0 ;  /* 0x000000ff423d7207 */ /* 0x000fca0004000000 */
[----:B------:R-:W-:Y:S01]  /*2c40*/  IMAD.IADD R52, R45, 0x1, R61 ;  /* 0x000000012d347824 */ /* 0x000fe200078e023d */
[----:B-1----:R-:W-:Y:S02]  /*2c50*/  SEL R61, R54, RZ, !P0 ;  /* 0x000000ff363d7207 */ /* 0x002fe40004000000 */
[----:B------:R-:W-:Y:S01]  /*2c60*/  ISETP.GT.AND P0, PT, R58, R59, PT ;  /* 0x0000003b3a00720c */ /* 0x000fe20003f04270 */
[----:B------:R-:W-:Y:S01]  /*2c70*/  VIADD R58, R56, 0x4 ;  /* 0x00000004383a7836 */ /* 0x000fe20000000000 */
[----:B------:R-:W0:Y:S01]  /*2c80*/  SHFL.DOWN PT, R66, R52, 0x2, R59 ;  /* 0x0840000034427989 */ /* 0x000e2200000e003b */
[----:B------:R-:W-:-:S05]  /*2c90*/  LOP3.LUT P1, R54, R61, RZ, R44, 0xfa, !PT ;  /* 0x000000ff3d367212 */ /* 0x000fca000782fa2c */
        /* <DEDUP_REMOVED lines=10> */
[----:B------:R-:W-:-:S05]  /*2d40*/  SEL R45, R45, RZ, !P0 ;  /* 0x000000ff2d2d7207 */ /* 0x000fca0004000000 */
[----:B------:R-:W-:Y:S01]  /*2d50*/  IMAD.IADD R64, R44, 0x1, R45 ;  /* 0x000000012c407824 */ /* 0x000fe200078e022d */
[----:B-1----:R-:W-:Y:S01]  /*2d60*/  SEL R45, R66, RZ, !P0 ;  /* 0x000000ff422d7207 */ /* 0x002fe20004000000 */
[----:B------:R-:W-:-:S03]  /*2d70*/  VIADD R44, R56, 0x8 ;  /* 0x00000008382c7836 */ /* 0x000fc60000000000 */
[----:B------:R-:W0:Y:S01]  /*2d80*/  SHFL.DOWN PT, R54, R64, 0x8, R59 ;  /* 0x0900000040367989 */ /* 0x000e2200000e003b */
[----:B------:R-:W-:Y:S02]  /*2d90*/  LOP3.LUT P1, R68, R52, RZ, R45, 0xfa, !PT ;  /* 0x000000ff34447212 */ /* 0x000fe4000782fa2d */
[----:B------:R-:W-:-:S03]  /*2da0*/  ISETP.GT.AND P0, PT, R44, R59, PT ;  /* 0x0000003b2c00720c */ /* 0x000fc60003f04270 */
[----:B------:R-:W1:Y:S01]  /*2db0*/  SHFL.DOWN PT, R66, R68, 0x8, R59 ;  /* 0x0900000044427989 */ /* 0x000e6200000e003b */
[----:B0-----:R-:W-:-:S04]  /*2dc0*/  SEL R54, R54, RZ, !P1 ;  /* 0x000000ff36367207 */ /* 0x001fc80004800000 */
[----:B------:R-:W-:Y:S02]  /*2dd0*/  SEL R61, R54, RZ, !P0 ;  /* 0x000000ff363d7207 */ /* 0x000fe40004000000 */
[----:B-1----:R-:W-:Y:S02]  /*2de0*/  SEL R45, R66, RZ, !P0 ;  /* 0x000000ff422d7207 */ /* 0x002fe40004000000 */
[----:B------:R-:W-:Y:S01]  /*2df0*/  ISETP.NE.U32.AND P0, PT, R46, 0x65, PT ;  /* 0x000000652e00780c */ /* 0x000fe20003f05070 */
[----:B------:R-:W-:Y:S01]  /*2e00*/  IMAD.IADD R54, R64, 0x1, R61 ;  /* 0x0000000140367824 */ /* 0x000fe200078e023d */
[----:B------:R-:W-:Y:S01]  /*2e10*/  LOP3.LUT P2, R52, R68, RZ, R45, 0xfa, !PT ;  /* 0x000000ff44347212 */ /* 0x000fe2000784fa2d */
[----:B------:R-:W-:Y:S01]  /*2e20*/  VIADD R46, R56, 0x10 ;  /* 0x00000010382e7836 */ /* 0x000fe20000000000 */
[----:B------:R-:W0:Y:S01]  /*2e30*/  LDC.64 R44, c[0x0][0x3a0] ;  /* 0x0000e800ff2c7b82 */ /* 0x000e220000000a00 */
[----:B------:R-:W-:Y:S01]  /*2e40*/  ISETP.NE.AND.EX P0, PT, R47, RZ, PT, P0 ;  /* 0x000000ff2f00720c */ /* 0x000fe20003f05300 */
[----:B------:R-:W1:Y:S02]  /*2e50*/  SHFL.DOWN PT, R66, R54, 0x10, R59 ;  /* 0x0a00000036427989 */ /* 0x000e6400000e003b */
[----:B------:R-:W-:-:S02]  /*2e60*/  ISETP.GT.AND P1, PT, R46, R59, PT ;  /* 0x0000003b2e00720c */ /* 0x000fc40003f24270 */
[----:B------:R-:W2:Y:S08]  /*2e70*/  SHFL.DOWN PT, R64, R52, 0x10, R59 ;  /* 0x0a00000034407989 */ /* 0x000eb000000e003b */
[----:B------:R-:W-:Y:S02]  /*2e80*/  VOTE.ALL P5, P0 ;  /* 0x0000000000ff7806 */ /* 0x000fe400000a0000 */
[----:B-1----:R-:W-:-:S02]  /*2e90*/  SEL R66, R66, RZ, !P2 ;  /* 0x000000ff42427207 */ /* 0x002fc40005000000 */
[----:B0-----:R-:W-:Y:S02]  /*2ea0*/  IADD3 R61, P2, PT, R44, 0x200, RZ ;  /* 0x000002002c3d7810 */ /* 0x001fe40007f5e0ff */
[----:B------:R-:W-:Y:S02]  /*2eb0*/  SEL R65, R66, RZ, !P1 ;  /* 0x000000ff42417207 */ /* 0x000fe40004800000 */
[----:B--2---:R-:W-:Y:S01]  /*2ec0*/  SEL R47, R64, RZ, !P1 ;  /* 0x000000ff402f7207 */ /* 0x004fe20004800000 */
[----:B------:R-:W-:Y:S02]  /*2ed0*/  IMAD.X R62, RZ, RZ, R45, P2 ;  /* 0x000000ffff3e7224 */ /* 0x000fe400010e062d */
[----:B------:R-:W-:Y:S01]  /*2ee0*/  IMAD.IADD R54, R54, 0x1, R65 ;  /* 0x0000000136367824 */ /* 0x000fe200078e0241 */
[----:B------:R-:W-:-:S07]  /*2ef0*/  LOP3.LUT R52, R47, R52, RZ, 0xfc, !PT ;  /* 0x000000342f347212 */ /* 0x000fce00078efcff */
.L_x_146:
[----:B------:R-:W-:Y:S05]  /*2f00*/  @!P5 BRA `(.L_x_108) ;  /* 0x00000004008cd947 */ /* 0x000fea0003800000 */
[----:B------:R-:W-:-:S07]  /*2f10*/  IMAD.MOV.U32 R64, RZ, RZ, 0x3a0 ;  /* 0x000003a0ff407424 */ /* 0x000fce00078e00ff */
.L_x_112:
[----:B------:R-:W-:Y:S01]  /*2f20*/  SHF.R.U32.HI R64, RZ, 0x1, R64 ;  /* 0x00000001ff407819 */ /* 0x000fe20000011640 */
[----:B------:R-:W-:Y:S02]  /*2f30*/  IMAD.MOV.U32 R44, RZ, RZ, R61 ;  /* 0x000000ffff2c7224 */ /* 0x000fe400078e003d */
[----:B------:R-:W-:Y:S02]  /*2f40*/  IMAD.MOV.U32 R45, RZ, RZ, R62 ;  /* 0x000000ffff2d7224 */ /* 0x000fe400078e003e */
[----:B------:R-:W-:Y:S02]  /*2f50*/  IMAD.MOV.U32 R60, RZ, RZ, R64 ;  /* 0x000000ffff3c7224 */ /* 0x000fe400078e0040 */
[----:B------:R-:W-:-:S07]  /*2f60*/  IMAD.WIDE R58, R63, 0x10, R44 ;  /* 0x000000103f3a7825 */ /* 0x000fce00078e022c */
.L_x_110:
[----:B------:R-:W-:Y:S01]  /*2f70*/  SHF.R.U32.HI R65, RZ, 0x1, R60 ;  /* 0x00000001ff417819 */ /* 0x000fe2000001163c */
[----:B------:R-:W-:-:S03]  /*2f80*/  IMAD R53, R53, 0x41a7, RZ ;  /* 0x000041a735357824 */ /* 0x000fc600078e02ff */
[----:B------:R-:W-:Y:S02]  /*2f90*/  IADD3 R46, PT, PT, R60, 0x1, -R65 ;  /* 0x000000013c2e7810 */ /* 0x000fe40007ffe841 */
        /* <DEDUP_REMOVED lines=26> */
.L_x_149:
        /* <DEDUP_REMOVED lines=8> */
[----:B------:R-:W-:Y:S01]  /*31c0*/  ISETP.NE.AND P1, PT, R44, RZ, PT ;  /* 0x000000ff2c00720c */ /* 0x000fe20003f25270 */
[----:B------:R-:W-:Y:S01]  /*31d0*/  VIADD R63, R63, 0xffffffe0 ;  /* 0xffffffe03f3f7836 */ /* 0x000fe20000000000 */
[----:B------:R-:W-:Y:S02]  /*31e0*/  LOP3.LUT R60, R60, 0x80000000, R57, 0xec, !PT ;  /* 0x800000003c3c7812 */ /* 0x000fe400078eec39 */
[----:B------:R-:W-:Y:S01]  /*31f0*/  ISETP.NE.U32.AND P5, PT, R46, 0x65, PT ;  /* 0x000000652e00780c */ /* 0x000fe20003fa5070 */
[----:B------:R-:W-:Y:S02]  /*3200*/  VIADD R46, R56, 0x10 ;  /* 0x00000010382e7836 */ /* 0x000fe40000000000 */
[----:B------:R-:W-:Y:S01]  /*3210*/  VIADD R59, R60, 0xffffffff ;  /* 0xffffffff3c3b7836 */ /* 0x000fe20000000000 */
[----:B------:R-:W-:-:S04]  /*3220*/  ISETP.NE.AND.EX P5, PT, R47, RZ, PT, P5 ;  /* 0x000000ff2f00720c */ /* 0x000fc80003fa5350 */
[----:B------:R-:W-:-:S06]  /*3230*/  LOP3.LUT R59, R60, R59, RZ, 0xc, !PT ;  /* 0x0000003b3c3b7212 */ /* 0x000fcc00078e0cff */
[----:B------:R-:W0:Y:S03]  /*3240*/  POPC R59, R59 ;  /* 0x0000003b003b7309 */ /* 0x000e260000000000 */
[----:B------:R-:W-:Y:S01]  /*3250*/  VOTE.ALL P5, P5 ;  /* 0x0000000000ff7806 */ /* 0x000fe200028a0000 */
[----:B0-----:R-:W0:Y:S01]  /*3260*/  SHFL.DOWN PT, R66, R45, 0x1, R59 ;  /* 0x082000002d427989 */ /* 0x001e2200000e003b */
[----:B------:R-:W-:-:S03]  /*3270*/  ISETP.GE.AND P0, PT, R56, R59, PT ;  /* 0x0000003b3800720c */ /* 0x000fc60003f06270 */
        /* <DEDUP_REMOVED lines=11> */
[----:B-1----:R-:W-:-:S03]  /*3330*/  SEL R44, R45, RZ, !P0 ;  /* 0x000000ff2d2c7207 */ /* 0x002fc60004000000 */
[----:B------:R-:W-:Y:S01]  /*3340*/  IMAD.IADD R68, R67, 0x1, R66 ;  /* 0x0000000143447824 */ /* 0x000fe200078e0242 */
[----:B------:R-:W-:Y:S01]  /*3350*/  LOP3.LUT P1, R67, R69, RZ, R44, 0xfa, !PT ;  /* 0x000000ff45437212 */ /* 0x000fe2000782fa2c */
[----:B------:R-:W-:-:S03]  /*3360*/  VIADD R44, R56, 0x4 ;  /* 0x00000004382c7836 */ /* 0x000fc60000000000 */
[----:B------:R-:W0:Y:S02]  /*3370*/  SHFL.DOWN PT, R58, R68, 0x4, R59 ;  /* 0x08800000443a7989 */ /* 0x000e2400000e003b */
[-C--:B------:R-:W-:Y:S02]  /*3380*/  ISETP.GT.AND P0, PT, R44, R59.reuse, PT ;  /* 0x0000003b2c00720c */ /* 0x080fe40003f04270 */
[----:B------:R-:W1:Y:S01]  /*3390*/  SHFL.DOWN PT, R66, R67, 0x4, R59 ;  /* 0x0880000043427989 */ /* 0x000e6200000e003b */
[----:B0-----:R-:W-:Y:S02]  /*33a0*/  SEL R58, R58, RZ, !P1 ;  /* 0x000000ff3a3a7207 */ /* 0x001fe40004800000 */
[----:B------:R-:W-:Y:S02]  /*33b0*/  ISETP.GT.AND P1, PT, R46, R59, PT ;  /* 0x0000003b2e00720c */ /* 0x000fe40003f24270 */
[----:B------:R-:W-:Y:S01]  /*33c0*/  SEL R45, R58, RZ, !P0 ;  /* 0x000000ff3a2d7207 */ /* 0x000fe20004000000 */
[----:B------:R-:W-:Y:S01]  /*33d0*/  VIADD R58, R56, 0x8 ;  /* 0x00000008383a7836 */ /* 0x000fe20000000000 */
[----:B-1----:R-:W-:-:S03]  /*33e0*/  SEL R66, R66, RZ, !P0 ;  /* 0x000000ff42427207 */ /* 0x002fc60004000000 */
[----:B------:R-:W-:Y:S01]  /*33f0*/  IMAD.IADD R44, R68, 0x1, R45 ;  /* 0x00000001442c7824 */ /* 0x000fe200078e022d */
[----:B------:R-:W-:Y:S02]  /*3400*/  LOP3.LUT P2, R45, R67, RZ, R66, 0xfa, !PT ;  /* 0x000000ff432d7212 */ /* 0x000fe4000784fa42 */
[----:B------:R-:W-:Y:S02]  /*3410*/  ISETP.GT.AND P0, PT, R58, R59, PT ;  /* 0x0000003b3a00720c */ /* 0x000fe40003f04270 */
[----:B------:R-:W0:Y:S04]  /*3420*/  SHFL.DOWN PT, R69, R44, 0x8, R59 ;  /* 0x090000002c457989 */ /* 0x000e2800000e003b */
[----:B------:R-:W1:Y:S01]  /*3430*/  SHFL.DOWN PT, R66, R45, 0x8, R59 ;  /* 0x090000002d427989 */ /* 0x000e6200000e003b */
[----:B0-----:R-:W-:-:S04]  /*3440*/  SEL R69, R69, RZ, !P2 ;  /* 0x000000ff45457207 */ /* 0x001fc80005000000 */
[----:B------:R-:W-:Y:S02]  /*3450*/  SEL R69, R69, RZ, !P0 ;  /* 0x000000ff45457207 */ /* 0x000fe40004000000 */
[----:B-1----:R-:W-:-:S03]  /*3460*/  SEL R66, R66, RZ, !P0 ;  /* 0x000000ff42427207 */ /* 0x002fc60004000000 */
[----:B------:R-:W-:Y:S01]  /*3470*/  IMAD.IADD R68, R44, 0x1, R69 ;  /* 0x000000012c447824 */ /* 0x000fe200078e0245 */
[----:B------:R-:W-:-:S04]  /*3480*/  LOP3.LUT P0, R67, R45, RZ, R66, 0xfa, !PT ;  /* 0x000000ff2d437212 */ /* 0x000fc8000780fa42 */
[----:B------:R-:W0:Y:S04]  /*3490*/  SHFL.DOWN PT, R69, R68, 0x10, R59 ;  /* 0x0a00000044457989 */ /* 0x000e2800000e003b */
[----:B------:R-:W1:Y:S01]  /*34a0*/  SHFL.DOWN PT, R44, R67, 0x10, R59 ;  /* 0x0a000000432c7989 */ /* 0x000e6200000e003b */
        /* <DEDUP_REMOVED lines=8> */
.L_x_163:
[----:B------:R-:W-:Y:S05]  /*3530*/  @P5 BRA `(.L_x_112) ;  /* 0xfffffff800785947 */ /* 0x000fea000383ffff */
.L_x_108:
[----:B------:R-:W0:Y:S01]  /*3540*/  S2R R44, SR_TID.X ;  /* 0x00000000002c7919 */ /* 0x000e220000002100 */
[----:B------:R-:W-:Y:S01]  /*3550*/  ISETP.NE.AND P1, PT, R56, RZ, PT ;  /* 0x000000ff3800720c */ /* 0x000fe20003f25270 */
[----:B------:R-:W-:Y:S01]  /*3560*/  BSSY.RECONVERGENT B1, `(.L_x_113) ;  /* 0x0000015000017945 */ /* 0x000fe20003800200 */
[----:B------:R-:W-:-:S11]  /*3570*/  IMAD.MOV.U32 R53, RZ, RZ, R54 ;  /* 0x000000ffff357224 */ /* 0x000fd600078e0036 */
[----:B------:R-:W1:Y:S01]  /*3580*/  @!P1 S2R R45, SR_CgaCtaId ;  /* 0x00000000002d9919 */ /* 0x000e620000008800 */
[----:B0-----:R-:W-:Y:S02]  /*3590*/  ISETP.NE.AND P0, PT, R44, RZ, PT ;  /* 0x000000ff2c00720c */ /* 0x001fe40003f05270 */
[----:B------:R-:W-:-:S04]  /*35a0*/  @!P1 MOV R44, 0x400 ;  /* 0x00000400002c9802 */ /* 0x000fc80000000f00 */
[----:B-1----:R-:W-:-:S07]  /*35b0*/  @!P1 LEA R56, R45, R44, 0x18 ;  /* 0x0000002c2d389211 */ /* 0x002fce00078ec0ff */
        /* <DEDUP_REMOVED lines=15> */
.L_x_114:
[----:B------:R-:W-:Y:S05]  /*36b0*/  BSYNC.RECONVERGENT B1 ;  /* 0x0000000000017941 */ /* 0x000fea0003800200 */
.L_x_113:
[----:B------:R0:W-:Y:S01]  /*36c0*/  @!P1 STS.64 [R56+0x40], R52 ;  /* 0x0000403438009388 */ /* 0x0001e20000000a00 */
[----:B------:R-:W-:Y:S02]  /*36d0*/  @!P1 IMAD.MOV.U32 R23, RZ, RZ, R52 ;  /* 0x000000ffff179224 */ /* 0x000fe400078e0034 */
[----:B------:R-:W-:-:S07]  /*36e0*/  @!P1 IMAD.MOV.U32 R43, RZ, RZ, R54 ;  /* 0x000000ffff2b9224 */ /* 0x000fce00078e0036 */
.L_x_104:
[----:B------:R-:W-:Y:S05]  /*36f0*/  WARPSYNC.ALL ;  /* 0x0000000000007948 */ /* 0x000fea0003800000 */
[----:B------:R-:W2:Y:S08]  /*3700*/  S2UR UR6, SR_CgaCtaId ;  /* 0x00000000000679c3 */ /* 0x000eb00000008800 */
[----:B------:R-:W-:Y:S01]  /*3710*/  BAR.SYNC.DEFER_BLOCKING 0x0 ;  /* 0x0000000000007b1d */ /* 0x000fe20000010000 */
[----:B------:R-:W-:-:S02]  /*3720*/  ISETP.NE.AND P0, PT, R23, RZ, PT ;  /* 0x000000ff1700720c */ /* 0x000fc40003f05270 */
[----:B------:R-:W-:Y:S02]  /*3730*/  ISETP.NE.AND P2, PT, R4, R5, PT ;  /* 0x000000050400720c */ /* 0x000fe40003f45270 */
[----:B------:R-:W-:Y:S01]  /*3740*/  ISETP.NE.AND P3, PT, R5, R6, PT ;  /* 0x000000060500720c */ /* 0x000fe20003f65270 */
[----:B------:R-:W-:Y:S01]  /*3750*/  UMOV UR5, 0x400 ;  /* 0x0000040000057882 */ /* 0x000fe20000000000 */
[----:B------:R-:W-:Y:S01]  /*3760*/  ISETP.NE.AND P4, PT, R6, R7, PT ;  /* 0x000000070600720c */ /* 0x000fe20003f85270 */
[----:B-1----:R-:W1:Y:S01]  /*3770*/  S2R R45, SR_TID.X ;  /* 0x00000000002d7919 */ /* 0x002e620000002100 */
[----:B------:R-:W-:Y:S02]  /*3780*/  ISETP.NE.AND P5, PT, R7, R8, PT ;  /* 0x000000080700720c */ /* 0x000fe40003fa5270 */
[----:B------:R-:W-:Y:S01]  /*3790*/  ISETP.NE.AND P6, PT, R8, R9, PT ;  /* 0x000000090800720c */ /* 0x000fe20003fc5270 */
[----:B--2---:R-:W-:-:S09]  /*37a0*/  ULEA UR5, UR6, UR5, 0x18 ;  /* 0x0000000506057291 */ /* 0x004fd2000f8ec0ff */
[----:B------:R-:W2:Y:S01]  /*37b0*/  LDS R44, [UR5+0x44] ;  /* 0x00004405ff2c7984 */ /* 0x000ea20008000800 */
[----:B-1----:R-:W-:Y:S02]  /*37c0*/  ISETP.NE.AND P1, PT, R45, RZ, PT ;  /* 0x000000ff2d00720c */ /* 0x002fe40003f25270 */
[----:B------:R-:W-:Y:S02]  /*37d0*/  SEL R45, RZ, 0x1, !P6 ;  /* 0x00000001ff2d7807 */ /* 0x000fe40007000000 */
[----:B--2---:R-:W-:Y:S02]  /*37e0*/  SEL R44, R44, RZ, !P0 ;  /* 0x000000ff2c2c7207 */ /* 0x004fe40004000000 */
[----:B------:R-:W-:Y:S02]  /*37f0*/  ISETP.NE.AND P0, PT, R9, R10, PT ;  /* 0x0000000a0900720c */ /* 0x000fe40003f05270 */
[----:B------:R-:W-:Y:S02]  /*3800*/  SEL R44, R44, RZ, P1 ;  /* 0x000000ff2c2c7207 */ /* 0x000fe40000800000 */
[----:B------:R-:W-:-:S02]  /*3810*/  ISETP.NE.AND P1, PT, R0, R4, PT ;  /* 0x000000040000720c */ /* 0x000fc40003f25270 */
[----:B------:R-:W-:Y:S01]  /*3820*/  SEL R46, RZ, 0x1, !P0 ;  /* 0x00000001ff2e7807 */ /* 0x000fe20004000000 */
[----:B------:R-:W-:Y:S01]  /*3830*/  IMAD.IADD R23, R44, 0x1, R43 ;  /* 0x000000012c177824 */ /* 0x000fe200078e022b */
[----:B------:R-:W-:Y:S02]  /*3840*/  SEL R4, RZ, 0x1, !P1 ;  /* 0x00000001ff047807 */ /* 0x000fe40004800000 */
[----:B------:R-:W-:Y:S02]  /*3850*/  SEL R44, RZ, 0x1, !P5 ;  /* 0x00000001ff2c7807 */ /* 0x000fe40006800000 */
[----:B------:R-:W-:Y:S02]  /*3860*/  SEL R43, R23, RZ, !P1 ;  /* 0x000000ff172b7207 */ /* 0x000fe40004800000 */
[----:B------:R-:W-:-:S03]  /*3870*/  ISETP.NE.AND P1, PT, R10, R11, PT ;  /* 0x0000000b0a00720c */ /* 0x000fc60003f25270 */
[----:B------:R-:W-:Y:S01]  /*3880*/  IMAD.IADD R24, R24, 0x1, R43 ;  /* 0x0000000118187824 */ /* 0x000fe200078e022b */
[----:B------:R-:W-:-:S04]  /*3890*/  SEL R47, RZ, 0x1, !P1 ;  /* 0x00000001ff2f7807 */ /* 0x000fc80004800000 */
[----:B------:R-:W-:-:S05]  /*38a0*/  SEL R0, R24, RZ, !P2 ;  /* 0x000000ff18007207 */ /* 0x000fca0005000000 */
[----:B------:R-:W-:-:S05]  /*38b0*/  IMAD.IADD R25, R25, 0x1, R0 ;  /* 0x0000000119197824 */ /* 0x000fca00078e0200 */
[----:B------:R-:W-:-:S05]  /*38c0*/  SEL R5, R25, RZ, !P3 ;  /* 0x000000ff19057207 */ /* 0x000fca0005800000 */
[----:B------:R-:W-:-:S05]  /*38d0*/  IMAD.IADD R26, R26, 0x1, R5 ;  /* 0x000000011a1a7824 */ /* 0x000fca00078e0205 */
[----:B------:R-:W-:-:S05]  /*38e0*/  SEL R0, R26, RZ, !P4 ;  /* 0x000000ff1a007207 */ /* 0x000fca0006000000 */
[----:B------:R-:W-:-:S05]  /*38f0*/  IMAD.IADD R27, R27, 0x1, R0 ;  /* 0x000000011b1b7824 */ /* 0x000fca00078e0200 */
[----:B------:R-:W-:Y:S02]  /*3900*/  SEL R5, R27, RZ, !P5 ;  /* 0x000000ff1b057207 */ /* 0x000fe40006800000 */
[----:B------:R-:W-:-:S03]  /*3910*/  ISETP.NE.AND P5, PT, R14, R15, PT ;  /* 0x0000000f0e00720c */ /* 0x000fc60003fa5270 */
[----:B------:R-:W-:-:S05]  /*3920*/  IMAD.IADD R0, R28, 0x1, R5 ;  /* 0x000000011c007824 */ /* 0x000fca00078e0205 */
[----:B0-----:R-:W-:Y:S02]  /*3930*/  SEL R56, R0, RZ, !P6 ;  /* 0x000000ff00387207 */ /* 0x001fe40007000000 */
[----:B------:R-:W-:-:S03]  /*3940*/  ISETP.NE.AND P6, PT, R15, R16, PT ;  /* 0x000000100f00720c */ /* 0x000fc60003fc5270 */
[----:B------:R-:W-:Y:S01]  /*3950*/  IMAD.IADD R56, R29, 0x1, R56 ;  /* 0x000000011d387824 */ /* 0x000fe200078e0238 */
[----:B------:R-:W-:-:S04]  /*3960*/  SEL R57, RZ, 0x1, !P6 ;  /* 0x00000001ff397807 */ /* 0x000fc80007000000 */
[----:B------:R-:W-:Y:S02]  /*3970*/  SEL R5, R56, RZ, !P0 ;  /* 0x000000ff38057207 */ /* 0x000fe40004000000 */
[----:B------:R-:W-:-:S03]  /*3980*/  ISETP.NE.AND P0, PT, R16, R17, PT ;  /* 0x000000111000720c */ /* 0x000fc60003f05270 */
[----:B------:R-:W-:Y:S01]  /*3990*/  IMAD.IADD R30, R30, 0x1, R5 ;  /* 0x000000011e1e7824 */ /* 0x000fe200078e0205 */
[----:B------:R-:W-:Y:S02]  /*39a0*/  SEL R5, RZ, 0x1, !P2 ;  /* 0x00000001ff057807 */ /* 0x000fe40005000000 */
[----:B------:R-:W-:Y:S02]  /*39b0*/  ISETP.NE.AND P2, PT, R11, R12, PT ;  /* 0x0000000c0b00720c */ /* 0x000fe40003f45270 */
[----:B------:R-:W-:Y:S02]  /*39c0*/  SEL R6, R30, RZ, !P1 ;  /* 0x000000ff1e067207 */ /* 0x000fe40004800000 */
[----:B------:R-:W-:Y:S02]  /*39d0*/  ISETP.NE.AND P1, PT, R17, R18, PT ;  /* 0x000000121100720c */ /* 0x000fe40003f25270 */
[----:B------:R-:W-:Y:S01]  /*39e0*/  SEL R48, RZ, 0x1, !P2 ;  /* 0x00000001ff307807 */ /* 0x000fe20005000000 */
[----:B------:R-:W-:Y:S01]  /*39f0*/  IMAD.IADD R31, R31, 0x1, R6 ;  /* 0x000000011f1f7824 */ /* 0x000fe200078e0206 */
[----:B------:R-:W-:-:S02]  /*3a00*/  SEL R6, RZ, 0x1, !P3 ;  /* 0x00000001ff067807 */ /* 0x000fc40005800000 */
[----:B------:R-:W-:Y:S02]  /*3a10*/  ISETP.NE.AND P3, PT, R12, R13, PT ;  /* 0x0000000d0c00720c */ /* 0x000fe40003f65270 */
[----:B------:R-:W-:Y:S02]  /*3a20*/  SEL R7, R31, RZ, !P2 ;  /* 0x000000ff1f077207 */ /* 0x000fe40005000000 */
[----:B------:R-:W-:Y:S02]  /*3a30*/  ISETP.NE.AND P2, PT, R18, R19, PT ;  /* 0x000000131200720c */ /* 0x000fe40003f45270 */
[----:B------:R-:W-:Y:S01]  /*3a40*/  SEL R43, RZ, 0x1, !P3 ;  /* 0x00000001ff2b7807 */ /* 0x000fe20005800000 */
[----:B------:R-:W-:Y:S01]  /*3a50*/  IMAD.IADD R32, R32, 0x1, R7 ;  /* 0x0000000120207824 */ /* 0x000fe200078e0207 */
[----:B------:R-:W-:Y:S02]  /*3a60*/  SEL R7, RZ, 0x1, !P4 ;  /* 0x00000001ff077807 */ /* 0x000fe40006000000 */
[----:B------:R-:W-:-:S02]  /*3a70*/  ISETP.NE.AND P4, PT, R13, R14, PT ;  /* 0x0000000e0d00720c */ /* 0x000fc40003f85270 */
[----:B------:R-:W-:Y:S02]  /*3a80*/  SEL R8, R32, RZ, !P3 ;  /* 0x000000ff20087207 */ /* 0x000fe40005800000 */
[----:B------:R-:W-:Y:S02]  /*3a90*/  ISETP.NE.AND P3, PT, R19, R20, PT ;  /* 0x000000141300720c */ /* 0x000fe40003f65270 */
[----:B------:R-:W-:Y:S01]  /*3aa0*/  SEL R49, RZ, 0x1, !P4 ;  /* 0x00000001ff317807 */ /* 0x000fe20006000000 */
[----:B------:R-:W-:Y:S01]  /*3ab0*/  IMAD.IADD R33, R33, 0x1, R8 ;  /* 0x0000000121217824 */ /* 0x000fe200078e0208 */
[----:B------:R-:W-:Y:S02]  /*3ac0*/  SEL R55, RZ, 0x1, !P0 ;  /* 0x00000001ff377807 */ /* 0x000fe40004000000 */
[----:B------:R-:W-:Y:S02]  /*3ad0*/  SEL R54, RZ, 0x1, !P1 ;  /* 0x00000001ff367807 */ /* 0x000fe40004800000 */
[----:B------:R-:W-:-:S02]  /*3ae0*/  SEL R9, R33, RZ, !P4 ;  /* 0x000000ff21097207 */ /* 0x000fc40006000000 */
[----:B------:R-:W-:Y:S02]  /*3af0*/  ISETP.NE.AND P4, PT, R20, R21, PT ;  /* 0x000000151400720c */ /* 0x000fe40003f85270 */
[----:B------:R-:W-:Y:S01]  /*3b00*/  SEL R20, RZ, 0x1, !P5 ;  /* 0x00000001ff147807 */ /* 0x000fe20006800000 */
[----:B------:R-:W-:Y:S01]  /*3b10*/  IMAD.IADD R34, R34, 0x1, R9 ;  /* 0x0000000122227824 */ /* 0x000fe200078e0209 */
[----:B------:R-:W-:Y:S02]  /*3b20*/  SEL R53, RZ, 0x1, !P2 ;  /* 0x00000001ff357807 */ /* 0x000fe40005000000 */
[----:B------:R-:W-:Y:S02]  /*3b30*/  SEL R52, RZ, 0x1, !P3 ;  /* 0x00000001ff347807 */ /* 0x000fe40005800000 */
[----:B------:R-:W-:Y:S02]  /*3b40*/  SEL R8, R34, RZ, !P5 ;  /* 0x000000ff22087207 */ /* 0x000fe40006800000 */
[----:B------:R-:W-:-:S02]  /*3b50*/  ISETP.NE.AND P5, PT, R21, R22, PT ;  /* 0x000000161500720c */ /* 0x000fc40003fa5270 */
[----:B------:R-:W-:Y:S01]  /*3b60*/  SEL R51, RZ, 0x1, !P4 ;  /* 0x00000001ff337807 */ /* 0x000fe20006000000 */
        /* <DEDUP_REMOVED lines=15> */
.L_x_103:
[----:B------:R-:W-:Y:S05]  /*3c60*/  BSYNC.RECONVERGENT B0 ;  /* 0x0000000000007941 */ /* 0x000fea0003800200 */
.L_x_101:
[----:B0-----:R-:W0:Y:S01]  /*3c70*/  S2R R12, SR_TID.X ;  /* 0x00000000000c7919 */ /* 0x001e220000002100 */
[----:B------:R-:W1:Y:S01]  /*3c80*/  LDCU UR5, c[0x0][0x3b0] ;  /* 0x00007600ff0577ac */ /* 0x000e620008000800 */
[----:B------:R-:W-:Y:S01]  /*3c90*/  ISETP.NE.AND P5, PT, R4, RZ, PT ;  /* 0x000000ff0400720c */ /* 0x000fe20003fa5270 */
[----:B------:R-:W-:Y:S01]  /*3ca0*/  IMAD.IADD R15, R42, 0x1, R15 ;  /* 0x000000012a0f7824 */ /* 0x000fe200078e020f */
[----:B------:R-:W-:Y:S01]  /*3cb0*/  ISETP.NE.AND P4, PT, R5, RZ, PT ;  /* 0x000000ff0500720c */ /* 0x000fe20003f85270 */
[----:B------:R-:W2:Y:S01]  /*3cc0*/  LDCU.64 UR6, c[0x0][0x398] ;  /* 0x00007300ff0677ac */ /* 0x000ea20008000a00 */
[----:B------:R-:W-:Y:S02]  /*3cd0*/  ISETP.NE.AND P3, PT, R6, RZ, PT ;  /* 0x000000ff0600720c */ /* 0x000fe40003f65270 */
[----:B------:R-:W-:Y:S02]  /*3ce0*/  ISETP.NE.AND P2, PT, R7, RZ, PT ;  /* 0x000000ff0700720c */ /* 0x000fe40003f45270 */
[----:B------:R-:W-:-:S02]  /*3cf0*/  ISETP.NE.AND P1, PT, R44, RZ, PT ;  /* 0x000000ff2c00720c */ /* 0x000fc40003f25270 */
[----:B------:R-:W-:Y:S01]  /*3d00*/  ISETP.NE.AND P0, PT, R45, RZ, PT ;  /* 0x000000ff2d00720c */ /* 0x000fe20003f05270 */
[----:B------:R-:W-:Y:S01]  /*3d10*/  BAR.SYNC.DEFER_BLOCKING 0x0 ;  /* 0x0000000000007b1d */ /* 0x000fe20000010000 */
        /* <DEDUP_REMOVED lines=10> */
[----:B------:R-:W-:Y:S01]  /*3dc0*/  ISETP.NE.AND P6, PT, R46, RZ, PT ;  /* 0x000000ff2e00720c */ /* 0x000fe20003fc5270 */
[----:B------:R-:W-:Y:S01]  /*3dd0*/  VIADD R8, R8, UR5 ;  /* 0x0000000508087c36 */ /* 0x000fe20008000000 */
[----:B------:R-:W-:Y:S01]  /*3de0*/  ISETP.NE.AND P5, PT, R47, RZ, PT ;  /* 0x000000ff2f00720c */ /* 0x000fe20003fa5270 */
[----:B------:R-:W-:Y:S01]  /*3df0*/  VIADD R9, R9, UR5 ;  /* 0x0000000509097c36 */ /* 0x000fe20008000000 */
[----:B------:R-:W-:-:S02]  /*3e00*/  ISETP.NE.AND P4, PT, R48, RZ, PT ;  /* 0x000000ff3000720c */ /* 0x000fc40003f85270 */
[----:B------:R-:W-:Y:S02]  /*3e10*/  ISETP.NE.AND P3, PT, R43, RZ, PT ;  /* 0x000000ff2b00720c */ /* 0x000fe40003f65270 */
[----:B------:R-:W-:Y:S02]  /*3e20*/  ISETP.NE.AND P2, PT, R49, RZ, PT ;  /* 0x000000ff3100720c */ /* 0x000fe40003f45270 */
[----:B------:R-:W-:Y:S01]  /*3e30*/  ISETP.NE.AND P1, PT, R20, RZ, PT ;  /* 0x000000ff1400720c */ /* 0x000fe20003f25270 */
[----:B------:R1:W-:Y:S01]  /*3e40*/  STS.128 [R2], R4 ;  /* 0x0000000402007388 */ /* 0x0003e20000000c00 */
[----:B------:R-:W-:Y:S02]  /*3e50*/  ISETP.NE.AND P0, PT, R57, RZ, PT ;  /* 0x000000ff3900720c */ /* 0x000fe40003f05270 */
[C---:B0-----:R-:W-:Y:S01]  /*3e60*/  LOP3.LUT R0, R12.reuse, 0x3e0, RZ, 0xc0, !PT ;  /* 0x000003e00c007812 */ /* 0x041fe200078ec0ff */
[----:B------:R-:W0:Y:S01]  /*3e70*/  S2R R20, SR_CTAID.X ;  /* 0x0000000000147919 */ /* 0x000e220000002500 */
[----:B------:R-:W-:-:S02]  /*3e80*/  LOP3.LUT R13, R12, 0x1f, RZ, 0xc0, !PT ;  /* 0x0000001f0c0d7812 */ /* 0x000fc400078ec0ff */
[----:B------:R-:W-:Y:S02]  /*3e90*/  SEL R10, R56, RZ, !P6 ;  /* 0x000000ff380a7207 */ /* 0x000fe40007000000 */
[----:B------:R-:W-:Y:S01]  /*3ea0*/  SEL R11, R30, RZ, !P5 ;  /* 0x000000ff1e0b7207 */ /* 0x000fe20006800000 */
[----:B------:R-:W-:Y:S01]  /*3eb0*/  IMAD R0, R0, 0x14, R13 ;  /* 0x0000001400007824 */ /* 0x000fe200078e020d */
[----:B------:R-:W-:Y:S01]  /*3ec0*/  SEL R31, R31, RZ, !P4 ;  /* 0x000000ff1f1f7207 */ /* 0x000fe20006000000 */
[----:B------:R-:W-:Y:S01]  /*3ed0*/  VIADD R10, R10, UR5 ;  /* 0x000000050a0a7c36 */ /* 0x000fe20008000000 */
[----:B------:R-:W-:Y:S01]  /*3ee0*/  SEL R32, R32, RZ, !P3 ;  /* 0x000000ff20207207 */ /* 0x000fe20005800000 */
[----:B------:R-:W-:Y:S01]  /*3ef0*/  VIADD R11, R11, UR5 ;  /* 0x000000050b0b7c36 */ /* 0x000fe20008000000 */
[----:B------:R-:W-:Y:S01]  /*3f00*/  SEL R33, R33, RZ, !P2 ;  /* 0x000000ff21217207 */ /* 0x000fe20005000000 */
[----:B-1----:R-:W-:Y:S01]  /*3f10*/  VIADD R4, R31, UR5 ;  /* 0x000000051f047c36 */ /* 0x002fe20008000000 */
        /* <DEDUP_REMOVED lines=8> */
[----:B------:R-:W-:Y:S01]  /*3fa0*/  ISETP.NE.AND P4, PT, R53, RZ, PT ;  /* 0x000000ff3500720c */ /* 0x000fe20003f85270 */
[----:B------:R-:W-:Y:S01]  /*3fb0*/  STS.128 [R2+0x10], R8 ;  /* 0x0000100802007388 */ /* 0x000fe20000000c00 */
[----:B------:R-:W-:-:S02]  /*3fc0*/  ISETP.NE.AND P3, PT, R52, RZ, PT ;  /* 0x000000ff3400720c */ /* 0x000fc40003f65270 */
[----:B------:R-:W-:Y:S01]  /*3fd0*/  ISETP.NE.AND P2, PT, R51, RZ, PT ;  /* 0x000000ff3300720c */ /* 0x000fe20003f45270 */
[----:B------:R0:W-:Y:S01]  /*3fe0*/  STS.128 [R2+0x20], R4 ;  /* 0x0000200402007388 */ /* 0x0001e20000000c00 */
[----:B------:R-:W-:Y:S02]  /*3ff0*/  ISETP.NE.AND P1, PT, R21, RZ, PT ;  /* 0x000000ff1500720c */ /* 0x000fe40003f25270 */
[----:B------:R-:W-:Y:S02]  /*4000*/  ISETP.NE.AND P0, PT, R50, RZ, PT ;  /* 0x000000ff3200720c */ /* 0x000fe40003f05270 */
[----:B------:R-:W-:Y:S02]  /*4010*/  SEL R13, R36, RZ, !P6 ;  /* 0x000000ff240d7207 */ /* 0x000fe40007000000 */
[----:B------:R-:W-:Y:S02]  /*4020*/  SEL R14, R37, RZ, !P5 ;  /* 0x000000ff250e7207 */ /* 0x000fe40006800000 */
[----:B------:R-:W-:Y:S01]  /*4030*/  SEL R38, R38, RZ, !P4 ;  /* 0x000000ff26267207 */ /* 0x000fe20006000000 */
[----:B------:R-:W-:Y:S01]  /*4040*/  VIADD R13, R13, UR5 ;  /* 0x000000050d0d7c36 */ /* 0x000fe20008000000 */
[----:B------:R-:W-:Y:S01]  /*4050*/  SEL R39, R39, RZ, !P3 ;  /* 0x000000ff27277207 */ /* 0x000fe20005800000 */
[----:B------:R-:W-:Y:S01]  /*4060*/  VIADD R14, R14, UR5 ;  /* 0x000000050e0e7c36 */ /* 0x000fe20008000000 */
[----:B------:R-:W-:-:S02]  /*4070*/  SEL R17, R40, RZ, !P2 ;  /* 0x000000ff28117207 */ /* 0x000fc40005000000 */
[----:B------:R-:W-:Y:S01]  /*4080*/  SEL R18, R41, RZ, !P1 ;  /* 0x000000ff29127207 */ /* 0x000fe20004800000 */
[----:B------:R-:W-:Y:S01]  /*4090*/  VIADD R16, R39, UR5 ;  /* 0x0000000527107c36 */ /* 0x000fe20008000000 */
[----:B------:R-:W-:Y:S01]  /*40a0*/  SEL R19, R15, RZ, !P0 ;  /* 0x000000ff0f137207 */ /* 0x000fe20004000000 */
[----:B------:R-:W-:Y:S02]  /*40b0*/  VIADD R15, R38, UR5 ;  /* 0x00000005260f7c36 */ /* 0x000fe40008000000 */
[----:B------:R-:W-:Y:S02]  /*40c0*/  VIADD R17, R17, UR5 ;  /* 0x0000000511117c36 */ /* 0x000fe40008000000 */
[----:B------:R-:W-:Y:S01]  /*40d0*/  VIADD R18, R18, UR5 ;  /* 0x0000000512127c36 */ /* 0x000fe20008000000 */
[----:B------:R-:W-:Y:S01]  /*40e0*/  STS.128 [R2+0x30], R12 ;  /* 0x0000300c02007388 */ /* 0x000fe20000000c00 */
[----:B------:R-:W-:Y:S02]  /*40f0*/  VIADD R19, R19, UR5 ;  /* 0x0000000513137c36 */ /* 0x000fe40008000000 */
[----:B0-----:R-:W-:-:S03]  /*4100*/  IMAD R5, R20, 0x1180, RZ ;  /* 0x0000118014057824 */ /* 0x001fc600078e02ff */
[----:B------:R-:W-:Y:S01]  /*4110*/  STS.128 [R2+0x40], R16 ;  /* 0x0000401002007388 */ /* 0x000fe20000000c00 */
[----:B------:R-:W-:-:S03]  /*4120*/  NOP ;  /* 0x0000000000007918 */ /* 0x000fc60000000000 */
[----:B------:R-:W0:Y:S01]  /*4130*/  LDS R21, [R3] ;  /* 0x0000000003157984 */ /* 0x000e220000000800 */
[----:B------:R-:W-:-:S03]  /*4140*/  IADD3 R0, P0, PT, R5, R0, RZ ;  /* 0x0000000005007210 */ /* 0x000fc60007f1e0ff */
[----:B------:R-:W1:Y:S02]  /*4150*/  LDS R23, [R3+0x80] ;  /* 0x0000800003177984 */ /* 0x000e640000000800 */
[----:B------:R-:W-:Y:S01]  /*4160*/  IMAD.X R5, RZ, RZ, RZ, P0 ;  /* 0x000000ffff057224 */ /* 0x000fe200000e06ff */
[C---:B--2---:R-:W-:Y:S01]  /*4170*/  LEA R4, P0, R0.reuse, UR6, 0x2 ;  /* 0x0000000600047c11 */ /* 0x044fe2000f8010ff */
[----:B------:R-:W2:Y:S03]  /*4180*/  LDS R25, [R3+0x100] ;  /* 0x0001000003197984 */ /* 0x000ea60000000800 */
[----:B------:R-:W-:Y:S01]  /*4190*/  LEA.HI.X R5, R0, UR7, R5, 0x2, P0 ;  /* 0x0000000700057c11 */ /* 0x000fe200080f1405 */
[----:B------:R-:W3:Y:S04]  /*41a0*/  LDS R27, [R3+0x180] ;  /* 0x00018000031b7984 */ /* 0x000ee80000000800 */
        /* <DEDUP_REMOVED lines=16> */
[----:B0-----:R-:W-:Y:S04]  /*42b0*/  STG.E desc[UR8][R4.64], R21 ;  /* 0x0000001504007986 */ /* 0x001fe8000c101908 */
[----:B-1----:R-:W-:Y:S04]  /*42c0*/  STG.E desc[UR8][R4.64+0x80], R23 ;  /* 0x0000801704007986 */ /* 0x002fe8000c101908 */
[----:B--2---:R-:W-:Y:S04]  /*42d0*/  STG.E desc[UR8][R4.64+0x100], R25 ;  /* 0x0001001904007986 */ /* 0x004fe8000c101908 */
[----:B---3--:R-:W-:Y:S04]  /*42e0*/  STG.E desc[UR8][R4.64+0x180], R27 ;  /* 0x0001801b04007986 */ /* 0x008fe8000c101908 */
        /* <DEDUP_REMOVED lines=17> */
.L_x_100:
[----:B------:R-:W-:-:S13]  /*4400*/  ISETP.NE.AND P0, PT, R2, RZ, PT ;  /* 0x000000ff0200720c */ /* 0x000fda0003f05270 */
[----:B------:R-:W-:Y:S05]  /*4410*/  @!P0 EXIT ;  /* 0x000000000000894d */ /* 0x000fea0003800000 */
[----:B------:R-:W0:Y:S01]  /*4420*/  LDC.64 R6, c[0x0][0x380] ;  /* 0x0000e000ff067b82 */ /* 0x000e220000000a00 */
[----:B------:R-:W1:Y:S07]  /*4430*/  S2R R29, SR_TID.X ;  /* 0x00000000001d7919 */ /* 0x000e6e0000002100 */
[----:B------:R-:W2:Y:S01]  /*4440*/  LDC.64 R4, c[0x0][0x390] ;  /* 0x0000e400ff047b82 */ /* 0x000ea20000000a00 */
[----:B0-----:R-:W-:-:S05]  /*4450*/  IMAD.WIDE.U32 R6, R3, 0x4, R6 ;  /* 0x0000000403067825 */ /* 0x001fca00078e0006 */
[----:B------:R0:W3:Y:S01]  /*4460*/  LD.E.STRONG.SM R25, desc[UR8][R6.64] ;  /* 0x0000000806197980 */ /* 0x0000e2000c10b900 */
[----:B--2---:R-:W-:Y:S02]  /*4470*/  LEA R4, P0, R3, R4, 0x2 ;  /* 0x0000000403047211 */ /* 0x004fe400078010ff */
[C---:B-1----:R-:W-:Y:S02]  /*4480*/  LOP3.LUT R19, R29.reuse, 0x1f, RZ, 0xc0, !PT ;  /* 0x0000001f1d137812 */ /* 0x042fe400078ec0ff */
[----:B------:R-:W-:Y:S02]  /*4490*/  LOP3.LUT R0, R29, 0x3e0, RZ, 0xc0, !PT ;  /* 0x000003e01d007812 */ /* 0x000fe400078ec0ff */
[----:B------:R-:W-:-:S03]  /*44a0*/  LEA.HI.X R5, R3, R5, RZ, 0x2, P0 ;  /* 0x0000000503057211 */ /* 0x000fc600000f14ff */
[----:B------:R-:W-:-:S04]  /*44b0*/  IMAD R19, R0, 0x14, R19 ;  /* 0x0000001400137824 */ /* 0x000fc800078e0213 */
[C---:B------:R-:W-:Y:S02]  /*44c0*/  IMAD.SHL.U32 R9, R19.reuse, 0x4, RZ ;  /* 0x0000000413097824 */ /* 0x040fe400078e00ff */
[C---:B------:R-:W-:Y:S02]  /*44d0*/  VIADD R31, R19.reuse, 0xe0 ;  /* 0x000000e0131f7836 */ /* 0x040fe40000000000 */
[C---:B------:R-:W-:Y:S01]  /*44e0*/  VIADD R51, R19.reuse, 0x100 ;  /* 0x0000010013337836 */ /* 0x040fe20000000000 */
[----:B------:R-:W-:Y:S01]  /*44f0*/  IADD3 R8, P1, PT, R6, R9, RZ ;  /* 0x0000000906087210 */ /* 0x000fe20007f3e0ff */
[----:B------:R-:W-:Y:S01]  /*4500*/  VIADD R53, R19, 0x120 ;  /* 0x0000012013357836 */ /* 0x000fe20000000000 */
[----:B0-----:R-:W-:Y:S01]  /*4510*/  IADD3 R6, P0, PT, R9, R4, RZ ;  /* 0x0000000409067210 */ /* 0x001fe20007f1e0ff */
[----:B------:R-:W-:Y:S02]  /*4520*/  VIADD R55, R19, 0x140 ;  /* 0x0000014013377836 */ /* 0x000fe40000000000 */
[----:B------:R-:W-:-:S02]  /*4530*/  IMAD.X R9, RZ, RZ, R7, P1 ;  /* 0x000000ffff097224 */ /* 0x000fc400008e0607 */
[----:B------:R-:W-:Y:S01]  /*4540*/  IMAD.X R7, RZ, RZ, R5, P0 ;  /* 0x000000ffff077224 */ /* 0x000fe200000e0605 */
[CC--:B------:R-:W-:Y:S01]  /*4550*/  ISETP.GE.U32.AND P0, PT, R19.reuse, R2.reuse, PT ;  /* 0x000000021300720c */ /* 0x0c0fe20003f06070 */
[C---:B------:R-:W-:Y:S02]  /*4560*/  VIADD R57, R19.reuse, 0x160 ;  /* 0x0000016013397836 */ /* 0x040fe40000000000 */
[C---:B------:R-:W-:Y:S02]  /*4570*/  VIADD R11, R19.reuse, 0x20 ;  /* 0x00000020130b7836 */ /* 0x040fe40000000000 */
[C---:B------:R-:W-:Y:S02]  /*4580*/  VIADD R15, R19.reuse, 0x40 ;  /* 0x00000040130f7836 */ /* 0x040fe40000000000 */
[----:B------:R-:W-:Y:S01]  /*4590*/  VIADD R13, R19, 0x60 ;  /* 0x00000060130d7836 */ /* 0x000fe20000000000 */
[-C--:B------:R-:W-:Y:S01]  /*45a0*/  ISETP.GE.U32.AND P1, PT, R11, R2.reuse, PT ;  /* 0x000000020b00720c */ /* 0x080fe20003f26070 */
        /* <DEDUP_REMOVED lines=92> */
[----:B------:R1:W-:Y:S04]  /*4b70*/  STS [R28+0x580], R63 ;  /* 0x0005803f1c007388 */ /* 0x0003e80000000800 */
[----:B------:R-:W-:Y:S04]  /*4b80*/  STS [R28+0x780], R12 ;  /* 0x0007800c1c007388 */ /* 0x000fe80000000800 */
[----:B------:R2:W-:Y:S04]  /*4b90*/  STS [R28+0x600], R65 ;  /* 0x000600411c007388 */ /* 0x0005e80000000800 */
[----:B------:R3:W-:Y:S01]  /*4ba0*/  STS [R28+0x680], R67 ;  /* 0x000680431c007388 */ /* 0x0007e20000000800 */
[----:B------:R-:W-:-:S03]  /*4bb0*/  NOP ;  /* 0x0000000000007918 */ /* 0x000fc60000000000 */
[----:B------:R4:W0:Y:S04]  /*4bc0*/  LDS.128 R24, [R0] ;  /* 0x0000000000187984 */ /* 0x0008280000000c00 */
[----:B------:R4:W0:Y:S04]  /*4bd0*/  LDS.128 R32, [R0+0x10] ;  /* 0x0000100000207984 */ /* 0x0008280000000c00 */
[----:B------:R4:W0:Y:S04]  /*4be0*/  LDS.128 R36, [R0+0x20] ;  /* 0x0000200000247984 */ /* 0x0008280000000c00 */
[----:B------:R4:W0:Y:S04]  /*4bf0*/  LDS.128 R40, [R0+0x30] ;  /* 0x0000300000287984 */ /* 0x0008280000000c00 */
[----:B------:R4:W0:Y:S01]  /*4c00*/  LDS.128 R44, [R0+0x40] ;  /* 0x00004000002c7984 */ /* 0x0008220000000c00 */
[----:B------:R-:W-:Y:S06]  /*4c10*/  BAR.SYNC.DEFER_BLOCKING 0x0 ;  /* 0x0000000000007b1d */ /* 0x000fec0000010000 */
[----:B------:R-:W0:Y:S01]  /*4c20*/  LD.E.STRONG.SM R9, desc[UR8][R4.64] ;  /* 0x0000000804097980 */ /* 0x000e22000c10b900 */
[----:B------:R-:W-:-:S02]  /*4c30*/  P2R R20, PR, RZ, 0x1 ;  /* 0x00000001ff147803 */ /* 0x000fc40000000000 */
[-C--:B------:R-:W-:Y:S02]  /*4c40*/  ISETP.GE.U32.AND P0, PT, R19, R2.reuse, PT ;  /* 0x000000021300720c */ /* 0x080fe40003f06070 */
[----:B------:R-:W-:Y:S02]  /*4c50*/  P2R R22, PR, RZ, 0x2 ;  /* 0x00000002ff167803 */ /* 0x000fe40000000000 */
[----:B------:R-:W-:Y:S01]  /*4c60*/  ISETP.GE.U32.AND P1, PT, R11, R2, PT ;  /* 0x000000020b00720c */ /* 0x000fe20003f26070 */
[----:B0-----:R-:W-:-:S08]  /*4c70*/  IMAD.MOV.U32 R61, RZ, RZ, R9 ;  /* 0x000000ffff3d7224 */ /* 0x001fd000078e0009 */
[----:B------:R-:W5:Y:S01]  /*4c80*/  @!P0 LD.E.STRONG.SM R9, desc[UR8][R6.64] ;  /* 0x0000000806098980 */ /* 0x000f62000c10b900 */
        /* <DEDUP_REMOVED lines=40> */
[--C-:B-1----:R-:W-:Y:S02]  /*4f10*/  IMAD.MOV.U32 R63, RZ, RZ, R61.reuse ;  /* 0x000000ffff3f7224 */ /* 0x102fe400078e003d */
[--C-:B--2---:R-:W-:Y:S01]  /*4f20*/  IMAD.MOV.U32 R65, RZ, RZ, R61.reuse ;  /* 0x000000ffff417224 */ /* 0x104fe200078e003d */
[----:B------:R-:W2:Y:S01]  /*4f30*/  @!P1 LD.E.STRONG.SM R57, desc[UR8][R6.64+0x700] ;  /* 0x0007000806399980 */ /* 0x000ea2000c10b900 */
[----:B---3--:R-:W-:-:S03]  /*4f40*/  IMAD.MOV.U32 R67, RZ, RZ, R61 ;  /* 0x000000ffff437224 */ /* 0x008fc600078e003d */
[----:B------:R-:W3:Y:S04]  /*4f50*/  @!P0 LD.E.STRONG.SM R55, desc[UR8][R6.64+0x680] ;  /* 0x0006800806378980 */ /* 0x000ee8000c10b900 */
[----:B------:R-:W3:Y:S04]  /*4f60*/  @!P2 LD.E.STRONG.SM R59, desc[UR8][R6.64+0x780] ;  /* 0x00078008063ba980 */ /* 0x000ee8000c10b900 */
[----:B------:R-:W3:Y:S04]  /*4f70*/  @!P3 LD.E.STRONG.SM R63, desc[UR8][R6.64+0x800] ;  /* 0x00080008063fb980 */ /* 0x000ee8000c10b900 */
[----:B------:R-:W3:Y:S04]  /*4f80*/  @!P4 LD.E.STRONG.SM R65, desc[UR8][R6.64+0x880] ;  /* 0x000880080641c980 */ /* 0x000ee8000c10b900 */
[----:B------:R-:W3:Y:S04]  /*4f90*/  @!P5 LD.E.STRONG.SM R67, desc[UR8][R6.64+0x900] ;  /* 0x000900080643d980 */ /* 0x000ee8000c10b900 */
[----:B------:R-:W3:Y:S01]  /*4fa0*/  @!P6 LD.E.STRONG.SM R61, desc[UR8][R6.64+0x980] ;  /* 0x00098008063de980 */ /* 0x000ee2000c10b900 */
[----:B------:R-:W-:-:S03]  /*4fb0*/  ISETP.NE.AND P0, PT, R62, RZ, PT ;  /* 0x000000ff3e00720c */ /* 0x000fc60003f05270 */
[----:B-----5:R0:W-:Y:S04]  /*4fc0*/  STS [R28], R9 ;  /* 0x000000091c007388 */ /* 0x0201e80000000800 */
        /* <DEDUP_REMOVED lines=12> */
[----:B--2---:R0:W-:Y:S04]  /*5090*/  STS [R28+0x700], R57 ;  /* 0x000700391c007388 */ /* 0x0041e80000000800 */
[----:B---3--:R0:W-:Y:S04]  /*50a0*/  STS [R28+0x680], R55 ;  /* 0x000680371c007388 */ /* 0x0081e80000000800 */
        /* <DEDUP_REMOVED lines=13> */
[C---:B------:R-:W-:Y:S01]  /*5180*/  LEA R50, R29.reuse, UR4, 0x2 ;  /* 0x000000041d327c11 */ /* 0x040fe2000f8e10ff */
[C---:B0-----:R-:W-:Y:S01]  /*5190*/  IMAD R31, R29.reuse, 0x14, RZ ;  /* 0x000000141d1f7824 */ /* 0x041fe200078e02ff */
[----:B------:R-:W-:Y:S01]  /*51a0*/  ISETP.NE.AND P4, PT, R29, RZ, PT ;  /* 0x000000ff1d00720c */ /* 0x000fe20003f85270 */
[----:B------:R-:W-:Y:S01]  /*51b0*/  BSSY.RECONVERGENT B0, `(.L_x_116) ;  /* 0x0000113000007945 */ /* 0x000fe20003800200 */
[----:B------:R-:W-:Y:S01]  /*51c0*/  ISETP.NE.AND P0, PT, R24, R25, PT ;  /* 0x000000191800720c */ /* 0x000fe20003f05270 */
[----:B------:R0:W-:Y:S01]  /*51d0*/  STS [R50+0x3fc], R47 ;  /* 0x0003fc2f32007388 */ /* 0x0001e20000000800 */
[----:B------:R-:W-:Y:S01]  /*51e0*/  VIADD R51, R31, 0x1 ;  /* 0x000000011f337836 */ /* 0x000fe20000000000 */
[----:B------:R-:W-:Y:S01]  /*51f0*/  BAR.SYNC.DEFER_BLOCKING 0x0 ;  /* 0x0000000000007b1d */ /* 0x000fe20000010000 */
[----:B------:R-:W-:Y:S01]  /*5200*/  ISETP.NE.AND P1, PT, R25, R26, PT ;  /* 0x0000001a1900720c */ /* 0x000fe20003f25270 */
[----:B------:R-:W-:Y:S02]  /*5210*/  VIADD R25, R31, 0x2 ;  /* 0x000000021f197836 */ /* 0x000fe40000000000 */
[----:B------:R-:W-:-:S02]  /*5220*/  ISETP.EQ.OR P0, PT, R51, R2, P0 ;  /* 0x000000023300720c */ /* 0x000fc40000702670 */
[----:B------:R-:W-:Y:S02]  /*5230*/  LOP3.LUT R0, R0, 0xffffdfff, RZ, 0xc0, !PT ;  /* 0xffffdfff00007812 */ /* 0x000fe400078ec0ff */
[----:B-1----:R-:W-:Y:S02]  /*5240*/  SEL R48, R4, RZ, !P0 ;  /* 0x000000ff04307207 */ /* 0x002fe40004000000 */
[-C--:B------:R-:W-:Y:S01]  /*5250*/  ISETP.EQ.OR P2, PT, R25, R2.reuse, P1 ;  /* 0x000000021900720c */ /* 0x080fe20000f42670 */
[----:B------:R-:W-:Y:S01]  /*5260*/  VIADD R25, R31, 0x3 ;  /* 0x000000031f197836 */ /* 0x000fe20000000000 */
[----:B------:R-:W-:Y:S01]  /*5270*/  ISETP.NE.AND P1, PT, R26, R27, PT ;  /* 0x0000001b1a00720c */ /* 0x000fe20003f25270 */
[----:B------:R-:W-:Y:S01]  /*5280*/  IMAD.IADD R48, R5, 0x1, R48 ;  /* 0x0000000105307824 */ /* 0x000fe200078e0230 */
[----:B------:R-:W-:Y:S02]  /*5290*/  @P4 LOP3.LUT R0, R0, 0x2000, RZ, 0xfc, !PT ;  /* 0x0000200000004812 */ /* 0x000fe400078efcff */
[----:B------:R-:W-:Y:S01]  /*52a0*/  ISETP.EQ.OR P1, PT, R25, R2, P1 ;  /* 0x000000021900720c */ /* 0x000fe20000f22670 */
[----:B------:R-:W-:Y:S01]  /*52b0*/  VIADD R25, R31, 0x4 ;  /* 0x000000041f197836 */ /* 0x000fe20000000000 */
[----:B------:R-:W-:-:S02]  /*52c0*/  LOP3.LUT R0, R0, 0xffffefff, RZ, 0xc0, !PT ;  /* 0xffffefff00007812 */ /* 0x000fc400078ec0ff */
[----:B------:R-:W-:Y:S02]  /*52d0*/  SEL R51, R48, RZ, !P2 ;  /* 0x000000ff30337207 */ /* 0x000fe40005000000 */
[----:B------:R-:W-:Y:S02]  /*52e0*/  ISETP.NE.AND P5, PT, R45, R46, PT ;  /* 0x0000002e2d00720c */ /* 0x000fe40003fa5270 */
[----:B------:R-:W-:Y:S01]  /*52f0*/  @P2 LOP3.LUT R0, R0, 0x1000, RZ, 0xfc, !PT ;  /* 0x0000100000002812 */ /* 0x000fe200078efcff */
[----:B------:R-:W1:Y:S01]  /*5300*/  @P4 LDS R49, [R50+0x3f8] ;  /* 0x0003f80032314984 */ /* 0x000e620000000800 */
[----:B------:R-:W-:Y:S01]  /*5310*/  IMAD.IADD R51, R6, 0x1, R51 ;  /* 0x0000000106337824 */ /* 0x000fe200078e0233 */
[----:B------:R-:W-:Y:S02]  /*5320*/  ISETP.NE.AND P2, PT, R27, R32, PT ;  /* 0x000000201b00720c */ /* 0x000fe40003f45270 */
[----:B------:R-:W-:Y:S02]  /*5330*/  LOP3.LUT R0, R0, 0xfffff7ff, RZ, 0xc0, !PT ;  /* 0xfffff7ff00007812 */ /* 0x000fe400078ec0ff */
[----:B------:R-:W-:-:S02]  /*5340*/  SEL R26, R51, RZ, !P1 ;  /* 0x000000ff331a7207 */ /* 0x000fc40004800000 */
[-C--:B------:R-:W-:Y:S01]  /*5350*/  ISETP.EQ.OR P3, PT, R25, R2.reuse, P2 ;  /* 0x000000021900720c */ /* 0x080fe20001762670 */
[----:B------:R-:W-:Y:S01]  /*5360*/  VIADD R25, R31, 0x5 ;  /* 0x000000051f197836 */ /* 0x000fe20000000000 */
[----:B------:R-:W-:Y:S01]  /*5370*/  @P1 LOP3.LUT R0, R0, 0x800, RZ, 0xfc, !PT ;  /* 0x0000080000001812 */ /* 0x000fe200078efcff */
[----:B------:R-:W-:Y:S01]  /*5380*/  IMAD.IADD R26, R7, 0x1, R26 ;  /* 0x00000001071a7824 */ /* 0x000fe200078e021a */
[----:B------:R-:W-:Y:S02]  /*5390*/  ISETP.NE.AND P2, PT, R32, R33, PT ;  /* 0x000000212000720c */ /* 0x000fe40003f45270 */
[----:B------:R-:W-:Y:S02]  /*53a0*/  LOP3.LUT R0, R0, 0xfffffbff, RZ, 0xc0, !PT ;  /* 0xfffffbff00007812 */ /* 0x000fe400078ec0ff */
[----:B------:R-:W-:Y:S01]  /*53b0*/  ISETP.EQ.OR P2, PT, R25, R2, P2 ;  /* 0x000000021900720c */ /* 0x000fe20001742670 */
[----:B------:R-:W-:Y:S01]  /*53c0*/  VIADD R25, R31, 0x6 ;  /* 0x000000061f197836 */ /* 0x000fe20000000000 */
[----:B------:R-:W-:-:S02]  /*53d0*/  SEL R27, R26, RZ, !P3 ;  /* 0x000000ff1a1b7207 */ /* 0x000fc40005800000 */
[----:B------:R-:W-:Y:S02]  /*53e0*/  ISETP.NE.AND P6, PT, R46, R47, PT ;  /* 0x0000002f2e00720c */ /* 0x000fe40003fc5270 */
[----:B------:R-:W-:Y:S01]  /*53f0*/  @P3 LOP3.LUT R0, R0, 0x400, RZ, 0xfc, !PT ;  /* 0x0000040000003812 */ /* 0x000fe200078efcff */
[----:B--2---:R-:W-:Y:S01]  /*5400*/  IMAD.IADD R27, R8, 0x1, R27 ;  /* 0x00000001081b7824 */ /* 0x004fe200078e021b */
[----:B------:R-:W-:Y:S02]  /*5410*/  ISETP.NE.AND P3, PT, R43, R44, PT ;  /* 0x0000002c2b00720c */ /* 0x000fe40003f65270 */
[----:B------:R-:W-:Y:S02]  /*5420*/  LOP3.LUT R0, R0, 0xfffffdff, RZ, 0xc0, !PT ;  /* 0xfffffdff00007812 */ /* 0x000fe400078ec0ff */
[----:B------:R-:W-:Y:S02]  /*5430*/  SEL R26, R27, RZ, !P2 ;  /* 0x000000ff1b1a7207 */ /* 0x000fe40005000000 */
[----:B------:R-:W-:-:S02]  /*5440*/  @P2 LOP3.LUT R0, R0, 0x200, RZ, 0xfc, !PT ;  /* 0x0000020000002812 */ /* 0x000fc400078efcff */
[----:B0-----:R-:W-:Y:S01]  /*5450*/  SEL R47, RZ, 0x1, !P0 ;  /* 0x00000001ff2f7807 */ /* 0x001fe20004000000 */
[----:B------:R-:W-:Y:S01]  /*5460*/  IMAD.IADD R26, R9, 0x1, R26 ;  /* 0x00000001091a7824 */ /* 0x000fe200078e021a */
[----:B------:R-:W-:Y:S02]  /*5470*/  LOP3.LUT R0, R0, 0xfffffeff, RZ, 0xc0, !PT ;  /* 0xfffffeff00007812 */ /* 0x000fe400078ec0ff */
[----:B-1----:R-:W-:Y:S01]  /*5480*/  @P4 ISETP.NE.AND P1, PT, R49, R24, PT ;  /* 0x000000183100420c */ /* 0x002fe20003f25270 */
[----:B------:R-:W-:-:S03]  /*5490*/  IMAD.MOV.U32 R24, RZ, RZ, 0x1 ;  /* 0x00000001ff187424 */ /* 0x000fc600078e00ff */
[----:B------:R-:W-:Y:S02]  /*54a0*/  @P4 SEL R24, RZ, 0x1, !P1 ;  /* 0x00000001ff184807 */ /* 0x000fe40004800000 */
[----:B------:R-:W-:Y:S02]  /*54b0*/  ISETP.NE.AND P1, PT, R31, R2, PT ;  /* 0x000000021f00720c */ /* 0x000fe40003f25270 */
[----:B------:R-:W-:Y:S02]  /*54c0*/  ISETP.NE.AND P4, PT, R44, R45, PT ;  /* 0x0000002d2c00720c */ /* 0x000fe40003f85270 */
[----:B------:R-:W-:Y:S02]  /*54d0*/  SEL R24, R24, 0x1, P1 ;  /* 0x0000000118187807 */ /* 0x000fe40000800000 */
[----:B------:R-:W-:-:S04]  /*54e0*/  ISETP.NE.AND P1, PT, R33, R34, PT ;  /* 0x000000222100720c */ /* 0x000fc80003f25270 */
[----:B------:R-:W-:Y:S01]  /*54f0*/  ISETP.EQ.OR P1, PT, R25, R2, P1 ;  /* 0x000000021900720c */ /* 0x000fe20000f22670 */
[----:B------:R-:W-:-:S03]  /*5500*/  VIADD R25, R31, 0x7 ;  /* 0x000000071f197836 */ /* 0x000fc60000000000 */
[----:B------:R-:W-:-:S05]  /*5510*/  SEL R27, R26, RZ, !P1 ;  /* 0x000000ff1a1b7207 */ /* 0x000fca0004800000 */
[----:B------:R-:W-:-:S04]  /*5520*/  IMAD.IADD R27, R10, 0x1, R27 ;  /* 0x000000010a1b7824 */ /* 0x000fc800078e021b */
[----:B------:R-:W-:Y:S02]  /*5530*/  @P1 LOP3.LUT R0, R0, 0x100, RZ, 0xfc, !PT ;  /* 0x0000010000001812 */ /* 0x000fe400078efcff */
[----:B------:R-:W-:Y:S02]  /*5540*/  ISETP.NE.AND P1, PT, R34, R35, PT ;  /* 0x000000232200720c */ /* 0x000fe40003f25270 */
[----:B------:R-:W-:Y:S02]  /*5550*/  LOP3.LUT R0, R0, 0xffffff7f, RZ, 0xc0, !PT ;  /* 0xffffff7f00007812 */ /* 0x000fe400078ec0ff */
[----:B------:R-:W-:Y:S01]  /*5560*/  ISETP.EQ.OR P2, PT, R25, R2, P1 ;  /* 0x000000021900720c */ /* 0x000fe20000f42670 */
[----:B------:R-:W-:Y:S01]  /*5570*/  VIADD R25, R31, 0x8 ;  /* 0x000000081f197836 */ /* 0x000fe20000000000 */
[----:B------:R-:W-:Y:S02]  /*5580*/  ISETP.NE.AND P1, PT, R35, R36, PT ;  /* 0x000000242300720c */ /* 0x000fe40003f25270 */
[----:B------:R-:W-:-:S05]  /*5590*/  SEL R26, R27, RZ, !P2 ;  /* 0x000000ff1b1a7207 */ /* 0x000fca0005000000 */
[----:B------:R-:W-:-:S04]  /*55a0*/  IMAD.IADD R26, R11, 0x1, R26 ;  /* 0x000000010b1a7824 */ /* 0x000fc800078e021a */
[----:B------:R-:W-:Y:S02]  /*55b0*/  @P2 LOP3.LUT R0, R0, 0x80, RZ, 0xfc, !PT ;  /* 0x0000008000002812 */ /* 0x000fe400078efcff */
[----:B------:R-:W-:Y:S01]  /*55c0*/  ISETP.EQ.OR P2, PT, R25, R2, P1 ;  /* 0x000000021900720c */ /* 0x000fe20000f42670 */
[----:B------:R-:W-:Y:S01]  /*55d0*/  VIADD R25, R31, 0x9 ;  /* 0x000000091f197836 */ /* 0x000fe20000000000 */
[----:B------:R-:W-:Y:S02]  /*55e0*/  LOP3.LUT R0, R0, 0xffffffbf, RZ, 0xc0, !PT ;  /* 0xffffffbf00007812 */ /* 0x000fe400078ec0ff */
[----:B------:R-:W-:Y:S02]  /*55f0*/  ISETP.NE.AND P1, PT, R36, R37, PT ;  /* 0x000000252400720c */ /* 0x000fe40003f25270 */
[----:B------:R-:W-:-:S05]  /*5600*/  SEL R27, R26, RZ, !P2 ;  /* 0x000000ff1a1b7207 */ /* 0x000fca0005000000 */
[----:B---3--:R-:W-:Y:S02]  /*5610*/  IMAD.IADD R27, R12, 0x1, R27 ;  /* 0x000000010c1b7824 */ /* 0x008fe400078e021b */
[----:B------:R-:W-:Y:S02]  /*5620*/  @P2 LOP3.LUT R0, R0, 0x40, RZ, 0xfc, !PT ;  /* 0x0000004000002812 */ /* 0x000fe400078efcff */
[----:B------:R-:W-:Y:S01]  /*5630*/  ISETP.EQ.OR P2, PT, R25, R2, P1 ;  /* 0x000000021900720c */ /* 0x000fe20000f42670 */
[----:B------:R-:W-:Y:S01]  /*5640*/  VIADD R25, R31, 0xa ;  /* 0x0000000a1f197836 */ /* 0x000fe20000000000 */
[----:B------:R-:W-:Y:S02]  /*5650*/  LOP3.LUT R0, R0, 0xffffffdf, RZ, 0xc0, !PT ;  /* 0xffffffdf00007812 */ /* 0x000fe400078ec0ff */
[----:B------:R-:W-:Y:S02]  /*5660*/  ISETP.NE.AND P1, PT, R37, R38, PT ;  /* 0x000000262500720c */ /* 0x000fe40003f25270 */
[----:B------:R-:W-:-:S05]  /*5670*/  SEL R26, R27, RZ, !P2 ;  /* 0x000000ff1b1a7207 */ /* 0x000fca0005000000 */
[----:B------:R-:W-:Y:S02]  /*5680*/  IMAD.IADD R26, R13, 0x1, R26 ;  /* 0x000000010d1a7824 */ /* 0x000fe400078e021a */
        /* <DEDUP_REMOVED lines=18> */
[----:B------:R-:W-:Y:S02]  /*57b0*/  SEL R27, R26, RZ, !P2 ;  /* 0x000000ff1a1b7207 */ /* 0x000fe40005000000 */
[----:B------:R-:W-:-:S03]  /*57c0*/  ISETP.NE.AND P1, PT, R40, R41, PT ;  /* 0x000000292800720c */ /* 0x000fc60003f25270 */
[----:B----4-:R-:W-:-:S04]  /*57d0*/  IMAD.IADD R27, R16, 0x1, R27 ;  /* 0x00000001101b7824 */ /* 0x010fc800078e021b */
[----:B------:R-:W-:Y:S02]  /*57e0*/  @P2 LOP3.LUT R0, R0, 0x4, RZ, 0xfc, !PT ;  /* 0x0000000400002812 */ /* 0x000fe400078efcff */
[----:B------:R-:W-:Y:S01]  /*57f0*/  ISETP.EQ.OR P2, PT, R25, R2, P1 ;  /* 0x000000021900720c */ /* 0x000fe20000f42670 */
[----:B------:R-:W-:Y:S01]  /*5800*/  VIADD R25, R31, 0xe ;  /* 0x0000000e1f197836 */ /* 0x000fe20000000000 */
[----:B------:R-:W-:Y:S02]  /*5810*/  ISETP.NE.AND P1, PT, R41, R42, PT ;  /* 0x0000002a2900720c */ /* 0x000fe40003f25270 */
[----:B------:R-:W-:Y:S02]  /*5820*/  SEL R26, R27, RZ, !P2 ;  /* 0x000000ff1b1a7207 */ /* 0x000fe40005000000 */
[----:B------:R-:W-:Y:S02]  /*5830*/  LOP3.LUT R0, R0, 0xfffffffd, RZ, 0xc0, !PT ;  /* 0xfffffffd00007812 */ /* 0x000fe400078ec0ff */
[----:B------:R-:W-:Y:S01]  /*5840*/  ISETP.EQ.OR P1, PT, R25, R2, P1 ;  /* 0x000000021900720c */ /* 0x000fe20000f22670 */
[----:B------:R-:W-:-:S02]  /*5850*/  IMAD.IADD R26, R17, 0x1, R26 ;  /* 0x00000001111a7824 */ /* 0x000fc400078e021a */
[----:B------:R-:W-:Y:S01]  /*5860*/  VIADD R25, R31, 0xf ;  /* 0x0000000f1f197836 */ /* 0x000fe20000000000 */
[----:B------:R-:W-:Y:S02]  /*5870*/  P2R R33, PR, RZ, 0x2 ;  /* 0x00000002ff217803 */ /* 0x000fe40000000000 */
[----:B------:R-:W-:Y:S02]  /*5880*/  @P2 LOP3.LUT R0, R0, 0x2, RZ, 0xfc, !PT ;  /* 0x0000000200002812 */ /* 0x000fe400078efcff */
[----:B------:R-:W-:Y:S02]  /*5890*/  SEL R27, R26, RZ, !P1 ;  /* 0x000000ff1a1b7207 */ /* 0x000fe40004800000 */
[----:B------:R-:W-:Y:S02]  /*58a0*/  LOP3.LUT P1, RZ, R0, 0x4, RZ, 0xc0, !PT ;  /* 0x0000000400ff7812 */ /* 0x000fe4000782c0ff */
[----:B------:R-:W-:Y:S01]  /*58b0*/  ISETP.NE.AND P2, PT, R42, R43, PT ;  /* 0x0000002b2a00720c */ /* 0x000fe20003f45270 */
[----:B------:R-:W-:Y:S01]  /*58c0*/  IMAD.IADD R27, R18, 0x1, R27 ;  /* 0x00000001121b7824 */ /* 0x000fe200078e021b */
[----:B------:R-:W-:-:S02]  /*58d0*/  P2R R37, PR, RZ, 0x2 ;  /* 0x00000002ff257803 */ /* 0x000fc40000000000 */
[C---:B------:R-:W-:Y:S02]  /*58e0*/  LOP3.LUT P1, RZ, R0.reuse, 0x8, RZ, 0xc0, !PT ;  /* 0x0000000800ff7812 */ /* 0x040fe4000782c0ff */
[----:B------:R-:W-:Y:S01]  /*58f0*/  ISETP.EQ.OR P2, PT, R25, R2, P2 ;  /* 0x000000021900720c */ /* 0x000fe20001742670 */
[----:B------:R-:W-:Y:S01]  /*5900*/  VIADD R25, R31, 0x10 ;  /* 0x000000101f197836 */ /* 0x000fe20000000000 */
[----:B------:R-:W-:Y:S02]  /*5910*/  P2R R38, PR, RZ, 0x2 ;  /* 0x00000002ff267803 */ /* 0x000fe40000000000 */
[----:B------:R-:W-:Y:S02]  /*5920*/  LOP3.LUT P1, RZ, R0, 0x10, RZ, 0xc0, !PT ;  /* 0x0000001000ff7812 */ /* 0x000fe4000782c0ff */
[----:B------:R-:W-:Y:S02]  /*5930*/  SEL R26, R27, RZ, !P2 ;  /* 0x000000ff1b1a7207 */ /* 0x000fe40005000000 */
[----:B------:R-:W-:-:S02]  /*5940*/  P2R R39, PR, RZ, 0x2 ;  /* 0x00000002ff277803 */ /* 0x000fc40000000000 */
[C---:B------:R-:W-:Y:S01]  /*5950*/  LOP3.LUT P1, RZ, R0.reuse, 0x20, RZ, 0xc0, !PT ;  /* 0x0000002000ff7812 */ /* 0x040fe2000782c0ff */
[----:B------:R-:W-:Y:S01]  /*5960*/  IMAD.IADD R26, R19, 0x1, R26 ;  /* 0x00000001131a7824 */ /* 0x000fe200078e021a */
[----:B------:R-:W-:Y:S01]  /*5970*/  ISETP.EQ.OR P3, PT, R25, R2, P3 ;  /* 0x000000021900720c */ /* 0x000fe20001f62670 */
[----:B------:R-:W-:Y:S01]  /*5980*/  VIADD R25, R31, 0x11 ;  /* 0x000000111f197836 */ /* 0x000fe20000000000 */
[----:B------:R-:W-:Y:S02]  /*5990*/  P2R R40, PR, RZ, 0x2 ;  /* 0x00000002ff287803 */ /* 0x000fe40000000000 */
[----:B------:R-:W-:Y:S02]  /*59a0*/  LOP3.LUT P1, RZ, R0, 0x40, RZ, 0xc0, !PT ;  /* 0x0000004000ff7812 */ /* 0x000fe4000782c0ff */
[----:B------:R-:W-:Y:S02]  /*59b0*/  SEL R27, R26, RZ, !P3 ;  /* 0x000000ff1a1b7207 */ /* 0x000fe40005800000 */
[----:B------:R-:W-:-:S02]  /*59c0*/  P2R R41, PR, RZ, 0x2 ;  /* 0x00000002ff297803 */ /* 0x000fc40000000000 */
[----:B------:R-:W-:Y:S01]  /*59d0*/  LOP3.LUT P1, RZ, R0, 0x80, RZ, 0xc0, !PT ;  /* 0x0000008000ff7812 */ /* 0x000fe2000782c0ff */
[----:B------:R-:W-:Y:S01]  /*59e0*/  IMAD.IADD R27, R20, 0x1, R27 ;  /* 0x00000001141b7824 */ /* 0x000fe200078e021b */
[----:B------:R-:W-:Y:S01]  /*59f0*/  ISETP.EQ.OR P4, PT, R25, R2, P4 ;  /* 0x000000021900720c */ /* 0x000fe20002782670 */
[C---:B------:R-:W-:Y:S01]  /*5a00*/  VIADD R25, R31.reuse, 0x12 ;  /* 0x000000121f197836 */ /* 0x040fe20000000000 */
[----:B------:R-:W-:Y:S01]  /*5a10*/  P2R R50, PR, RZ, 0x2 ;  /* 0x00000002ff327803 */ /* 0x000fe20000000000 */
[----:B------:R-:W-:Y:S01]  /*5a20*/  VIADD R31, R31, 0x13 ;  /* 0x000000131f1f7836 */ /* 0x000fe20000000000 */
[----:B------:R-:W-:Y:S02]  /*5a30*/  LOP3.LUT P1, RZ, R0, 0x100, RZ, 0xc0, !PT ;  /* 0x0000010000ff7812 */ /* 0x000fe4000782c0ff */
[----:B------:R-:W-:Y:S02]  /*5a40*/  SEL R26, R27, RZ, !P4 ;  /* 0x000000ff1b1a7207 */ /* 0x000fe40006000000 */
[----:B------:R-:W-:-:S02]  /*5a50*/  P2R R49, PR, RZ, 0x2 ;  /* 0x00000002ff317803 */ /* 0x000fc40000000000 */
[C---:B------:R-:W-:Y:S01]  /*5a60*/  LOP3.LUT P1, RZ, R0.reuse, 0x200, RZ, 0xc0, !PT ;  /* 0x0000020000ff7812 */ /* 0x040fe2000782c0ff */
[----:B------:R-:W-:Y:S01]  /*5a70*/  IMAD.IADD R26, R21, 0x1, R26 ;  /* 0x00000001151a7824 */ /* 0x000fe200078e021a */
[----:B------:R-:W-:Y:S02]  /*5a80*/  ISETP.EQ.OR P5, PT, R25, R2, P5 ;  /* 0x000000021900720c */ /* 0x000fe40002fa2670 */
[----:B------:R-:W-:Y:S02]  /*5a90*/  P2R R48, PR, RZ, 0x2 ;  /* 0x00000002ff307803 */ /* 0x000fe40000000000 */
[----:B------:R-:W-:Y:S02]  /*5aa0*/  LOP3.LUT P1, RZ, R0, 0x400, RZ, 0xc0, !PT ;  /* 0x0000040000ff7812 */ /* 0x000fe4000782c0ff */
[----:B------:R-:W-:Y:S02]  /*5ab0*/  SEL R25, R26, RZ, !P5 ;  /* 0x000000ff1a197207 */ /* 0x000fe40006800000 */
[----:B------:R-:W-:-:S02]  /*5ac0*/  P2R R35, PR, RZ, 0x2 ;  /* 0x00000002ff237803 */ /* 0x000fc40000000000 */
[----:B------:R-:W-:Y:S01]  /*5ad0*/  LOP3.LUT P1, RZ, R0, 0x800, RZ, 0xc0, !PT ;  /* 0x0000080000ff7812 */ /* 0x000fe2000782c0ff */
[----:B------:R-:W-:Y:S01]  /*5ae0*/  IMAD.IADD R25, R22, 0x1, R25 ;  /* 0x0000000116197824 */ /* 0x000fe200078e0219 */
[----:B------:R-:W-:Y:S02]  /*5af0*/  ISETP.EQ.OR P6, PT, R31, R2, P6 ;  /* 0x000000021f00720c */ /* 0x000fe400037c2670 */
[----:B------:R-:W-:Y:S02]  /*5b00*/  P2R R34, PR, RZ, 0x2 ;  /* 0x00000002ff227803 */ /* 0x000fe40000000000 */
[----:B------:R-:W-:Y:S02]  /*5b10*/  LOP3.LUT P1, RZ, R0, 0x1000, RZ, 0xc0, !PT ;  /* 0x0000100000ff7812 */ /* 0x000fe4000782c0ff */
[----:B------:R-:W-:Y:S02]  /*5b20*/  SEL R36, R25, RZ, !P6 ;  /* 0x000000ff19247207 */ /* 0x000fe40007000000 */
[----:B------:R-:W-:-:S02]  /*5b30*/  SEL R45, RZ, 0x1, !P1 ;  /* 0x00000001ff2d7807 */ /* 0x000fc40004800000 */
[----:B------:R-:W-:Y:S01]  /*5b40*/  ISETP.NE.AND P1, PT, R34, RZ, PT ;  /* 0x000000ff2200720c */ /* 0x000fe20003f25270 */
[----:B------:R-:W-:Y:S01]  /*5b50*/  IMAD.IADD R36, R23, 0x1, R36 ;  /* 0x0000000117247824 */ /* 0x000fe200078e0224 */
[----:B------:R-:W-:Y:S02]  /*5b60*/  LOP3.LUT R25, R45, R24, R47, 0xfe, !PT ;  /* 0x000000182d197212 */ /* 0x000fe400078efe2f */
[----:B------:R-:W-:Y:S02]  /*5b70*/  SEL R46, RZ, 0x1, !P1 ;  /* 0x00000001ff2e7807 */ /* 0x000fe40004800000 */
[----:B------:R-:W-:Y:S01]  /*5b80*/  ISETP.NE.AND P1, PT, R35, RZ, PT ;  /* 0x000000ff2300720c */ /* 0x000fe20003f25270 */
[----:B------:R-:W0:Y:S01]  /*5b90*/  SHFL.UP PT, R27, R36, 0x1, RZ ;  /* 0x04200000241b7989 */ /* 0x000e2200000e00ff */
[----:B------:R-:W-:Y:S02]  /*5ba0*/  SEL R32, RZ, 0x1, !P6 ;  /* 0x00000001ff207807 */ /* 0x000fe40007000000 */
[----:B------:R-:W-:-:S02]  /*5bb0*/  SEL R35, RZ, 0x1, !P1 ;  /* 0x00000001ff237807 */ /* 0x000fc40004800000 */
[----:B------:R-:W-:Y:S02]  /*5bc0*/  ISETP.NE.AND P1, PT, R48, RZ, PT ;  /* 0x000000ff3000720c */ /* 0x000fe40003f25270 */
[----:B------:R-:W-:Y:S02]  /*5bd0*/  LOP3.LUT R26, R35, R25, R46, 0xfe, !PT ;  /* 0x00000019231a7212 */ /* 0x000fe400078efe2e */
[----:B------:R-:W-:Y:S02]  /*5be0*/  SEL R44, RZ, 0x1, !P1 ;  /* 0x00000001ff2c7807 */ /* 0x000fe40004800000 */
[----:B------:R-:W-:Y:S02]  /*5bf0*/  ISETP.NE.AND P1, PT, R49, RZ, PT ;  /* 0x000000ff3100720c */ /* 0x000fe40003f25270 */
[----:B------:R-:W-:Y:S02]  /*5c00*/  LOP3.LUT P6, RZ, R0, 0x2, RZ, 0xc0, !PT ;  /* 0x0000000200ff7812 */ /* 0x000fe400078cc0ff */
[----:B------:R-:W-:-:S02]  /*5c10*/  SEL R31, RZ, 0x1, !P1 ;  /* 0x00000001ff1f7807 */ /* 0x000fc40004800000 */
[----:B------:R-:W-:Y:S02]  /*5c20*/  ISETP.NE.AND P1, PT, R50, RZ, PT ;  /* 0x000000ff3200720c */ /* 0x000fe40003f25270 */
[----:B------:R-:W-:Y:S02]  /*5c30*/  LOP3.LUT R26, R31, R26, R44, 0xfe, !PT ;  /* 0x0000001a1f1a7212 */ /* 0x000fe400078efe2c */
[----:B------:R-:W-:Y:S02]  /*5c40*/  SEL R34, RZ, 0x1, !P1 ;  /* 0x00000001ff227807 */ /* 0x000fe40004800000 */
[----:B------:R-:W-:Y:S02]  /*5c50*/  ISETP.NE.AND P1, PT, R41, RZ, PT ;  /* 0x000000ff2900720c */ /* 0x000fe40003f25270 */
[----:B------:R-:W-:Y:S02]  /*5c60*/  SEL R53, RZ, 0x1, !P6 ;  /* 0x00000001ff357807 */ /* 0x000fe40007000000 */
[----:B------:R-:W-:-:S02]  /*5c70*/  SEL R25, RZ, 0x1, !P1 ;  /* 0x00000001ff197807 */ /* 0x000fc40004800000 */
[----:B------:R-:W-:Y:S02]  /*5c80*/  ISETP.NE.AND P1, PT, R40, RZ, PT ;  /* 0x000000ff2800720c */ /* 0x000fe40003f25270 */
[----:B------:R-:W-:Y:S02]  /*5c90*/  LOP3.LUT R26, R25, R26, R34, 0xfe, !PT ;  /* 0x0000001a191a7212 */ /* 0x000fe400078efe22 */
[----:B------:R-:W-:Y:S02]  /*5ca0*/  SEL R57, RZ, 0x1, !P1 ;  /* 0x00000001ff397807 */ /* 0x000fe40004800000 */
[----:B------:R-:W-:Y:S02]  /*5cb0*/  ISETP.NE.AND P1, PT, R39, RZ, PT ;  /* 0x000000ff2700720c */ /* 0x000fe40003f25270 */
[----:B------:R-:W-:Y:S01]  /*5cc0*/  SEL R51, RZ, 0x1, !P2 ;  /* 0x00000001ff337807 */ /* 0x000fe20005000000 */
[----:B------:R-:W1:Y:S01]  /*5cd0*/  S2R R39, SR_TID.X ;  /* 0x0000000000277919 */ /* 0x000e620000002100 */
        /* <DEDUP_REMOVED lines=10> */
[----:B------:R-:W-:Y:S02]  /*5d80*/  SEL R49, RZ, 0x1, !P4 ;  /* 0x00000001ff317807 */ /* 0x000fe40006000000 */
[----:B------:R-:W-:Y:S02]  /*5d90*/  LOP3.LUT R26, R52, R26, R53, 0xfe, !PT ;  /* 0x0000001a341a7212 */ /* 0x000fe400078efe35 */
[----:B------:R-:W-:-:S02]  /*5da0*/  SEL R48, RZ, 0x1, !P5 ;  /* 0x00000001ff307807 */ /* 0x000fc40006800000 */
[----:B------:R-:W-:-:S04]  /*5db0*/  LOP3.LUT R26, R50, R26, R51, 0xfe, !PT ;  /* 0x0000001a321a7212 */ /* 0x000fc800078efe33 */
[----:B------:R-:W-:-:S04]  /*5dc0*/  LOP3.LUT R23, R48, R26, R49, 0xfe, !PT ;  /* 0x0000001a30177212 */ /* 0x000fc800078efe31 */
[----:B------:R-:W-:-:S04]  /*5dd0*/  LOP3.LUT P6, R23, R23, RZ, R32, 0xfa, !PT ;  /* 0x000000ff17177212 */ /* 0x000fc800078cfa20 */
[----:B0-----:R-:W-:Y:S01]  /*5de0*/  SEL R27, R27, RZ, !P6 ;  /* 0x000000ff1b1b7207 */ /* 0x001fe20007000000 */
[----:B------:R-:W0:Y:S01]  /*5df0*/  SHFL.UP PT, R26, R23, 0x1, RZ ;  /* 0x04200000171a7989 */ /* 0x000e2200000e00ff */
[----:B------:R-:W-:-:S04]  /*5e00*/  ISETP.GE.AND P6, PT, R3, 0x1, PT ;  /* 0x000000010300780c */ /* 0x000fc80003fc6270 */
[----:B------:R-:W-:-:S05]  /*5e10*/  SEL R27, R27, RZ, P6 ;  /* 0x000000ff1b1b7207 */ /* 0x000fca0003000000 */
[----:B------:R-:W-:-:S05]  /*5e20*/  IMAD.IADD R27, R36, 0x1, R27 ;  /* 0x00000001241b7824 */ /* 0x000fca00078e021b */
[----:B------:R-:W2:Y:S01]  /*5e30*/  SHFL.UP PT, R33, R27, 0x2, RZ ;  /* 0x044000001b217989 */ /* 0x000ea200000e00ff */
[----:B0-----:R-:W-:-:S04]  /*5e40*/  SEL R26, R26, RZ, P6 ;  /* 0x000000ff1a1a7207 */ /* 0x001fc80003000000 */
[----:B------:R-:W-:-:S04]  /*5e50*/  LOP3.LUT P6, R26, R26, RZ, R23, 0xfa, !PT ;  /* 0x000000ff1a1a7212 */ /* 0x000fc800078cfa17 */
[----:B--2---:R-:W-:Y:S02]  /*5e60*/  SEL R36, R33, RZ, !P6 ;  /* 0x000000ff21247207 */ /* 0x004fe40007000000 */
[----:B------:R-:W-:Y:S01]  /*5e70*/  ISETP.GE.AND P6, PT, R3, 0x2, PT ;  /* 0x000000020300780c */ /* 0x000fe20003fc6270 */
[----:B------:R-:W0:Y:S03]  /*5e80*/  SHFL.UP PT, R33, R26, 0x2, RZ ;  /* 0x044000001a217989 */ /* 0x000e2600000e00ff */
[----:B------:R-:W-:-:S05]  /*5e90*/  SEL R36, R36, RZ, P6 ;  /* 0x000000ff24247207 */ /* 0x000fca0003000000 */
[----:B------:R-:W-:-:S05]  /*5ea0*/  IMAD.IADD R36, R27, 0x1, R36 ;  /* 0x000000011b247824 */ /* 0x000fca00078e0224 */
[----:B------:R-:W2:Y:S01]  /*5eb0*/  SHFL.UP PT, R23, R36, 0x4, RZ ;  /* 0x0480000024177989 */ /* 0x000ea200000e00ff */
[----:B0-----:R-:W-:-:S04]  /*5ec0*/  SEL R33, R33, RZ, P6 ;  /* 0x000000ff21217207 */ /* 0x001fc80003000000 */
[----:B------:R-:W-:-:S04]  /*5ed0*/  LOP3.LUT P6, R33, R33, RZ, R26, 0xfa, !PT ;  /* 0x000000ff21217212 */ /* 0x000fc800078cfa1a */
[----:B--2---:R-:W-:Y:S02]  /*5ee0*/  SEL R37, R23, RZ, !P6 ;  /* 0x000000ff17257207 */ /* 0x004fe40007000000 */
        /* <DEDUP_REMOVED lines=18> */
[----:B0-----:R-:W-:Y:S02]  /*6010*/  SEL R38, R27, RZ, P6 ;  /* 0x000000ff1b267207 */ /* 0x001fe40003000000 */
[----:B------:R-:W-:Y:S02]  /*6020*/  SEL R27, R33, RZ, P6 ;  /* 0x000000ff211b7207 */ /* 0x000fe40003000000 */
[----:B------:R-:W-:-:S03]  /*6030*/  ISETP.NE.AND P6, PT, R3, 0x1f, PT ;  /* 0x0000001f0300780c */ /* 0x000fc60003fc5270 */
[----:B------:R-:W-:-:S05]  /*6040*/  IMAD.IADD R27, R36, 0x1, R27 ;  /* 0x00000001241b7824 */ /* 0x000fca00078e021b */
[----:B------:R0:W2:Y:S05]  /*6050*/  SHFL.UP PT, R33, R27, 0x1, RZ ;  /* 0x042000001b217989 */ /* 0x0000aa00000e00ff */
[----:B-1----:R-:W-:-:S04]  /*6060*/  @!P6 SHF.R.U32.HI R26, RZ, 0x2, R39 ;  /* 0x00000002ff1ae819 */ /* 0x002fc80000011627 */
[----:B------:R-:W-:Y:S02]  /*6070*/  @!P6 LOP3.LUT R37, R26, 0xf8, RZ, 0xc0, !PT ;  /* 0x000000f81a25e812 */ /* 0x000fe400078ec0ff */
[----:B------:R-:W-:-:S05]  /*6080*/  LOP3.LUT R26, R38, R23, RZ, 0xfc, !PT ;  /* 0x00000017261a7212 */ /* 0x000fca00078efcff */
[----:B------:R0:W-:Y:S01]  /*6090*/  @!P6 STS.64 [R37+UR4], R26 ;  /* 0x0000001a2500e988 */ /* 0x0001e20008000a04 */
[----:B------:R-:W-:Y:S01]  /*60a0*/  BAR.SYNC.DEFER_BLOCKING 0x0 ;  /* 0x0000000000007b1d */ /* 0x000fe20000010000 */
[----:B------:R-:W-:-:S05]  /*60b0*/  ISETP.GE.U32.AND P6, PT, R39, 0x20, PT ;  /* 0x000000202700780c */ /* 0x000fca0003fc6070 */
[----:B------:R0:W1:Y:S08]  /*60c0*/  SHFL.UP PT, R23, R26, 0x1, RZ ;  /* 0x042000001a177989 */ /* 0x00007000000e00ff */
[----:B0-2---:R-:W-:Y:S05]  /*60d0*/  @!P6 BRA `(.L_x_117) ;  /* 0x000000000080e947 */ /* 0x005fea0003800000 */
[----:B------:R-:W0:Y:S01]  /*60e0*/  LDS.128 R40, [UR4] ;  /* 0x00000004ff287984 */ /* 0x000e220008000c00 */
[----:B------:R-:W-:Y:S02]  /*60f0*/  P2R R27, PR, RZ, 0x1 ;  /* 0x00000001ff1b7803 */ /* 0x000fe40000000000 */
[----:B------:R-:W-:Y:S01]  /*6100*/  ISETP.NE.AND P0, PT, R30, 0x3, PT ;  /* 0x000000031e00780c */ /* 0x000fe20003f05270 */
[----:B------:R-:W2:Y:S01]  /*6110*/  LDS.128 R36, [UR4+0x10] ;  /* 0x00001004ff247984 */ /* 0x000ea20008000c00 */
[----:B0-----:R-:W-:-:S04]  /*6120*/  ISETP.NE.AND P6, PT, R42, RZ, PT ;  /* 0x000000ff2a00720c */ /* 0x001fc80003fc5270 */
[----:B------:R-:W-:Y:S02]  /*6130*/  SEL R26, R41, RZ, !P6 ;  /* 0x000000ff291a7207 */ /* 0x000fe40007000000 */
[----:B--2---:R-:W-:-:S03]  /*6140*/  ISETP.NE.AND P6, PT, R36, RZ, PT ;  /* 0x000000ff2400720c */ /* 0x004fc60003fc5270 */
[----:B------:R-:W-:-:S05]  /*6150*/  IMAD.IADD R26, R26, 0x1, R43 ;  /* 0x000000011a1a7824 */ /* 0x000fca00078e022b */
[----:B------:R-:W-:Y:S02]  /*6160*/  SEL R36, R26, RZ, !P6 ;  /* 0x000000ff1a247207 */ /* 0x000fe40007000000 */
[----:B------:R-:W-:-:S03]  /*6170*/  ISETP.NE.AND P6, PT, R38, RZ, PT ;  /* 0x000000ff2600720c */ /* 0x000fc60003fc5270 */
[----:B------:R-:W-:-:S05]  /*6180*/  IMAD.IADD R36, R37, 0x1, R36 ;  /* 0x0000000125247824 */ /* 0x000fca00078e0224 */
[----:B------:R-:W-:Y:S02]  /*6190*/  SEL R38, R36, RZ, !P6 ;  /* 0x000000ff24267207 */ /* 0x000fe40007000000 */
[----:B------:R-:W-:-:S03]  /*61a0*/  ISETP.NE.AND P6, PT, R30, 0x2, PT ;  /* 0x000000021e00780c */ /* 0x000fc60003fc5270 */
[----:B------:R-:W-:Y:S01]  /*61b0*/  IMAD.IADD R39, R39, 0x1, R38 ;  /* 0x0000000127277824 */ /* 0x000fe200078e0226 */
        /* <DEDUP_REMOVED lines=8> */
[----:B------:R-:W-:-:S04]  /*6240*/  ISETP.NE.AND P6, PT, R30, 0x4, PT ;  /* 0x000000041e00780c */ /* 0x000fc80003fc5270 */
[----:B------:R-:W-:Y:S02]  /*6250*/  @P0 SEL R26, R39, R36, !P6 ;  /* 0x00000024271a0207 */ /* 0x000fe40007000000 */
[----:B------:R-:W-:Y:S02]  /*6260*/  ISETP.NE.AND P6, PT, R30, 0x6, PT ;  /* 0x000000061e00780c */ /* 0x000fe40003fc5270 */
[----:B------:R-:W-:-:S11]  /*6270*/  ISETP.NE.AND P0, PT, R27, RZ, PT ;  /* 0x000000ff1b00720c */ /* 0x000fd60003f05270 */
[----:B------:R-:W-:Y:S01]  /*6280*/  @!P6 IMAD.IADD R26, R43, 0x1, R38 ;  /* 0x000000012b1ae824 */ /* 0x000fe200078e0226 */
[----:B-1----:R-:W-:-:S04]  /*6290*/  ISETP.NE.AND P6, PT, R23, RZ, PT ;  /* 0x000000ff1700720c */ /* 0x002fc80003fc5270 */
[----:B------:R-:W-:Y:S02]  /*62a0*/  SEL R30, R26, RZ, !P6 ;  /* 0x000000ff1a1e7207 */ /* 0x000fe40007000000 */
[----:B------:R-:W-:-:S13]  /*62b0*/  ISETP.NE.AND P6, PT, R3, RZ, PT ;  /* 0x000000ff0300720c */ /* 0x000fda0003fc5270 */
[----:B------:R-:W-:-:S04]  /*62c0*/  @P6 IMAD.IADD R26, R33, 0x1, R30 ;  /* 0x00000001211a6824 */ /* 0x000fc800078e021e */
[----:B------:R-:W-:-:S07]  /*62d0*/  IMAD.MOV.U32 R33, RZ, RZ, R26 ;  /* 0x000000ffff217224 */ /* 0x000fce00078e001a */
.L_x_117:
[----:B------:R-:W-:Y:S05]  /*62e0*/  BSYNC.RECONVERGENT B0 ;  /* 0x0000000000007941 */ /* 0x000fea0003800200 */
.L_x_116:
[----:B------:R-:W-:Y:S02]  /*62f0*/  P2R R37, PR, RZ, 0x2 ;  /* 0x00000002ff257803 */ /* 0x000fe40000000000 */
[----:B------:R-:W-:Y:S02]  /*6300*/  LOP3.LUT P1, RZ, R0, 0x80, RZ, 0xc0, !PT ;  /* 0x0000008000ff7812 */ /* 0x000fe4000782c0ff */
[----:B------:R-:W-:Y:S02]  /*6310*/  ISETP.NE.AND P6, PT, R24, RZ, PT ;  /* 0x000000ff1800720c */ /* 0x000fe40003fc5270 */
[----:B------:R-:W-:Y:S02]  /*6320*/  P2R R26, PR, RZ, 0x1 ;  /* 0x00000001ff1a7803 */ /* 0x000fe40000000000 */
[----:B------:R-:W-:Y:S02]  /*6330*/  P2R R42, PR, RZ, 0x2 ;  /* 0x00000002ff2a7803 */ /* 0x000fe40000000000 */
[----:B------:R-:W-:-:S02]  /*6340*/  LOP3.LUT P1, RZ, R0, 0x100, RZ, 0xc0, !PT ;  /* 0x0000010000ff7812 */ /* 0x000fc4000782c0ff */
[----:B------:R-:W-:Y:S02]  /*6350*/  ISETP.NE.AND P0, PT, R29, RZ, PT ;  /* 0x000000ff1d00720c */ /* 0x000fe40003f05270 */
[----:B------:R-:W-:Y:S02]  /*6360*/  SEL R3, R33, RZ, !P6 ;  /* 0x000000ff21037207 */ /* 0x000fe40007000000 */
[----:B------:R-:W-:Y:S02]  /*6370*/  P2R R41, PR, RZ, 0x2 ;  /* 0x00000002ff297803 */ /* 0x000fe40000000000 */
[----:B------:R-:W-:Y:S02]  /*6380*/  SEL R3, R3, RZ, P0 ;  /* 0x000000ff03037207 */ /* 0x000fe40000000000 */
[----:B------:R-:W-:Y:S02]  /*6390*/  LOP3.LUT P1, RZ, R0, 0x200, RZ, 0xc0, !PT ;  /* 0x0000020000ff7812 */ /* 0x000fe4000782c0ff */
[----:B------:R-:W-:Y:S01]  /*63a0*/  ISETP.NE.AND P0, PT, R26, RZ, PT ;  /* 0x000000ff1a00720c */ /* 0x000fe20003f05270 */
[----:B------:R-:W-:Y:S01]  /*63b0*/  IMAD.IADD R4, R4, 0x1, R3 ;  /* 0x0000000104047824 */ /* 0x000fe200078e0203 */
[----:B------:R-:W-:-:S02]  /*63c0*/  P2R R40, PR, RZ, 0x2 ;  /* 0x00000002ff287803 */ /* 0x000fc40000000000 */
[----:B------:R-:W-:Y:S02]  /*63d0*/  LOP3.LUT P1, RZ, R0, 0x400, RZ, 0xc0, !PT ;  /* 0x0000040000ff7812 */ /* 0x000fe4000782c0ff */
[----:B------:R-:W-:Y:S02]  /*63e0*/  SEL R26, R4, RZ, !P0 ;  /* 0x000000ff041a7207 */ /* 0x000fe40004000000 */
[----:B------:R-:W-:Y:S02]  /*63f0*/  P2R R39, PR, RZ, 0x2 ;  /* 0x00000002ff277803 */ /* 0x000fe40000000000 */
[----:B------:R-:W-:Y:S01]  /*6400*/  LOP3.LUT P1, RZ, R0, 0x800, RZ, 0xc0, !PT ;  /* 0x0000080000ff7812 */ /* 0x000fe2000782c0ff */
[----:B------:R-:W-:Y:S01]  /*6410*/  IMAD.IADD R5, R5, 0x1, R26 ;  /* 0x0000000105057824 */ /* 0x000fe200078e021a */
[----:B------:R-:W-:Y:S02]  /*6420*/  P2R R36, PR, RZ, 0x4 ;  /* 0x00000004ff247803 */ /* 0x000fe40000000000 */
[----:B------:R-:W-:-:S02]  /*6430*/  P2R R38, PR, RZ, 0x2 ;  /* 0x00000002ff267803 */ /* 0x000fc40000000000 */
[----:B------:R-:W-:Y:S02]  /*6440*/  LOP3.LUT P1, RZ, R0, 0x1000, RZ, 0xc0, !PT ;  /* 0x0000100000ff7812 */ /* 0x000fe4000782c0ff */
[----:B------:R-:W-:Y:S02]  /*6450*/  P2R R30, PR, RZ, 0x8 ;  /* 0x00000008ff1e7803 */ /* 0x000fe40000000000 */
[----:B------:R-:W-:Y:S02]  /*6460*/  SEL R3, R5, RZ, !P1 ;  /* 0x000000ff05037207 */ /* 0x000fe40004800000 */
[----:B------:R-:W-:Y:S02]  /*6470*/  ISETP.NE.AND P1, PT, R38, RZ, PT ;  /* 0x000000ff2600720c */ /* 0x000fe40003f25270 */
[----:B------:R-:W-:Y:S01]  /*6480*/  P2R R27, PR, RZ, 0x10 ;  /* 0x00000010ff1b7803 */ /* 0x000fe20000000000 */
[----:B------:R-:W-:Y:S01]  /*6490*/  IMAD.IADD R6, R6, 0x1, R3 ;  /* 0x0000000106067824 */ /* 0x000fe200078e0203 */
[----:B-1----:R-:W-:-:S02]  /*64a0*/  P2R R23, PR, RZ, 0x20 ;  /* 0x00000020ff177803 */ /* 0x002fc40000000000 */
[C---:B------:R-:W-:Y:S02]  /*64b0*/  LOP3.LUT P2, RZ, R0.reuse, 0x40, RZ, 0xc0, !PT ;  /* 0x0000004000ff7812 */ /* 0x040fe4000784c0ff */
[C---:B------:R-:W-:Y:S02]  /*64c0*/  LOP3.LUT P3, RZ, R0.reuse, 0x20, RZ, 0xc0, !PT ;  /* 0x0000002000ff7812 */ /* 0x040fe4000786c0ff */
[C---:B------:R-:W-:Y:S02]  /*64d0*/  LOP3.LUT P4, RZ, R0.reuse, 0x10, RZ, 0xc0, !PT ;  /* 0x0000001000ff7812 */ /* 0x040fe4000788c0ff */
[C---:B------:R-:W-:Y:S02]  /*64e0*/  LOP3.LUT P5, RZ, R0.reuse, 0x8, RZ, 0xc0, !PT ;  /* 0x0000000800ff7812 */ /* 0x040fe400078ac0ff */
[C---:B------:R-:W-:Y:S02]  /*64f0*/  LOP3.LUT P6, RZ, R0.reuse, 0x2, RZ, 0xc0, !PT ;  /* 0x0000000200ff7812 */ /* 0x040fe400078cc0ff */
[----:B------:R-:W-:-:S02]  /*6500*/  LOP3.LUT P0, RZ, R0, 0x4, RZ, 0xc0, !PT ;  /* 0x0000000400ff7812 */ /* 0x000fc4000780c0ff */
        /* <DEDUP_REMOVED lines=39> */
[----:B------:R-:W-:Y:S01]  /*6780*/  SEL R3, R21, RZ, !P5 ;  /* 0x000000ff15037207 */ /* 0x000fe20006800000 */
[----:B------:R-:W-:Y:S06]  /*6790*/  BRA `(.L_x_118) ;  /* 0x00000028002c7947 */ /* 0x000fec0003800000 */
.L_x_115:
[----:B------:R-:W5:Y:S01]  /*67a0*/  S2R R29, SR_TID.X ;  /* 0x00000000001d7919 */ /* 0x000f620000002100 */
[----:B0-----:R-:W-:Y:S01]  /*67b0*/  IMAD.MOV.U32 R31, RZ, RZ, RZ ;  /* 0x000000ffff1f7224 */ /* 0x001fe200078e00ff */
[----:B------:R-:W-:Y:S02]  /*67c0*/  LOP3.LUT R0, R0, 0xffffdfff, RZ, 0xc0, !PT ;  /* 0xffffdfff00007812 */ /* 0x000fe400078ec0ff */
[----:B-----5:R-:W-:-:S13]  /*67d0*/  ISETP.NE.AND P0, PT, R29, RZ, PT ;  /* 0x000000ff1d00720c */ /* 0x020fda0003f05270 */
[----:B------:R-:W0:Y:S01]  /*67e0*/  @!P0 LDC.64 R48, c[0x0][0x388] ;  /* 0x0000e200ff308b82 */ /* 0x000e220000000a00 */
[----:B------:R-:W-:Y:S01]  /*67f0*/  @P0 LOP3.LUT R0, R0, 0x2000, RZ, 0xfc, !PT ;  /* 0x0000200000000812 */ /* 0x000fe200078efcff */
[----:B0-----:R-:W-:-:S05]  /*6800*/  @!P0 IMAD.WIDE.U32 R50, R62, 0x4, R48 ;  /* 0x000000043e328825 */ /* 0x001fca00078e0030 */
[----:B------:R0:W5:Y:S01]  /*6810*/  @!P0 LDG.E R31, desc[UR8][R50.64] ;  /* 0x00000008321f8981 */ /* 0x000162000c1e1900 */
[----:B------:R-:W-:Y:S01]  /*6820*/  IMAD R49, R29, 0x14, RZ ;  /* 0x000000141d317824 */ /* 0x000fe200078e02ff */
[----:B------:R-:W-:Y:S02]  /*6830*/  ISETP.NE.AND P0, PT, R24, R25, PT ;  /* 0x000000191800720c */ /* 0x000fe40003f05270 */
[----:B------:R-:W-:Y:S01]  /*6840*/  ISETP.NE.AND P1, PT, R25, R26, PT ;  /* 0x0000001a1900720c */ /* 0x000fe20003f25270 */
[C---:B------:R-:W-:Y:S01]  /*6850*/  VIADD R53, R49.reuse, 0x1 ;  /* 0x0000000131357836 */ /* 0x040fe20000000000 */
[----:B------:R-:W-:Y:S01]  /*6860*/  ISETP.NE.AND P2, PT, R26, R27, PT ;  /* 0x0000001b1a00720c */ /* 0x000fe20003f45270 */
[----:B------:R-:W-:Y:S01]  /*6870*/  VIADD R25, R49, 0x2 ;  /* 0x0000000231197836 */ /* 0x000fe20000000000 */
[----:B------:R-:W-:Y:S02]  /*6880*/  LEA R26, R29, UR4, 0x2 ;  /* 0x000000041d1a7c11 */ /* 0x000fe4000f8e10ff */
[----:B------:R-:W-:-:S02]  /*6890*/  ISETP.EQ.OR P0, PT, R53, R2, P0 ;  /* 0x000000023500720c */ /* 0x000fc40000702670 */
[-C--:B------:R-:W-:Y:S01]  /*68a0*/  ISETP.EQ.OR P1, PT, R25, R2.reuse, P1 ;  /* 0x000000021900720c */ /* 0x080fe20000f22670 */
[----:B------:R-:W-:Y:S01]  /*68b0*/  VIADD R25, R49, 0x3 ;  /* 0x0000000331197836 */ /* 0x000fe20000000000 */
[----:B-1----:R-:W-:Y:S01]  /*68c0*/  SEL R48, R4, RZ, !P0 ;  /* 0x000000ff04307207 */ /* 0x002fe20004000000 */
[----:B------:R-:W-:Y:S01]  /*68d0*/  STS [R26+0x3fc], R47 ;  /* 0x0003fc2f1a007388 */ /* 0x000fe20000000800 */
[----:B------:R-:W-:Y:S03]  /*68e0*/  BAR.SYNC.DEFER_BLOCKING 0x0 ;  /* 0x0000000000007b1d */ /* 0x000fe60000010000 */
[----:B------:R-:W-:Y:S01]  /*68f0*/  IMAD.IADD R48, R5, 0x1, R48 ;  /* 0x0000000105307824 */ /* 0x000fe200078e0230 */
[----:B------:R-:W-:Y:S01]  /*6900*/  ISETP.EQ.OR P3, PT, R25, R2, P2 ;  /* 0x000000021900720c */ /* 0x000fe20001762670 */
[----:B------:R-:W-:Y:S01]  /*6910*/  VIADD R25, R49, 0x4 ;  /* 0x0000000431197836 */ /* 0x000fe20000000000 */
[----:B------:R-:W-:-:S02]  /*6920*/  ISETP.NE.AND P4, PT, R27, R32, PT ;  /* 0x000000201b00720c */ /* 0x000fc40003f85270 */
[----:B0-----:R-:W-:Y:S02]  /*6930*/  SEL R51, R48, RZ, !P1 ;  /* 0x000000ff30337207 */ /* 0x001fe40004800000 */
[----:B------:R-:W-:Y:S02]  /*6940*/  ISETP.NE.AND P2, PT, R29, RZ, PT ;  /* 0x000000ff1d00720c */ /* 0x000fe40003f45270 */
[----:B------:R-:W-:Y:S01]  /*6950*/  LOP3.LUT R0, R0, 0xffffefff, RZ, 0xc0, !PT ;  /* 0xffffefff00007812 */ /* 0x000fe200078ec0ff */
[----:B------:R-:W-:Y:S01]  /*6960*/  IMAD.IADD R51, R6, 0x1, R51 ;  /* 0x0000000106337824 */ /* 0x000fe200078e0233 */
[----:B------:R-:W-:Y:S01]  /*6970*/  ISETP.EQ.OR P6, PT, R25, R2, P4 ;  /* 0x000000021900720c */ /* 0x000fe200027c2670 */
[----:B------:R-:W-:Y:S02]  /*6980*/  VIADD R25, R49, 0x5 ;  /* 0x0000000531197836 */ /* 0x000fe40000000000 */
[----:B------:R-:W-:Y:S02]  /*6990*/  @P3 LOP3.LUT R0, R0, 0x1000, RZ, 0xfc, !PT ;  /* 0x0000100000003812 */ /* 0x000fe400078efcff */
[----:B------:R-:W-:-:S02]  /*69a0*/  SEL R48, R51, RZ, !P3 ;  /* 0x000000ff33307207 */ /* 0x000fc40005800000 */
[----:B------:R-:W-:Y:S02]  /*69b0*/  ISETP.NE.AND P3, PT, R32, R33, PT ;  /* 0x000000212000720c */ /* 0x000fe40003f65270 */
[----:B------:R-:W-:Y:S01]  /*69c0*/  LOP3.LUT R0, R0, 0xfffff7ff, RZ, 0xc0, !PT ;  /* 0xfffff7ff00007812 */ /* 0x000fe200078ec0ff */
[----:B------:R-:W-:Y:S01]  /*69d0*/  IMAD.IADD R48, R7, 0x1, R48 ;  /* 0x0000000107307824 */ /* 0x000fe200078e0230 */
[----:B------:R-:W-:Y:S01]  /*69e0*/  ISETP.EQ.OR P5, PT, R25, R2, P3 ;  /* 0x000000021900720c */ /* 0x000fe20001fa2670 */
[----:B------:R-:W-:Y:S01]  /*69f0*/  VIADD R25, R49, 0x6 ;  /* 0x0000000631197836 */ /* 0x000fe20000000000 */
[----:B------:R-:W-:Y:S02]  /*6a00*/  @P6 LOP3.LUT R0, R0, 0x800, RZ, 0xfc, !PT ;  /* 0x0000080000006812 */ /* 0x000fe400078efcff */
[----:B------:R-:W-:Y:S02]  /*6a10*/  SEL R27, R48, RZ, !P6 ;  /* 0x000000ff301b7207 */ /* 0x000fe40007000000 */
[----:B------:R-:W-:-:S03]  /*6a20*/  LOP3.LUT R0, R0, 0xfffffbff, RZ, 0xc0, !PT ;  /* 0xfffffbff00007812 */ /* 0x000fc600078ec0ff */
[----:B--2---:R-:W-:-:S04]  /*6a30*/  IMAD.IADD R27, R8, 0x1, R27 ;  /* 0x00000001081b7824 */ /* 0x004fc800078e021b */
[----:B------:R-:W-:Y:S02]  /*6a40*/  @P5 LOP3.LUT R0, R0, 0x400, RZ, 0xfc, !PT ;  /* 0x0000040000005812 */ /* 0x000fe400078efcff */
[----:B------:R-:W-:Y:S02]  /*6a50*/  SEL R32, R27, RZ, !P5 ;  /* 0x000000ff1b207207 */ /* 0x000fe40006800000 */
[----:B------:R-:W-:-:S03]  /*6a60*/  LOP3.LUT R0, R0, 0xfffffdff, RZ, 0xc0, !PT ;  /* 0xfffffdff00007812 */ /* 0x000fc600078ec0ff */
[----:B------:R-:W-:Y:S01]  /*6a70*/  IMAD.IADD R32, R9, 0x1, R32 ;  /* 0x0000000109207824 */ /* 0x000fe200078e0220 */
[----:B-----5:R0:W1:Y:S01]  /*6a80*/  @P2 LDS R31, [R26+0x3f8] ;  /* 0x0003f8001a1f2984 */ /* 0x0200620000000800 */
        /* <DEDUP_REMOVED lines=11> */
[----:B0-----:R-:W-:-:S05]  /*6b40*/  SEL R26, R27, RZ, !P3 ;  /* 0x000000ff1b1a7207 */ /* 0x001fca0005800000 */
[----:B------:R-:W-:-:S04]  /*6b50*/  IMAD.IADD R26, R11, 0x1, R26 ;  /* 0x000000010b1a7824 */ /* 0x000fc800078e021a */
[----:B------:R-:W-:Y:S02]  /*6b60*/  @P3 LOP3.LUT R0, R0, 0x100, RZ, 0xfc, !PT ;  /* 0x0000010000003812 */ /* 0x000fe400078efcff */
[----:B------:R-:W-:Y:S01]  /*6b70*/  ISETP.EQ.OR P3, PT, R25, R2, P2 ;  /* 0x000000021900720c */ /* 0x000fe20001762670 */
[----:B------:R-:W-:Y:S01]  /*6b80*/  VIADD R25, R49, 0x9 ;  /* 0x0000000931197836 */ /* 0x000fe20000000000 */
[----:B------:R-:W-:Y:S02]  /*6b90*/  LOP3.LUT R0, R0, 0xffffff7f, RZ, 0xc0, !PT ;  /* 0xffffff7f00007812 */ /* 0x000fe400078ec0ff */
[----:B------:R-:W-:Y:S02]  /*6ba0*/  ISETP.NE.AND P2, PT, R36, R37, PT ;  /* 0x000000252400720c */ /* 0x000fe40003f45270 */
[----:B------:R-:W-:Y:S02]  /*6bb0*/  SEL R27, R26, RZ, !P3 ;  /* 0x000000ff1a1b7207 */ /* 0x000fe40005800000 */
[----:B-1----:R-:W-:-:S03]  /*6bc0*/  ISETP.NE.AND P4, PT, R31, R24, PT ;  /* 0x000000181f00720c */ /* 0x002fc60003f85270 */
[----:B---3--:R-:W-:Y:S01]  /*6bd0*/  IMAD.IADD R27, R12, 0x1, R27 ;  /* 0x000000010c1b7824 */ /* 0x008fe200078e021b */
[-C--:B------:R-:W-:Y:S02]  /*6be0*/  ISETP.EQ.OR P5, PT, R49, R2.reuse, P4 ;  /* 0x000000023100720c */ /* 0x080fe400027a2670 */
[----:B------:R-:W-:Y:S02]  /*6bf0*/  @P3 LOP3.LUT R0, R0, 0x80, RZ, 0xfc, !PT ;  /* 0x0000008000003812 */ /* 0x000fe400078efcff */
[----:B------:R-:W-:Y:S01]  /*6c00*/  ISETP.EQ.OR P3, PT, R25, R2, P2 ;  /* 0x000000021900720c */ /* 0x000fe20001762670 */
[----:B------:R-:W-:Y:S01]  /*6c10*/  VIADD R25, R49, 0xa ;  /* 0x0000000a31197836 */ /* 0x000fe20000000000 */
[----:B------:R-:W-:Y:S02]  /*6c20*/  LOP3.LUT R0, R0, 0xffffffbf, RZ, 0xc0, !PT ;  /* 0xffffffbf00007812 */ /* 0x000fe400078ec0ff */
[----:B------:R-:W-:Y:S02]  /*6c30*/  ISETP.NE.AND P2, PT, R37, R38, PT ;  /* 0x000000262500720c */ /* 0x000fe40003f45270 */
[----:B------:R-:W-:-:S02]  /*6c40*/  SEL R26, R27, RZ, !P3 ;  /* 0x000000ff1b1a7207 */ /* 0x000fc40005800000 */
[----:B------:R-:W-:-:S03]  /*6c50*/  ISETP.NE.AND P4, PT, R45, R46, PT ;  /* 0x0000002e2d00720c */ /* 0x000fc60003f85270 */
        /* <DEDUP_REMOVED lines=21> */
[----:B----4-:R-:W-:Y:S02]  /*6db0*/  IMAD.IADD R27, R16, 0x1, R27 ;  /* 0x00000001101b7824 */ /* 0x010fe400078e021b */
        /* <DEDUP_REMOVED lines=13> */
[----:B------:R-:W-:-:S04]  /*6e90*/  IMAD.IADD R27, R18, 0x1, R27 ;  /* 0x00000001121b7824 */ /* 0x000fc800078e021b */
        /* <DEDUP_REMOVED lines=26> */
[----:B------:R-:W-:Y:S02]  /*7040*/  P2R R40, PR, RZ, 0x8 ;  /* 0x00000008ff287803 */ /* 0x000fe40000000000 */
[----:B------:R-:W-:Y:S02]  /*7050*/  P2R R32, PR, RZ, 0x4 ;  /* 0x00000004ff207803 */ /* 0x000fe40000000000 */
[C---:B------:R-:W-:Y:S02]  /*7060*/  LOP3.LUT P2, RZ, R0.reuse, 0x200, RZ, 0xc0, !PT ;  /* 0x0000020000ff7812 */ /* 0x040fe4000784c0ff */
[----:B------:R-:W-:Y:S02]  /*7070*/  LOP3.LUT P3, RZ, R0, 0x1, RZ, 0xc0, !PT ;  /* 0x0000000100ff7812 */ /* 0x000fe4000786c0ff */
[----:B------:R-:W-:-:S02]  /*7080*/  P2R R26, PR, RZ, 0x4 ;  /* 0x00000004ff1a7803 */ /* 0x000fc40000000000 */
[C---:B------:R-:W-:Y:S02]  /*7090*/  LOP3.LUT P2, RZ, R0.reuse, 0x1000, RZ, 0xc0, !PT ;  /* 0x0000100000ff7812 */ /* 0x040fe4000784c0ff */
[----:B------:R-:W-:Y:S02]  /*70a0*/  LOP3.LUT R0, R0, 0xffffbfff, RZ, 0xc0, !PT ;  /* 0xffffbfff00007812 */ /* 0x000fe400078ec0ff */
[----:B------:R-:W-:Y:S02]  /*70b0*/  P2R R38, PR, RZ, 0x8 ;  /* 0x00000008ff267803 */ /* 0x000fe40000000000 */
[----:B------:R-:W-:Y:S02]  /*70c0*/  @P5 LOP3.LUT R0, R0, 0x4000, RZ, 0xfc, !PT ;  /* 0x0000400000005812 */ /* 0x000fe400078efcff */
[----:B------:R-:W-:Y:S02]  /*70d0*/  ISETP.EQ.OR P4, PT, R25, R2, P4 ;  /* 0x000000021900720c */ /* 0x000fe40002782670 */
[----:B------:R-:W-:-:S02]  /*70e0*/  LOP3.LUT P3, RZ, R0, 0x4, RZ, 0xc0, !PT ;  /* 0x0000000400ff7812 */ /* 0x000fc4000786c0ff */
[----:B------:R-:W-:Y:S02]  /*70f0*/  PLOP3.LUT P5, PT, P1, P0, P5, 0xfe, 0x0 ;  /* 0x000000000000781c */ /* 0x000fe40000fa1f56 */
[----:B------:R-:W-:Y:S02]  /*7100*/  P2R R36, PR, RZ, 0x8 ;  /* 0x00000008ff247803 */ /* 0x000fe40000000000 */
[----:B------:R-:W-:Y:S02]  /*7110*/  LOP3.LUT P3, RZ, R0, 0x10, RZ, 0xc0, !PT ;  /* 0x0000001000ff7812 */ /* 0x000fe4000786c0ff */
[----:B------:R-:W-:Y:S02]  /*7120*/  SEL R25, R24, RZ, !P4 ;  /* 0x000000ff18197207 */ /* 0x000fe40006000000 */
[----:B------:R-:W-:Y:S02]  /*7130*/  P2R R34, PR, RZ, 0x8 ;  /* 0x00000008ff227803 */ /* 0x000fe40000000000 */
[----:B------:R-:W-:Y:S01]  /*7140*/  LOP3.LUT P3, RZ, R0, 0x40, RZ, 0xc0, !PT ;  /* 0x0000004000ff7812 */ /* 0x000fe2000786c0ff */
[----:B------:R-:W-:Y:S01]  /*7150*/  IMAD.IADD R25, R22, 0x1, R25 ;  /* 0x0000000116197824 */ /* 0x000fe200078e0219 */
[----:B------:R-:W-:-:S02]  /*7160*/  PLOP3.LUT P5, PT, P6, P5, P2, 0xfe, 0x0 ;  /* 0x000000000000781c */ /* 0x000fc400037abf26 */
[----:B------:R-:W-:Y:S02]  /*7170*/  P2R R31, PR, RZ, 0x8 ;  /* 0x00000008ff1f7803 */ /* 0x000fe40000000000 */
[----:B------:R-:W-:Y:S02]  /*7180*/  LOP3.LUT P3, RZ, R0, 0x100, RZ, 0xc0, !PT ;  /* 0x0000010000ff7812 */ /* 0x000fe4000786c0ff */
[----:B------:R-:W-:Y:S02]  /*7190*/  ISETP.NE.AND P2, PT, R26, RZ, PT ;  /* 0x000000ff1a00720c */ /* 0x000fe40003f45270 */
[----:B------:R-:W-:Y:S02]  /*71a0*/  P2R R27, PR, RZ, 0x8 ;  /* 0x00000008ff1b7803 */ /* 0x000fe40000000000 */
[----:B------:R-:W-:Y:S02]  /*71b0*/  LOP3.LUT P3, RZ, R0, 0x400, RZ, 0xc0, !PT ;  /* 0x0000040000ff7812 */ /* 0x000fe4000786c0ff */
[----:B------:R-:W-:-:S02]  /*71c0*/  ISETP.NE.AND P6, PT, R46, R47, PT ;  /* 0x0000002f2e00720c */ /* 0x000fc40003fc5270 */
[----:B------:R-:W-:Y:S02]  /*71d0*/  PLOP3.LUT P5, PT, P2, P5, P3, 0xfe, 0x0 ;  /* 0x000000000000781c */ /* 0x000fe400017abf36 */
[----:B------:R-:W-:Y:S02]  /*71e0*/  ISETP.EQ.OR P6, PT, R49, R2, P6 ;  /* 0x000000023100720c */ /* 0x000fe400037c2670 */
[----:B------:R-:W-:Y:S02]  /*71f0*/  ISETP.NE.AND P3, PT, R27, RZ, PT ;  /* 0x000000ff1b00720c */ /* 0x000fe40003f65270 */
[----:B------:R-:W-:Y:S02]  /*7200*/  ISETP.NE.AND P2, PT, R32, RZ, PT ;  /* 0x000000ff2000720c */ /* 0x000fe40003f45270 */
[----:B------:R-:W-:Y:S02]  /*7210*/  SEL R24, R25, RZ, !P6 ;  /* 0x000000ff19187207 */ /* 0x000fe40007000000 */
[----:B------:R-:W-:-:S02]  /*7220*/  PLOP3.LUT P5, PT, P2, P5, P3, 0xfe, 0x0 ;  /* 0x000000000000781c */ /* 0x000fc400017abf36 */
[----:B------:R-:W-:Y:S01]  /*7230*/  ISETP.NE.AND P3, PT, R31, RZ, PT ;  /* 0x000000ff1f00720c */ /* 0x000fe20003f65270 */
[----:B------:R-:W-:Y:S01]  /*7240*/  IMAD.IADD R26, R23, 0x1, R24 ;  /* 0x00000001171a7824 */ /* 0x000fe200078e0218 */
[----:B------:R-:W-:-:S04]  /*7250*/  ISETP.NE.AND P2, PT, R33, RZ, PT ;  /* 0x000000ff2100720c */ /* 0x000fc80003f45270 */
[----:B------:R-:W-:Y:S01]  /*7260*/  PLOP3.LUT P5, PT, P2, P5, P3, 0xfe, 0x0 ;  /* 0x000000000000781c */ /* 0x000fe200017abf36 */
[----:B------:R-:W0:Y:S01]  /*7270*/  SHFL.UP PT, R24, R26, 0x1, RZ ;  /* 0x042000001a187989 */ /* 0x000e2200000e00ff */
[----:B------:R-:W-:Y:S02]  /*7280*/  ISETP.NE.AND P3, PT, R34, RZ, PT ;  /* 0x000000ff2200720c */ /* 0x000fe40003f65270 */
[----:B------:R-:W-:-:S04]  /*7290*/  ISETP.NE.AND P2, PT, R35, RZ, PT ;  /* 0x000000ff2300720c */ /* 0x000fc80003f45270 */
[----:B------:R-:W-:Y:S02]  /*72a0*/  PLOP3.LUT P5, PT, P2, P5, P3, 0xfe, 0x0 ;  /* 0x000000000000781c */ /* 0x000fe400017abf36 */
[----:B------:R-:W-:Y:S02]  /*72b0*/  ISETP.NE.AND P3, PT, R36, RZ, PT ;  /* 0x000000ff2400720c */ /* 0x000fe40003f65270 */
[----:B------:R-:W-:-:S04]  /*72c0*/  ISETP.NE.AND P2, PT, R37, RZ, PT ;  /* 0x000000ff2500720c */ /* 0x000fc80003f45270 */
[----:B------:R-:W-:Y:S02]  /*72d0*/  PLOP3.LUT P5, PT, P2, P5, P3, 0xfe, 0x0 ;  /* 0x000000000000781c */ /* 0x000fe400017abf36 */
[----:B------:R-:W-:Y:S02]  /*72e0*/  ISETP.NE.AND P3, PT, R38, RZ, PT ;  /* 0x000000ff2600720c */ /* 0x000fe40003f65270 */
[----:B------:R-:W-:-:S04]  /*72f0*/  ISETP.NE.AND P2, PT, R39, RZ, PT ;  /* 0x000000ff2700720c */ /* 0x000fc80003f45270 */
[----:B------:R-:W-:Y:S02]  /*7300*/  PLOP3.LUT P5, PT, P2, P5, P3, 0xfe, 0x0 ;  /* 0x000000000000781c */ /* 0x000fe400017abf36 */
[----:B------:R-:W-:-:S04]  /*7310*/  ISETP.NE.AND P3, PT, R40, RZ, PT ;  /* 0x000000ff2800720c */ /* 0x000fc80003f65270 */
[----:B------:R-:W-:-:S04]  /*7320*/  PLOP3.LUT P5, PT, P4, P5, P3, 0xfe, 0x0 ;  /* 0x000000000000781c */ /* 0x000fc800027abf36 */
[----:B------:R-:W-:-:S04]  /*7330*/  PLOP3.LUT P5, PT, P5, P6, PT, 0xf8, 0x8f ;  /* 0x00000000008f781c */ /* 0x000fc80002fadf70 */
[----:B------:R-:W-:Y:S02]  /*7340*/  SEL R23, RZ, 0x1, !P5 ;  /* 0x00000001ff177807 */ /* 0x000fe40006800000 */
        /* <DEDUP_REMOVED lines=15> */
[----:B------:R-:W-:-:S05]  /*7440*/  LOP3.LUT P5, R23, R23, RZ, R24, 0xfa, !PT ;  /* 0x000000ff17177212 */ /* 0x000fca00078afa18 */
        /* <DEDUP_REMOVED lines=27> */
[----:B------:R-:W0:Y:S04]  /*7600*/  LDS.128 R24, [UR4] ;  /* 0x00000004ff187984 */ /* 0x000e280008000c00 */
[----:B------:R-:W1:Y:S01]  /*7610*/  LDS.128 R32, [UR4+0x10] ;  /* 0x00001004ff207984 */ /* 0x000e620008000c00 */
[----:B0-----:R-:W-:-:S02]  /*7620*/  ISETP.NE.AND P5, PT, R26, RZ, PT ;  /* 0x000000ff1a00720c */ /* 0x001fc40003fa5270 */
[----:B------:R-:W-:Y:S02]  /*7630*/  LOP3.LUT R23, R26, R24, RZ, 0xfc, !PT ;  /* 0x000000181a177212 */ /* 0x000fe400078efcff */
[----:B------:R-:W-:Y:S02]  /*7640*/  SEL R36, R25, RZ, !P5 ;  /* 0x000000ff19247207 */ /* 0x000fe40006800000 */
[C---:B-1----:R-:W-:Y:S02]  /*7650*/  ISETP.NE.AND P5, PT, R32.reuse, RZ, PT ;  /* 0x000000ff2000720c */ /* 0x042fe40003fa5270 */
[----:B------:R-:W-:Y:S01]  /*7660*/  LOP3.LUT R31, R32, R26, R24, 0xfe, !PT ;  /* 0x0000001a201f7212 */ /* 0x000fe200078efe18 */
[----:B------:R-:W-:-:S05]  /*7670*/  IMAD.IADD R36, R27, 0x1, R36 ;  /* 0x000000011b247824 */ /* 0x000fca00078e0224 */
[----:B------:R-:W-:Y:S02]  /*7680*/  SEL R40, R36, RZ, !P5 ;  /* 0x000000ff24287207 */ /* 0x000fe40006800000 */
[----:B------:R-:W-:-:S03]  /*7690*/  ISETP.NE.AND P5, PT, R30, 0x2, PT ;  /* 0x000000021e00780c */ /* 0x000fc60003fa5270 */
[----:B------:R-:W-:Y:S01]  /*76a0*/  IMAD.IADD R40, R33, 0x1, R40 ;  /* 0x0000000121287824 */ /* 0x000fe200078e0228 */
[----:B------:R-:W-:Y:S01]  /*76b0*/  SEL R23, R23, R24, !P5 ;  /* 0x0000001817177207 */ /* 0x000fe20006800000 */
[----:B------:R-:W-:Y:S01]  /*76c0*/  SHFL.UP PT, R33, R39, 0x1, RZ ;  /* 0x0420000027217989 */ /* 0x000fe200000e00ff */
[----:B------:R-:W-:Y:S02]  /*76d0*/  SEL R25, R36, R25, !P5 ;  /* 0x0000001924197207 */ /* 0x000fe40006800000 */
[----:B------:R-:W-:Y:S02]  /*76e0*/  ISETP.NE.AND P5, PT, R30, 0x3, PT ;  /* 0x000000031e00780c */ /* 0x000fe40003fa5270 */
[----:B------:R-:W-:Y:S02]  /*76f0*/  LOP3.LUT R36, R34, R31, RZ, 0xfc, !PT ;  /* 0x0000001f22247212 */ /* 0x000fe400078efcff */
[----:B------:R-:W-:Y:S02]  /*7700*/  SEL R32, R40, R25, !P5 ;  /* 0x0000001928207207 */ /* 0x000fe40006800000 */
[----:B------:R-:W0:Y:S01]  /*7710*/  LDS.128 R24, [UR4+0x20] ;  /* 0x00002004ff187984 */ /* 0x000e220008000c00 */
[----:B------:R-:W-:-:S02]  /*7720*/  SEL R23, R31, R23, !P5 ;  /* 0x000000171f177207 */ /* 0x000fc40006800000 */
[----:B------:R-:W-:-:S04]  /*7730*/  ISETP.NE.AND P5, PT, R34, RZ, PT ;  /* 0x000000ff2200720c */ /* 0x000fc80003fa5270 */
[----:B------:R-:W-:-:S05]  /*7740*/  SEL R40, R40, RZ, !P5 ;  /* 0x000000ff28287207 */ /* 0x000fca0006800000 */
[----:B------:R-:W-:Y:S01]  /*7750*/  IMAD.IADD R35, R35, 0x1, R40 ;  /* 0x0000000123237824 */ /* 0x000fe200078e0228 */
[C---:B0-----:R-:W-:Y:S02]  /*7760*/  ISETP.NE.AND P5, PT, R24.reuse, RZ, PT ;  /* 0x000000ff1800720c */ /* 0x041fe40003fa5270 */
[----:B------:R-:W-:Y:S02]  /*7770*/  LOP3.LUT R31, R24, R34, R31, 0xfe, !PT ;  /* 0x00000022181f7212 */ /* 0x000fe400078efe1f */
[----:B------:R-:W-:Y:S02]  /*7780*/  SEL R40, R35, RZ, !P5 ;  /* 0x000000ff23287207 */ /* 0x000fe40006800000 */
[----:B------:R-:W-:Y:S02]  /*7790*/  ISETP.NE.AND P5, PT, R30, 0x4, PT ;  /* 0x000000041e00780c */ /* 0x000fe40003fa5270 */
[----:B------:R-:W-:Y:S01]  /*77a0*/  LOP3.LUT R24, R26, R31, RZ, 0xfc, !PT ;  /* 0x0000001f1a187212 */ /* 0x000fe200078efcff */
[----:B------:R-:W-:Y:S01]  /*77b0*/  IMAD.IADD R40, R25, 0x1, R40 ;  /* 0x0000000119287824 */ /* 0x000fe200078e0228 */
[----:B------:R-:W-:-:S02]  /*77c0*/  SEL R23, R36, R23, !P5 ;  /* 0x0000001724177207 */ /* 0x000fc40006800000 */
[----:B------:R-:W-:Y:S02]  /*77d0*/  SEL R35, R35, R32, !P5 ;  /* 0x0000002023237207 */ /* 0x000fe40006800000 */
[----:B------:R-:W-:Y:S02]  /*77e0*/  ISETP.NE.AND P5, PT, R26, RZ, PT ;  /* 0x000000ff1a00720c */ /* 0x000fe40003fa5270 */
[----:B------:R-:W-:Y:S02]  /*77f0*/  SEL R32, RZ, 0x1, !P6 ;  /* 0x00000001ff207807 */ /* 0x000fe40007000000 */
[----:B------:R-:W-:Y:S02]  /*7800*/  SEL R36, R40, RZ, !P5 ;  /* 0x000000ff28247207 */ /* 0x000fe40006800000 */
[----:B------:R-:W-:-:S03]  /*7810*/  ISETP.NE.AND P5, PT, R30, 0x5, PT ;  /* 0x000000051e00780c */ /* 0x000fc60003fa5270 */
[----:B------:R-:W-:Y:S01]  /*7820*/  IMAD.IADD R36, R27, 0x1, R36 ;  /* 0x000000011b247824 */ /* 0x000fe200078e0224 */
[----:B------:R-:W-:Y:S02]  /*7830*/  SEL R35, R40, R35, !P5 ;  /* 0x0000002328237207 */ /* 0x000fe40006800000 */
[----:B------:R-:W-:Y:S01]  /*7840*/  SEL R23, R31, R23, !P5 ;  /* 0x000000171f177207 */ /* 0x000fe20006800000 */
[----:B------:R-:W-:Y:S01]  /*7850*/  LDS.64 R40, [UR4+0x30] ;  /* 0x00003004ff287984 */ /* 0x000fe20008000a00 */
[----:B------:R-:W-:-:S04]  /*7860*/  ISETP.NE.AND P5, PT, R30, 0x6, PT ;  /* 0x000000061e00780c */ /* 0x000fc80003fa5270 */
[----:B------:R-:W-:Y:S02]  /*7870*/  SEL R24, R24, R23, !P5 ;  /* 0x0000001718187207 */ /* 0x000fe40006800000 */
[----:B------:R-:W0:Y:S01]  /*7880*/  SHFL.UP PT, R23, R38, 0x1, RZ ;  /* 0x0420000026177989 */ /* 0x000e2200000e00ff */
[----:B------:R-:W-:Y:S02]  /*7890*/  SEL R35, R36, R35, !P5 ;  /* 0x0000002324237207 */ /* 0x000fe40006800000 */
[----:B------:R-:W-:-:S13]  /*78a0*/  ISETP.GE.U32.AND P5, PT, R29, 0x20, PT ;  /* 0x000000201d00780c */ /* 0x000fda0003fa6070 */
[----:B0-----:R-:W-:-:S04]  /*78b0*/  @P5 ISETP.NE.AND P6, PT, R23, RZ, PT ;  /* 0x000000ff1700520c */ /* 0x001fc80003fc5270 */
[----:B------:R-:W-:Y:S02]  /*78c0*/  @P5 SEL R30, R35, RZ, !P6 ;  /* 0x000000ff231e5207 */ /* 0x000fe40007000000 */
[----:B------:R-:W-:Y:S02]  /*78d0*/  ISETP.NE.AND P6, PT, R3, RZ, P5 ;  /* 0x000000ff0300720c */ /* 0x000fe40002fc5270 */
[----:B------:R-:W-:-:S11]  /*78e0*/  LOP3.LUT R37, R40, R26, R31, 0xfe, !PT ;  /* 0x0000001a28257212 */ /* 0x000fd600078efe1f */
[----:B------:R-:W-:Y:S01]  /*78f0*/  @P6 IMAD.IADD R35, R33, 0x1, R30 ;  /* 0x0000000121236824 */ /* 0x000fe200078e021e */
[----:B------:R-:W-:-:S03]  /*7900*/  @P5 ISETP.NE.AND P6, PT, R3, RZ, PT ;  /* 0x000000ff0300520c */ /* 0x000fc60003fc5270 */
[----:B------:R-:W-:Y:S01]  /*7910*/  @P5 IMAD.MOV.U32 R33, RZ, RZ, R35 ;  /* 0x000000ffff215224 */ /* 0x000fe200078e0023 */
[----:B------:R-:W-:Y:S02]  /*7920*/  @P5 SEL R25, R23, RZ, P6 ;  /* 0x000000ff17195207 */ /* 0x000fe40003000000 */
[----:B------:R-:W-:Y:S02]  /*7930*/  ISETP.NE.AND P6, PT, R40, RZ, PT ;  /* 0x000000ff2800720c */ /* 0x000fe40003fc5270 */
[----:B------:R-:W-:Y:S02]  /*7940*/  @P5 LOP3.LUT R23, R24, R25, RZ, 0xfc, !PT ;  /* 0x0000001918175212 */ /* 0x000fe400078efcff */
[----:B------:R-:W-:-:S05]  /*7950*/  SEL R36, R36, RZ, !P6 ;  /* 0x000000ff24247207 */ /* 0x000fca0007000000 */
[----:B------:R-:W-:Y:S01]  /*7960*/  IMAD.IADD R35, R41, 0x1, R36 ;  /* 0x0000000129237824 */ /* 0x000fe200078e0224 */
[----:B------:R-:W-:Y:S06]  /*7970*/  @P5 BRA `(.L_x_119) ;  /* 0x0000000c00905947 */ /* 0x000fec0003800000 */
        /* <DEDUP_REMOVED lines=15> */
.L_x_121:
        /* <DEDUP_REMOVED lines=29> */
.L_x_166:
        /* <DEDUP_REMOVED lines=8> */
[----:B------:R-:W1:Y:S01]  /*7cc0*/  LDC.64 R42, c[0x0][0x3a0] ;  /* 0x0000e800ff2a7b82 */ /* 0x000e620000000a00 */
[C---:B------:R-:W-:Y:S02]  /*7cd0*/  VIADD R44, R3.reuse, 0x4 ;  /* 0x00000004032c7836 */ /* 0x040fe40000000000 */
[C---:B------:R-:W-:Y:S02]  /*7ce0*/  VIADD R48, R3.reuse, 0x8 ;  /* 0x0000000803307836 */ /* 0x040fe40000000000 */
[----:B------:R-:W-:Y:S02]  /*7cf0*/  VIADD R50, R3, 0x10 ;  /* 0x0000001003327836 */ /* 0x000fe40000000000 */
[----:B------:R-:W-:Y:S01]  /*7d00*/  IMAD.IADD R39, R39, 0x1, R62 ;  /* 0x0000000127277824 */ /* 0x000fe200078e023e */
[----:B-1----:R-:W-:-:S05]  /*7d10*/  IADD3 R42, P5, PT, R42, 0x200, RZ ;  /* 0x000002002a2a7810 */ /* 0x002fca0007fbe0ff */
[----:B------:R-:W-:Y:S01]  /*7d20*/  IMAD.X R43, RZ, RZ, R43, P5 ;  /* 0x000000ffff2b7224 */ /* 0x000fe200028e062b */
[----:B0-----:R-:W-:Y:S02]  /*7d30*/  LOP3.LUT R60, R60, 0x80000000, R40, 0xec, !PT ;  /* 0x800000003c3c7812 */ /* 0x001fe400078eec28 */
[----:B------:R-:W-:-:S03]  /*7d40*/  ISETP.NE.AND P5, PT, R24, RZ, PT ;  /* 0x000000ff1800720c */ /* 0x000fc60003fa5270 */
[----:B------:R-:W-:-:S05]  /*7d50*/  VIADD R41, R60, 0xffffffff ;  /* 0xffffffff3c297836 */ /* 0x000fca0000000000 */
[----:B------:R-:W-:-:S04]  /*7d60*/  LOP3.LUT R41, R60, R41, RZ, 0xc, !PT ;  /* 0x000000293c297212 */ /* 0x000fc800078e0cff */
[----:B------:R0:W1:Y:S02]  /*7d70*/  POPC R59, R41 ;  /* 0x00000029003b7309 */ /* 0x0000640000000000 */
[C---:B0-----:R-:W-:Y:S01]  /*7d80*/  VIADD R41, R3.reuse, 0x2 ;  /* 0x0000000203297836 */ /* 0x041fe20000000000 */
[----:B-1----:R-:W0:Y:S04]  /*7d90*/  SHFL.DOWN PT, R66, R25, 0x1, R59 ;  /* 0x0820000019427989 */ /* 0x002e2800000e003b */
        /* <DEDUP_REMOVED lines=34> */
[----:B0-----:R-:W-:Y:S02]  /*7fc0*/  SEL R66, R66, RZ, !P6 ;  /* 0x000000ff42427207 */ /* 0x001fe40007000000 */
[----:B-1----:R-:W-:Y:S02]  /*7fd0*/  SEL R25, R25, RZ, !P5 ;  /* 0x000000ff19197207 */ /* 0x002fe40006800000 */
[----:B------:R-:W-:Y:S02]  /*7fe0*/  SEL R45, R66, RZ, !P5 ;  /* 0x000000ff422d7207 */ /* 0x000fe40006800000 */
[----:B------:R-:W-:-:S02]  /*7ff0*/  ISETP.NE.U32.AND P5, PT, R26, 0x65, PT ;  /* 0x000000651a00780c */ /* 0x000fc40003fa5070 */
[----:B------:R-:W-:Y:S01]  /*8000*/  LOP3.LUT R34, R25, R24, RZ, 0xfc, !PT ;  /* 0x0000001819227212 */ /* 0x000fe200078efcff */
[----:B------:R-:W-:Y:S01]  /*8010*/  IMAD.IADD R36, R46, 0x1, R45 ;  /* 0x000000012e247824 */ /* 0x000fe200078e022d */
[----:B------:R-:W-:-:S13]  /*8020*/  ISETP.NE.AND.EX P5, PT, R27, RZ, PT, P5 ;  /* 0x000000ff1b00720c */ /* 0x000fda0003fa5350 */
[----:B------:R-:W-:-:S13]  /*8030*/  VOTE.ALL P5, P5 ;  /* 0x0000000000ff7806 */ /* 0x000fda00028a0000 */
.L_x_180:
[----:B------:R-:W-:Y:S05]  /*8040*/  @!P5 BRA `(.L_x_123) ;  /* 0x000000040074d947 */ /* 0x000fea0003800000 */
[----:B------:R-:W-:-:S07]  /*8050*/  IMAD.MOV.U32 R45, RZ, RZ, 0x3a0 ;  /* 0x000003a0ff2d7424 */ /* 0x000fce00078e00ff */
.L_x_127:
[----:B------:R-:W-:Y:S01]  /*8060*/  SHF.R.U32.HI R45, RZ, 0x1, R45 ;  /* 0x00000001ff2d7819 */ /* 0x000fe2000001162d */
[----:B------:R-:W-:-:S04]  /*8070*/  IMAD.WIDE R46, R39, 0x10, R42 ;  /* 0x00000010272e7825 */ /* 0x000fc800078e022a */
[----:B------:R-:W-:-:S07]  /*8080*/  IMAD.MOV.U32 R49, RZ, RZ, R45 ;  /* 0x000000ffff317224 */ /* 0x000fce00078e002d */
.L_x_125:
        /* <DEDUP_REMOVED lines=29> */
.L_x_183:
        /* <DEDUP_REMOVED lines=59> */
.L_x_197:
[----:B------:R-:W-:Y:S05]  /*8610*/  @P5 BRA `(.L_x_127) ;  /* 0xfffffff800905947 */ /* 0x000fea000383ffff */
.L_x_123:
[----:B------:R-:W-:Y:S01]  /*8620*/  ISETP.NE.AND P5, PT, R29, RZ, PT ;  /* 0x000000ff1d00720c */ /* 0x000fe20003fa5270 */
[----:B------:R-:W-:-:S12]  /*8630*/  BSSY.RECONVERGENT B0, `(.L_x_128) ;  /* 0x0000010000007945 */ /* 0x000fd80003800200 */
        /* <DEDUP_REMOVED lines=15> */
.L_x_129:
[----:B------:R-:W-:Y:S05]  /*8730*/  BSYNC.RECONVERGENT B0 ;  /* 0x0000000000007941 */ /* 0x000fea0003800200 */
.L_x_128:
        /* <DEDUP_REMOVED lines=8> */
.L_x_119:
[----:B------:R-:W-:Y:S01]  /*87c0*/  P2R R36, PR, RZ, 0x1 ;  /* 0x00000001ff247803 */ /* 0x000fe20000000000 */
[----:B------:R-:W-:Y:S05]  /*87d0*/  WARPSYNC.ALL ;  /* 0x0000000000007948 */ /* 0x000fea0003800000 */
[C---:B------:R-:W-:Y:S02]  /*87e0*/  LOP3.LUT P0, RZ, R0.reuse, 0x1000, RZ, 0xc0, !PT ;  /* 0x0000100000ff7812 */ /* 0x040fe4000780c0ff */
[----:B------:R-:W-:Y:S02]  /*87f0*/  LOP3.LUT P5, RZ, R0, 0x10, RZ, 0xc0, !PT ;  /* 0x0000001000ff7812 */ /* 0x000fe400078ac0ff */
[----:B------:R-:W-:-:S02]  /*8800*/  P2R R31, PR, RZ, 0x1 ;  /* 0x00000001ff1f7803 */ /* 0x000fc40000000000 */
[C---:B------:R-:W-:Y:S02]  /*8810*/  LOP3.LUT P0, RZ, R0.reuse, 0x800, RZ, 0xc0, !PT ;  /* 0x0000080000ff7812 */ /* 0x040fe4000780c0ff */
[----:B------:R-:W-:Y:S02]  /*8820*/  P2R R37, PR, RZ, 0x2 ;  /* 0x00000002ff257803 */ /* 0x000fe40000000000 */
[----:B------:R-:W-:Y:S02]  /*8830*/  P2R R30, PR, RZ, 0x1 ;  /* 0x00000001ff1e7803 */ /* 0x000fe40000000000 */
[----:B------:R-:W-:Y:S02]  /*8840*/  LOP3.LUT P0, RZ, R0, 0x4, RZ, 0xc0, !PT ;  /* 0x0000000400ff7812 */ /* 0x000fe4000780c0ff */
[----:B------:R-:W-:Y:S02]  /*8850*/  P2R R38, PR, RZ, 0x10 ;  /* 0x00000010ff267803 */ /* 0x000fe40000000000 */
        /* <DEDUP_REMOVED lines=8> */
[C---:B------:R-:W-:Y:S02]  /*88e0*/  LOP3.LUT P1, RZ, R0.reuse, 0x400, RZ, 0xc0, !PT ;  /* 0x0000040000ff7812 */ /* 0x040fe4000782c0ff */
[----:B0-----:R-:W-:Y:S02]  /*88f0*/  P2R R3, PR, RZ, 0x1 ;  /* 0x00000001ff037803 */ /* 0x001fe40000000000 */
[C---:B------:R-:W-:Y:S02]  /*8900*/  LOP3.LUT P0, RZ, R0.reuse, 0x8, RZ, 0xc0, !PT ;  /* 0x0000000800ff7812 */ /* 0x040fe4000780c0ff */
[----:B------:R-:W-:Y:S02]  /*8910*/  LOP3.LUT P4, RZ, R0, 0x4000, RZ, 0xc0, !PT ;  /* 0x0000400000ff7812 */ /* 0x000fe4000788c0ff */
[----:B------:R-:W-:-:S02]  /*8920*/  SEL R54, RZ, 0x1, !P0 ;  /* 0x00000001ff367807 */ /* 0x000fc40004000000 */
[----:B------:R-:W-:Y:S02]  /*8930*/  ISETP.NE.AND P0, PT, R3, RZ, PT ;  /* 0x000000ff0300720c */ /* 0x000fe40003f05270 */
[----:B------:R-:W-:Y:S02]  /*8940*/  LOP3.LUT P2, RZ, R0, 0x200, RZ, 0xc0, !PT ;  /* 0x0000020000ff7812 */ /* 0x000fe4000784c0ff */
[----:B------:R-:W-:Y:S02]  /*8950*/  SEL R25, RZ, 0x1, !P0 ;  /* 0x00000001ff197807 */ /* 0x000fe40004000000 */
[----:B------:R-:W-:Y:S02]  /*8960*/  ISETP.NE.AND P0, PT, R24, RZ, PT ;  /* 0x000000ff1800720c */ /* 0x000fe40003f05270 */
[----:B------:R-:W-:Y:S02]  /*8970*/  LOP3.LUT P3, RZ, R0, 0x2, RZ, 0xc0, !PT ;  /* 0x0000000200ff7812 */ /* 0x000fe4000786c0ff */
[----:B------:R-:W-:-:S02]  /*8980*/  SEL R34, RZ, 0x1, !P0 ;  /* 0x00000001ff227807 */ /* 0x000fc40004000000 */
[----:B------:R-:W-:Y:S02]  /*8990*/  ISETP.NE.AND P0, PT, R26, RZ, PT ;  /* 0x000000ff1a00720c */ /* 0x000fe40003f05270 */
[----:B------:R-:W-:Y:S02]  /*89a0*/  SEL R55, RZ, 0x1, !P5 ;  /* 0x00000001ff377807 */ /* 0x000fe40006800000 */
        /* <DEDUP_REMOVED lines=8> */
[----:B------:R-:W-:Y:S02]  /*8a30*/  SEL R24, RZ, 0x1, !P4 ;  /* 0x00000001ff187807 */ /* 0x000fe40006000000 */
[----:B------:R-:W-:-:S02]  /*8a40*/  SEL R46, RZ, 0x1, !P0 ;  /* 0x00000001ff2e7807 */ /* 0x000fc40004000000 */
[----:B------:R-:W-:Y:S02]  /*8a50*/  SEL R31, RZ, 0x1, !P2 ;  /* 0x00000001ff1f7807 */ /* 0x000fe40005000000 */
[----:B------:R-:W-:Y:S02]  /*8a60*/  SEL R52, RZ, 0x1, !P3 ;  /* 0x00000001ff347807 */ /* 0x000fe40005800000 */
[----:B------:R-:W-:Y:S02]  /*8a70*/  LOP3.LUT P6, RZ, R0, 0x20, RZ, 0xc0, !PT ;  /* 0x0000002000ff7812 */ /* 0x000fe400078cc0ff */
[----:B------:R-:W-:Y:S02]  /*8a80*/  ISETP.NE.AND P0, PT, R36, RZ, PT ;  /* 0x000000ff2400720c */ /* 0x000fe40003f05270 */
[----:B------:R-:W-:Y:S02]  /*8a90*/  ISETP.NE.AND P1, PT, R37, RZ, PT ;  /* 0x000000ff2500720c */ /* 0x000fe40003f25270 */
[----:B------:R-:W-:-:S02]  /*8aa0*/  ISETP.NE.AND P4, PT, R38, RZ, PT ;  /* 0x000000ff2600720c */ /* 0x000fc40003f85270 */
[----:B------:R-:W-:Y:S02]  /*8ab0*/  ISETP.NE.AND P2, PT, R39, RZ, PT ;  /* 0x000000ff2700720c */ /* 0x000fe40003f45270 */
[----:B------:R-:W-:Y:S02]  /*8ac0*/  ISETP.NE.AND P3, PT, R40, RZ, PT ;  /* 0x000000ff2800720c */ /* 0x000fe40003f65270 */
[----:B------:R-:W-:Y:S02]  /*8ad0*/  SEL R51, RZ, 0x1, !P5 ;  /* 0x00000001ff337807 */ /* 0x000fe40006800000 */
[----:B------:R-:W-:Y:S02]  /*8ae0*/  SEL R47, RZ, 0x1, !P0 ;  /* 0x00000001ff2f7807 */ /* 0x000fe40004000000 */
[----:B------:R-:W-:Y:S02]  /*8af0*/  SEL R45, RZ, 0x1, !P1 ;  /* 0x00000001ff2d7807 */ /* 0x000fe40004800000 */
[----:B------:R-:W-:-:S02]  /*8b00*/  SEL R56, RZ, 0x1, !P6 ;  /* 0x00000001ff387807 */ /* 0x000fc40007000000 */
[----:B------:R-:W-:Y:S02]  /*8b10*/  SEL R48, RZ, 0x1, !P4 ;  /* 0x00000001ff307807 */ /* 0x000fe40006000000 */
[----:B------:R-:W-:Y:S02]  /*8b20*/  SEL R50, RZ, 0x1, !P2 ;  /* 0x00000001ff327807 */ /* 0x000fe40005000000 */
[----:B------:R-:W-:Y:S02]  /*8b30*/  SEL R49, RZ, 0x1, !P3 ;  /* 0x00000001ff317807 */ /* 0x000fe40005800000 */
[----:B------:R-:W-:Y:S01]  /*8b40*/  ISETP.NE.AND P5, PT, R29, RZ, PT ;  /* 0x000000ff1d00720c */ /* 0x000fe20003fa5270 */
[----:B------:R-:W0:Y:S08]  /*8b50*/  S2UR UR5, SR_CgaCtaId ;  /* 0x00000000000579c3 */ /* 0x000e300000008800 */
[----:B------:R-:W-:Y:S01]  /*8b60*/  BAR.SYNC.DEFER_BLOCKING 0x0 ;  /* 0x0000000000007b1d */ /* 0x000fe20000010000 */
[----:B------:R-:W-:-:S02]  /*8b70*/  ISETP.NE.AND P6, PT, R23, RZ, PT ;  /* 0x000000ff1700720c */ /* 0x000fc40003fc5270 */
[----:B------:R-:W-:Y:S02]  /*8b80*/  P2R R39, PR, RZ, 0x2 ;  /* 0x00000002ff277803 */ /* 0x000fe40000000000 */
[----:B------:R-:W-:Y:S01]  /*8b90*/  P2R R30, PR, RZ, 0x4 ;  /* 0x00000004ff1e7803 */ /* 0x000fe20000000000 */
[----:B------:R-:W-:Y:S01]  /*8ba0*/  UMOV UR4, 0x400 ;  /* 0x0000040000047882 */ /* 0x000fe20000000000 */
[C---:B------:R-:W-:Y:S02]  /*8bb0*/  LOP3.LUT P1, RZ, R0.reuse, 0x4000, RZ, 0xc0, !PT ;  /* 0x0000400000ff7812 */ /* 0x040fe4000782c0ff */
[----:B------:R-:W-:Y:S02]  /*8bc0*/  LOP3.LUT P2, RZ, R0, 0x40, RZ, 0xc0, !PT ;  /* 0x0000004000ff7812 */ /* 0x000fe4000784c0ff */
[----:B------:R-:W-:Y:S02]  /*8bd0*/  P2R R29, PR, RZ, 0x8 ;  /* 0x00000008ff1d7803 */ /* 0x000fe40000000000 */
[----:B------:R-:W-:-:S02]  /*8be0*/  P2R R36, PR, RZ, 0x4 ;  /* 0x00000004ff247803 */ /* 0x000fc40000000000 */
[C---:B------:R-:W-:Y:S02]  /*8bf0*/  LOP3.LUT P2, RZ, R0.reuse, 0x80, RZ, 0xc0, !PT ;  /* 0x0000008000ff7812 */ /* 0x040fe4000784c0ff */
[----:B------:R-:W-:Y:S02]  /*8c00*/  P2R R27, PR, RZ, 0x10 ;  /* 0x00000010ff1b7803 */ /* 0x000fe40000000000 */
[----:B------:R-:W-:Y:S02]  /*8c10*/  P2R R37, PR, RZ, 0x4 ;  /* 0x00000004ff257803 */ /* 0x000fe40000000000 */
[C---:B------:R-:W-:Y:S01]  /*8c20*/  LOP3.LUT P2, RZ, R0.reuse, 0x100, RZ, 0xc0, !PT ;  /* 0x0000010000ff7812 */ /* 0x040fe2000784c0ff */
[----:B0-----:R-:W-:Y:S01]  /*8c30*/  ULEA UR4, UR5, UR4, 0x18 ;  /* 0x0000000405047291 */ /* 0x001fe2000f8ec0ff */
[----:B------:R-:W-:Y:S02]  /*8c40*/  LOP3.LUT P3, RZ, R0, 0x20, RZ, 0xc0, !PT ;  /* 0x0000002000ff7812 */ /* 0x000fe4000786c0ff */
[----:B------:R-:W-:-:S02]  /*8c50*/  P2R R38, PR, RZ, 0x4 ;  /* 0x00000004ff267803 */ /* 0x000fc40000000000 */
[C---:B------:R-:W-:Y:S02]  /*8c60*/  LOP3.LUT P2, RZ, R0.reuse, 0x200, RZ, 0xc0, !PT ;  /* 0x0000020000ff7812 */ /* 0x040fe4000784c0ff */
[C---:B------:R-:W-:Y:S02]  /*8c70*/  LOP3.LUT P4, RZ, R0.reuse, 0x10, RZ, 0xc0, !PT ;  /* 0x0000001000ff7812 */ /* 0x040fe4000788c0ff */
[----:B------:R-:W0:Y:S01]  /*8c80*/  LDS R3, [UR4+0x44] ;  /* 0x00004404ff037984 */ /* 0x000e220008000800 */
[----:B------:R-:W-:Y:S02]  /*8c90*/  P2R R42, PR, RZ, 0x4 ;  /* 0x00000004ff2a7803 */ /* 0x000fe40000000000 */
[----:B------:R-:W-:-:S04]  /*8ca0*/  LOP3.LUT P2, RZ, R0, 0x400, RZ, 0xc0, !PT ;  /* 0x0000040000ff7812 */ /* 0x000fc8000784c0ff */
[----:B------:R-:W-:Y:S02]  /*8cb0*/  P2R R41, PR, RZ, 0x4 ;  /* 0x00000004ff297803 */ /* 0x000fe40000000000 */
[----:B------:R-:W-:-:S04]  /*8cc0*/  LOP3.LUT P2, RZ, R0, 0x800, RZ, 0xc0, !PT ;  /* 0x0000080000ff7812 */ /* 0x000fc8000784c0ff */
[----:B------:R-:W-:Y:S02]  /*8cd0*/  P2R R40, PR, RZ, 0x4 ;  /* 0x00000004ff287803 */ /* 0x000fe40000000000 */
[C---:B------:R-:W-:Y:S02]  /*8ce0*/  LOP3.LUT P2, RZ, R0.reuse, 0x1000, RZ, 0xc0, !PT ;  /* 0x0000100000ff7812 */ /* 0x040fe4000784c0ff */
[----:B0-----:R-:W-:Y:S02]  /*8cf0*/  SEL R3, R3, RZ, !P6 ;  /* 0x000000ff03037207 */ /* 0x001fe40007000000 */
[C---:B------:R-:W-:Y:S02]  /*8d00*/  LOP3.LUT P6, RZ, R0.reuse, 0x1, RZ, 0xc0, !PT ;  /* 0x0000000100ff7812 */ /* 0x040fe400078cc0ff */
[----:B------:R-:W-:Y:S02]  /*8d10*/  SEL R26, R3, RZ, P5 ;  /* 0x000000ff031a7207 */ /* 0x000fe40002800000 */
[----:B------:R-:W-:-:S03]  /*8d20*/  LOP3.LUT P5, RZ, R0, 0x2, RZ, 0xc0, !PT ;  /* 0x0000000200ff7812 */ /* 0x000fc600078ac0ff */
        /* <DEDUP_REMOVED lines=50> */
.L_x_118:
[----:B------:R-:W0:Y:S01]  /*9050*/  S2R R0, SR_TID.X ;  /* 0x0000000000007919 */ /* 0x000e220000002100 */
[----:B------:R-:W-:Y:S01]  /*9060*/  ISETP.NE.AND P4, PT, R47, RZ, PT ;  /* 0x000000ff2f00720c */ /* 0x000fe20003f85270 */
[----:B------:R-:W1:Y:S01]  /*9070*/  LDCU UR5, c[0x0][0x3b0] ;  /* 0x00007600ff0577ac */ /* 0x000e620008000800 */
[----:B------:R-:W-:Y:S01]  /*9080*/  ISETP.NE.AND P5, PT, R24, RZ, PT ;  /* 0x000000ff1800720c */ /* 0x000fe20003fa5270 */
[----:B------:R-:W2:Y:S01]  /*9090*/  S2R R41, SR_LANEID ;  /* 0x0000000000297919 */ /* 0x000ea20000000000 */
[----:B------:R-:W-:Y:S01]  /*90a0*/  ISETP.NE.AND P3, PT, R45, RZ, PT ;  /* 0x000000ff2d00720c */ /* 0x000fe20003f65270 */
[----:B------:R-:W-:Y:S01]  /*90b0*/  IMAD.IADD R3, R22, 0x1, R3 ;  /* 0x0000000116037824 */ /* 0x000fe200078e0203 */
[----:B------:R-:W-:Y:S01]  /*90c0*/  ISETP.NE.AND P0, PT, R44, RZ, PT ;  /* 0x000000ff2c00720c */ /* 0x000fe20003f05270 */
[----:B------:R-:W3:Y:S01]  /*90d0*/  LDCU.64 UR6, c[0x0][0x398] ;  /* 0x00007300ff0677ac */ /* 0x000ee20008000a00 */
[----:B------:R-:W-:Y:S02]  /*90e0*/  ISETP.NE.AND P2, PT, R46, RZ, PT ;  /* 0x000000ff2e00720c */ /* 0x000fe40003f45270 */
[----:B------:R-:W-:-:S02]  /*90f0*/  ISETP.NE.AND P1, PT, R35, RZ, PT ;  /* 0x000000ff2300720c */ /* 0x000fc40003f25270 */
[----:B------:R-:W-:Y:S02]  /*9100*/  SEL R22, R4, RZ, !P4 ;  /* 0x000000ff04167207 */ /* 0x000fe40006000000 */
[----:B------:R-:W-:Y:S02]  /*9110*/  SEL R33, R33, RZ, !P5 ;  /* 0x000000ff21217207 */ /* 0x000fe40006800000 */
[----:B------:R-:W-:Y:S02]  /*9120*/  ISETP.NE.AND P4, PT, R25, RZ, PT ;  /* 0x000000ff1900720c */ /* 0x000fe40003f85270 */
[----:B------:R-:W-:Y:S01]  /*9130*/  SEL R23, R5, RZ, !P3 ;  /* 0x000000ff05177207 */ /* 0x000fe20005800000 */
[----:B-1----:R-:W-:Y:S01]  /*9140*/  VIADD R4, R33, UR5 ;  /* 0x0000000521047c36 */ /* 0x002fe20008000000 */
[----:B------:R-:W-:Y:S01]  /*9150*/  BAR.SYNC.DEFER_BLOCKING 0x0 ;  /* 0x0000000000007b1d */ /* 0x000fe20000010000 */
[----:B------:R-:W-:Y:S01]  /*9160*/  SEL R26, R8, RZ, !P0 ;  /* 0x000000ff081a7207 */ /* 0x000fe20004000000 */
[----:B------:R-:W-:Y:S01]  /*9170*/  VIADD R5, R22, UR5 ;  /* 0x0000000516057c36 */ /* 0x000fe20008000000 */
[----:B------:R-:W-:-:S02]  /*9180*/  ISETP.NE.AND P5, PT, R34, RZ, PT ;  /* 0x000000ff2200720c */ /* 0x000fc40003fa5270 */
[----:B------:R-:W-:Y:S02]  /*9190*/  ISETP.NE.AND P3, PT, R57, RZ, PT ;  /* 0x000000ff3900720c */ /* 0x000fe40003f65270 */
[----:B------:R-:W-:Y:S01]  /*91a0*/  SEL R24, R6, RZ, !P2 ;  /* 0x000000ff06187207 */ /* 0x000fe20005000000 */
[----:B------:R-:W-:Y:S01]  /*91b0*/  VIADD R6, R23, UR5 ;  /* 0x0000000517067c36 */ /* 0x000fe20008000000 */
[----:B------:R-:W-:Y:S02]  /*91c0*/  SEL R25, R7, RZ, !P1 ;  /* 0x000000ff07197207 */ /* 0x000fe40004800000 */
[----:B------:R-:W-:Y:S01]  /*91d0*/  ISETP.NE.AND P0, PT, R54, RZ, PT ;  /* 0x000000ff3600720c */ /* 0x000fe20003f05270 */
[----:B------:R-:W-:Y:S01]  /*91e0*/  VIADD R7, R24, UR5 ;  /* 0x0000000518077c36 */ /* 0x000fe20008000000 */
[----:B------:R-:W-:Y:S01]  /*91f0*/  ISETP.NE.AND P6, PT, R31, RZ, PT ;  /* 0x000000ff1f00720c */ /* 0x000fe20003fc5270 */
[----:B------:R-:W-:Y:S01]  /*9200*/  VIADD R8, R25, UR5 ;  /* 0x0000000519087c36 */ /* 0x000fe20008000000 */
[----:B------:R-:W-:Y:S01]  /*9210*/  ISETP.NE.AND P2, PT, R56, RZ, PT ;  /* 0x000000ff3800720c */ /* 0x000fe20003f45270 */
[----:B--2---:R-:W-:Y:S01]  /*9220*/  IMAD R41, R41, 0x4c, R28 ;  /* 0x0000004c29297824 */ /* 0x004fe200078e021c */
[----:B------:R-:W-:-:S02]  /*9230*/  ISETP.NE.AND P1, PT, R55, RZ, PT ;  /* 0x000000ff3700720c */ /* 0x000fc40003f25270 */
[----:B------:R-:W-:Y:S02]  /*9240*/  SEL R29, R10, RZ, !P5 ;  /* 0x000000ff0a1d7207 */ /* 0x000fe40006800000 */
[----:B------:R-:W-:Y:S02]  /*9250*/  SEL R30, R11, RZ, !P4 ;  /* 0x000000ff0b1e7207 */ /* 0x000fe40006000000 */
        /* <DEDUP_REMOVED lines=11> */
[----:B------:R1:W-:Y:S01]  /*9310*/  STS.128 [R41], R4 ;  /* 0x0000000429007388 */ /* 0x0003e20000000c00 */
[----:B------:R-:W-:Y:S01]  /*9320*/  SEL R34, R13, RZ, !P2 ;  /* 0x000000ff0d227207 */ /* 0x000fe20005000000 */
[----:B------:R-:W-:Y:S01]  /*9330*/  VIADD R13, R31, UR5 ;  /* 0x000000051f0d7c36 */ /* 0x000fe20008000000 */
[----:B------:R-:W-:Y:S01]  /*9340*/  SEL R35, R14, RZ, !P1 ;  /* 0x000000ff0e237207 */ /* 0x000fe20004800000 */
[----:B------:R-:W-:Y:S01]  /*9350*/  STS.128 [R41+0x10], R8 ;  /* 0x0000100829007388 */ /* 0x000fe20000000c00 */
[----:B------:R-:W-:Y:S01]  /*9360*/  ISETP.NE.AND P0, PT, R32, RZ, PT ;  /* 0x000000ff2000720c */ /* 0x000fe20003f05270 */
[----:B------:R-:W-:Y:S01]  /*9370*/  VIADD R14, R34, UR5 ;  /* 0x00000005220e7c36 */ /* 0x000fe20008000000 */
[----:B------:R-:W-:Y:S01]  /*9380*/  ISETP.NE.AND P6, PT, R53, RZ, PT ;  /* 0x000000ff3500720c */ /* 0x000fe20003fc5270 */
[----:B------:R-:W-:Y:S01]  /*9390*/  VIADD R15, R35, UR5 ;  /* 0x00000005230f7c36 */ /* 0x000fe20008000000 */
[----:B------:R-:W-:-:S02]  /*93a0*/  ISETP.NE.AND P2, PT, R49, RZ, PT ;  /* 0x000000ff3100720c */ /* 0x000fc40003f45270 */
[----:B------:R-:W-:Y:S02]  /*93b0*/  ISETP.NE.AND P1, PT, R48, RZ, PT ;  /* 0x000000ff3000720c */ /* 0x000fe40003f25270 */
[----:B------:R-:W-:Y:S01]  /*93c0*/  SEL R38, R17, RZ, !P5 ;  /* 0x000000ff11267207 */ /* 0x000fe20006800000 */
[----:B------:R-:W-:Y:S01]  /*93d0*/  STS.128 [R41+0x20], R12 ;  /* 0x0000200c29007388 */ /* 0x000fe20000000c00 */
        /* <DEDUP_REMOVED lines=11> */
[----:B0-----:R-:W-:Y:S01]  /*9490*/  ISETP.NE.AND P0, PT, R0, RZ, PT ;  /* 0x000000ff0000720c */ /* 0x001fe20003f05270 */
[----:B------:R-:W-:Y:S01]  /*94a0*/  VIADD R17, R17, UR5 ;  /* 0x0000000511117c36 */ /* 0x000fe20008000000 */
[----:B------:R-:W0:Y:S01]  /*94b0*/  S2R R3, SR_CTAID.X ;  /* 0x0000000000037919 */ /* 0x000e220000002500 */
[----:B------:R-:W-:Y:S01]  /*94c0*/  VIADD R18, R18, UR5 ;  /* 0x0000000512127c36 */ /* 0x000fe20008000000 */
[C---:B-1----:R-:W-:Y:S01]  /*94d0*/  LOP3.LUT R6, R0.reuse, 0x1f, RZ, 0xc0, !PT ;  /* 0x0000001f00067812 */ /* 0x042fe200078ec0ff */
[----:B------:R-:W-:Y:S01]  /*94e0*/  STS.128 [R41+0x30], R36 ;  /* 0x0000302429007388 */ /* 0x000fe20000000c00 */
[----:B------:R-:W-:-:S03]  /*94f0*/  LOP3.LUT R45, R0, 0x3e0, RZ, 0xc0, !PT ;  /* 0x000003e0002d7812 */ /* 0x000fc600078ec0ff */
[----:B------:R-:W-:Y:S01]  /*9500*/  STS.128 [R41+0x40], R16 ;  /* 0x0000401029007388 */ /* 0x000fe20000000c00 */
[----:B------:R-:W-:-:S03]  /*9510*/  NOP ;  /* 0x0000000000007918 */ /* 0x000fc60000000000 */
[----:B------:R-:W-:Y:S01]  /*9520*/  LDS R21, [R28] ;  /* 0x000000001c157984 */ /* 0x000fe20000000800 */
[----:B------:R-:W-:-:S03]  /*9530*/  IMAD R49, R45, 0x14, R6 ;  /* 0x000000142d317824 */ /* 0x000fc600078e0206 */
[----:B------:R-:W-:Y:S01]  /*9540*/  LDS R23, [R28+0x80] ;  /* 0x000080001c177984 */ /* 0x000fe20000000800 */
[C---:B------:R-:W-:Y:S02]  /*9550*/  VIADD R51, R49.reuse, 0x80 ;  /* 0x0000008031337836 */ /* 0x040fe40000000000 */
[----:B------:R-:W-:Y:S01]  /*9560*/  VIADD R53, R49, 0xc0 ;  /* 0x000000c031357836 */ /* 0x000fe20000000000 */
[----:B------:R-:W-:Y:S04]  /*9570*/  LDS R5, [R28+0x100] ;  /* 0x000100001c057984 */ /* 0x000fe80000000800 */
[----:B------:R-:W-:Y:S04]  /*9580*/  LDS R7, [R28+0x180] ;  /* 0x000180001c077984 */ /* 0x000fe80000000800 */
[----:B------:R-:W-:Y:S01]  /*9590*/  LDS R9, [R28+0x200] ;  /* 0x000200001c097984 */ /* 0x000fe20000000800 */
[----:B0-----:R-:W-:-:S03]  /*95a0*/  IMAD R0, R3, 0x1180, RZ ;  /* 0x0000118003007824 */ /* 0x001fc600078e02ff */
        /* <DEDUP_REMOVED lines=15> */
[----:B------:R3:W-:Y:S01]  /*96a0*/  @!P0 STS [UR4+0x4600], R2 ;  /* 0x00460002ff008988 */ /* 0x0007e20008000804 */
[----:B------:R-:W-:Y:S01]  /*96b0*/  BAR.SYNC.DEFER_BLOCKING 0x0 ;  /* 0x0000000000007b1d */ /* 0x000fe20000010000 */
[----:B------:R-:W-:-:S05]  /*96c0*/  IADD3 R0, P0, PT, R0, R49, RZ ;  /* 0x0000003100007210 */ /* 0x000fca0007f1e0ff */
[----:B------:R-:W0:Y:S01]  /*96d0*/  S2R R20, SR_TID.X ;  /* 0x0000000000147919 */ /* 0x000e220000002100 */
[----:B------:R-:W1:Y:S01]  /*96e0*/  LDS R4, [UR4+0x4600] ;  /* 0x00460004ff047984 */ /* 0x000e620008000800 */
[C---:B0-----:R-:W-:Y:S02]  /*96f0*/  LOP3.LUT R3, R20.reuse, 0x3e0, RZ, 0xc0, !PT ;  /* 0x000003e014037812 */ /* 0x041fe400078ec0ff */
[----:B------:R-:W-:-:S05]  /*9700*/  LOP3.LUT R20, R20, 0x1f, RZ, 0xc0, !PT ;  /* 0x0000001f14147812 */ /* 0x000fca00078ec0ff */
[----:B------:R-:W-:Y:S02]  /*9710*/  IMAD R20, R3, 0x14, R20 ;  /* 0x0000001403147824 */ /* 0x000fe400078e0214 */
[----:B------:R-:W-:Y:S01]  /*9720*/  IMAD.X R3, RZ, RZ, RZ, P0 ;  /* 0x000000ffff037224 */ /* 0x000fe200000e06ff */
[----:B---3--:R-:W-:Y:S01]  /*9730*/  LEA R2, P0, R0, UR6, 0x2 ;  /* 0x0000000600027c11 */ /* 0x008fe2000f8010ff */
[C---:B------:R-:W-:Y:S02]  /*9740*/  VIADD R45, R20.reuse, 0x20 ;  /* 0x00000020142d7836 */ /* 0x040fe40000000000 */
[----:B------:R-:W-:Y:S01]  /*9750*/  VIADD R47, R20, 0x40 ;  /* 0x00000040142f7836 */ /* 0x000fe20000000000 */
[----:B------:R-:W-:Y:S02]  /*9760*/  LEA.HI.X R3, R0, UR7, R3, 0x2, P0 ;  /* 0x0000000700037c11 */ /* 0x000fe400080f1403 */
[-C--:B-1----:R-:W-:Y:S02]  /*9770*/  ISETP.GE.AND P5, PT, R49, R4.reuse, PT ;  /* 0x000000043100720c */ /* 0x082fe40003fa6270 */
[-C--:B------:R-:W-:Y:S01]  /*9780*/  ISETP.GE.AND P4, PT, R45, R4.reuse, PT ;  /* 0x000000042d00720c */ /* 0x080fe20003f86270 */
[C---:B------:R-:W-:Y:S01]  /*9790*/  VIADD R45, R20.reuse, 0x60 ;  /* 0x00000060142d7836 */ /* 0x040fe20000000000 */
[-C--:B------:R-:W-:Y:S01]  /*97a0*/  ISETP.GE.AND P3, PT, R47, R4.reuse, PT ;  /* 0x000000042f00720c */ /* 0x080fe20003f66270 */
[----:B------:R-:W-:Y:S01]  /*97b0*/  VIADD R47, R20, 0xa0 ;  /* 0x000000a0142f7836 */ /* 0x000fe20000000000 */
[----:B------:R-:W-:-:S02]  /*97c0*/  ISETP.GE.AND P1, PT, R51, R4, PT ;  /* 0x000000043300720c */ /* 0x000fc40003f26270 */
[-C--:B------:R-:W-:Y:S01]  /*97d0*/  ISETP.GE.AND P2, PT, R45, R4.reuse, PT ;  /* 0x000000042d00720c */ /* 0x080fe20003f46270 */
[C---:B------:R-:W-:Y:S01]  /*97e0*/  VIADD R45, R20.reuse, 0xe0 ;  /* 0x000000e0142d7836 */ /* 0x040fe20000000000 */
[-C--:B------:R-:W-:Y:S01]  /*97f0*/  ISETP.GE.AND P0, PT, R47, R4.reuse, PT ;  /* 0x000000042f00720c */ /* 0x080fe20003f06270 */
[C---:B------:R-:W-:Y:S01]  /*9800*/  VIADD R47, R20.reuse, 0x100 ;  /* 0x00000100142f7836 */ /* 0x040fe20000000000 */
[-C--:B------:R-:W-:Y:S01]  /*9810*/  ISETP.GE.AND P6, PT, R53, R4.reuse, PT ;  /* 0x000000043500720c */ /* 0x080fe20003fc6270 */
[----:B------:R0:W-:Y:S01]  /*9820*/  @!P5 STG.E desc[UR8][R2.64], R21 ;  /* 0x000000150200d986 */ /* 0x0001e2000c101908 */
[-C--:B------:R-:W-:Y:S01]  /*9830*/  ISETP.GE.AND P5, PT, R45, R4.reuse, PT ;  /* 0x000000042d00720c */ /* 0x080fe20003fa6270 */
[C---:B------:R-:W-:Y:S02]  /*9840*/  VIADD R45, R20.reuse, 0x120 ;  /* 0x00000120142d7836 */ /* 0x040fe40000000000 */
[----:B------:R1:W-:Y:S01]  /*9850*/  @!P4 STG.E desc[UR8][R2.64+0x80], R23 ;  /* 0x000080170200c986 */ /* 0x0003e2000c101908 */
[----:B------:R-:W-:Y:S01]  /*9860*/  ISETP.GE.AND P4, PT, R47, R4, PT ;  /* 0x000000042f00720c */ /* 0x000fe20003f86270 */
[----:B------:R-:W-:-:S02]  /*9870*/  VIADD R47, R20, 0x140 ;  /* 0x00000140142f7836 */ /* 0x000fc40000000000 */
[----:B------:R2:W-:Y:S01]  /*9880*/  @!P3 STG.E desc[UR8][R2.64+0x100], R5 ;  /* 0x000100050200b986 */ /* 0x0005e2000c101908 */
[-C--:B------:R-:W-:Y:S01]  /*9890*/  ISETP.GE.AND P3, PT, R45, R4.reuse, PT ;  /* 0x000000042d00720c */ /* 0x080fe20003f66270 */
[----:B------:R-:W-:Y:S02]  /*98a0*/  VIADD R45, R49, 0x160 ;  /* 0x00000160312d7836 */ /* 0x000fe40000000000 */
[----:B------:R3:W-:Y:S01]  /*98b0*/  @!P2 STG.E desc[UR8][R2.64+0x180], R7 ;  /* 0x000180070200a986 */ /* 0x0007e2000c101908 */
[-C--:B------:R-:W-:Y:S01]  /*98c0*/  ISETP.GE.AND P2, PT, R47, R4.reuse, PT ;  /* 0x000000042f00720c */ /* 0x080fe20003f46270 */
[----:B0-----:R-:W-:Y:S02]  /*98d0*/  VIADD R21, R49, 0x180 ;  /* 0x0000018031157836 */ /* 0x001fe40000000000 */
[----:B------:R0:W-:Y:S01]  /*98e0*/  @!P1 STG.E desc[UR8][R2.64+0x200], R9 ;  /* 0x0002000902009986 */ /* 0x0001e2000c101908 */
[----:B------:R-:W-:Y:S01]  /*98f0*/  ISETP.GE.AND P1, PT, R45, R4, PT ;  /* 0x000000042d00720c */ /* 0x000fe20003f26270 */
[----:B-1----:R-:W-:-:S02]  /*9900*/  VIADD R23, R49, 0x1a0 ;  /* 0x000001a031177836 */ /* 0x002fc40000000000 */
[C---:B--2---:R-:W-:Y:S01]  /*9910*/  VIADD R5, R20.reuse, 0x1e0 ;  /* 0x000001e014057836 */ /* 0x044fe20000000000 */
[----:B------:R0:W-:Y:S01]  /*9920*/  @!P0 STG.E desc[UR8][R2.64+0x280], R11 ;  /* 0x0002800b02008986 */ /* 0x0001e2000c101908 */
[-C--:B------:R-:W-:Y:S01]  /*9930*/  ISETP.GE.AND P0, PT, R21, R4.reuse, PT ;  /* 0x000000041500720c */ /* 0x080fe20003f06270 */
[----:B------:R-:W-:Y:S02]  /*9940*/  VIADD R21, R49, 0x1c0 ;  /* 0x000001c031157836 */ /* 0x000fe40000000000 */
[----:B------:R0:W-:Y:S01]  /*9950*/  @!P4 STG.E desc[UR8][R2.64+0x400], R17 ;  /* 0x000400110200c986 */ /* 0x0001e2000c101908 */
[-C--:B------:R-:W-:Y:S01]  /*9960*/  ISETP.GE.AND P4, PT, R5, R4.reuse, PT ;  /* 0x000000040500720c */ /* 0x080fe20003f86270 */
[C---:B------:R-:W-:Y:S02]  /*9970*/  VIADD R5, R49.reuse, 0x220 ;  /* 0x0000022031057836 */ /* 0x040fe40000000000 */
[C---:B---3--:R-:W-:Y:S01]  /*9980*/  VIADD R7, R49.reuse, 0x200 ;  /* 0x0000020031077836 */ /* 0x048fe20000000000 */
[----:B------:R0:W-:Y:S01]  /*9990*/  @!P2 STG.E desc[UR8][R2.64+0x500], R25 ;  /* 0x000500190200a986 */ /* 0x0001e2000c101908 */
[----:B------:R-:W-:Y:S01]  /*99a0*/  VIADD R49, R49, 0x240 ;  /* 0x0000024031317836 */ /* 0x000fe20000000000 */
[-C--:B------:R-:W-:Y:S01]  /*99b0*/  ISETP.GE.AND P2, PT, R5, R4.reuse, PT ;  /* 0x000000040500720c */ /* 0x080fe20003f46270 */
[----:B------:R-:W-:Y:S01]  /*99c0*/  VIADD R5, R20, 0x260 ;  /* 0x0000026014057836 */ /* 0x000fe20000000000 */
        /* <DEDUP_REMOVED lines=19> */
.L_x_105:
[----:B------:R-:W-:Y:S01]  /*9b00*/  BSSY B1, `(.L_x_130) ;  /* 0x0000006000017945 */ /* 0x000fe20003800000 */
[----:B------:R-:W-:Y:S01]  /*9b10*/  PLOP3.LUT P5, PT, P5, PT, PT, 0x8, 0x80 ;  /* 0x000000000080781c */ /* 0x000fe20002fae170 */
[----:B------:R-:W-:-:S12]  /*9b20*/  IMAD.MOV.U32 R60, RZ, RZ, -0x1 ;  /* 0xffffffffff3c7424 */ /* 0x000fd800078e00ff */
[----:B------:R-:W-:Y:S05]  /*9b30*/  WARPSYNC.COLLECTIVE R60, `(.L_x_131) ;  /* 0x000000003c087348 */ /* 0x000fea0003c00000 */
[----:B------:R-:W-:Y:S01]  /*9b40*/  VOTE.ANY P5, P5 ;  /* 0x0000000000ff7806 */ /* 0x000fe200028a0100 */
[----:B------:R-:W-:-:S12]  /*9b50*/  ENDCOLLECTIVE ;  /* 0x000000000000791b */ /* 0x000fd80003800000 */
.L_x_131:
[----:B------:R-:W-:Y:S05]  /*9b60*/  BSYNC B1 ;  /* 0x0000000000017941 */ /* 0x000fea0003800000 */
.L_x_130:
[----:B------:R-:W-:Y:S05]  /*9b70*/  BRA `(.L_x_132) ;  /* 0xffffff8c00e07947 */ /* 0x000fea000383ffff */
.L_x_107:
[----:B------:R-:W0:Y:S01]  /*9b80*/  S2R R57, SR_GEMASK ;  /* 0x0000000000397919 */ /* 0x000e220000003c00 */
[----:B------:R-:W-:Y:S01]  /*9b90*/  ISETP.NE.U32.AND P0, PT, R46, 0x65, PT ;  /* 0x000000652e00780c */ /* 0x000fe20003f05070 */
[----:B------:R-:W-:Y:S01]  /*9ba0*/  BSSY B1, `(.L_x_133) ;  /* 0x0000008000017945 */ /* 0x000fe20003800000 */
[----:B------:R-:W-:Y:S01]  /*9bb0*/  IMAD.IADD R63, R63, 0x1, R62 ;  /* 0x000000013f3f7824 */ /* 0x000fe200078e023e */
[----:B------:R-:W-:Y:S01]  /*9bc0*/  PLOP3.LUT P5, PT, P5, PT, PT, 0x8, 0x80 ;  /* 0x000000000080781c */ /* 0x000fe20002fae170 */
[----:B------:R-:W-:Y:S01]  /*9bd0*/  IMAD.MOV.U32 R60, RZ, RZ, -0x1 ;  /* 0xffffffffff3c7424 */ /* 0x000fe200078e00ff */
[----:B------:R-:W-:-:S13]  /*9be0*/  ISETP.NE.AND.EX P0, PT, R47, RZ, PT, P0 ;  /* 0x000000ff2f00720c */ /* 0x000fda0003f05300 */
[----:B0-----:R-:W-:Y:S05]  /*9bf0*/  WARPSYNC.COLLECTIVE R60, `(.L_x_134) ;  /* 0x000000003c087348 */ /* 0x001fea0003c00000 */
[----:B------:R-:W-:Y:S01]  /*9c00*/  VOTE.ANY R60, PT, P5 ;  /* 0x00000000003c7806 */ /* 0x000fe200028e0100 */
[----:B0-----:R-:W-:Y:S06]  /*9c10*/  ENDCOLLECTIVE ;  /* 0x000000000000791b */ /* 0x001fec0003800000 */
.L_x_134:
[----:B------:R-:W-:Y:S05]  /*9c20*/  BSYNC B1 ;  /* 0x0000000000017941 */ /* 0x000fea0003800000 */
.L_x_133:
[----:B------:R-:W-:Y:S01]  /*9c30*/  LOP3.LUT R60, R60, 0x80000000, R57, 0xec, !PT ;  /* 0x800000003c3c7812 */ /* 0x000fe200078eec39 */
[----:B------:R-:W-:Y:S01]  /*9c40*/  IMAD.MOV.U32 R65, RZ, RZ, R44 ;  /* 0x000000ffff417224 */ /* 0x000fe200078e002c */
[----:B------:R-:W-:Y:S01]  /*9c50*/  ISETP.NE.AND P2, PT, R44, RZ, PT ;  /* 0x000000ff2c00720c */ /* 0x000fe20003f45270 */
        /* <DEDUP_REMOVED lines=9> */
.L_x_135:
[-C--:B------:R-:W-:Y:S02]  /*9cf0*/  ISETP.GE.AND P1, PT, R56, R59.reuse, PT ;  /* 0x0000003b3800720c */ /* 0x080fe40003f26270 */
[----:B------:R-:W-:Y:S01]  /*9d00*/  ISETP.GT.AND P3, PT, R46, R59, PT ;  /* 0x0000003b2e00720c */ /* 0x000fe20003f64270 */
[----:B------:R-:W-:Y:S02]  /*9d10*/  IMAD.MOV.U32 R65, RZ, RZ, R45 ;  /* 0x000000ffff417224 */ /* 0x000fe400078e002d */
[----:B------:R-:W-:-:S10]  /*9d20*/  IMAD.MOV.U32 R54, RZ, RZ, R66 ;  /* 0x000000ffff367224 */ /* 0x000fd400078e0042 */
[----:B------:R-:W-:Y:S05]  /*9d30*/  WARPSYNC.COLLECTIVE R60, `(.L_x_136) ;  /* 0x000000003c087348 */ /* 0x000fea0003c00000 */
[----:B------:R0:W1:Y:S02]  /*9d40*/  SHFL.DOWN P5, R66, R65, R58, R59 ;  /* 0x0800003a41427389 */ /* 0x00006400000a003b */
[----:B01----:R-:W-:Y:S05]  /*9d50*/  ENDCOLLECTIVE ;  /* 0x000000000000791b */ /* 0x003fea0003800000 */
.L_x_136:
[----:B------:R-:W-:Y:S01]  /*9d60*/  SEL R47, R54, RZ, !P1 ;  /* 0x000000ff362f7207 */ /* 0x000fe20004800000 */
[----:B------:R-:W-:Y:S01]  /*9d70*/  IMAD.MOV.U32 R58, RZ, RZ, 0x2 ;  /* 0x00000002ff3a7424 */ /* 0x000fe200078e00ff */
[----:B------:R-:W-:-:S04]  /*9d80*/  SEL R66, R66, RZ, !P2 ;  /* 0x000000ff42427207 */ /* 0x000fc80005000000 */
[----:B------:R-:W-:Y:S02]  /*9d90*/  SEL R61, R66, RZ, !P1 ;  /* 0x000000ff423d7207 */ /* 0x000fe40004800000 */
[----:B------:R-:W-:Y:S01]  /*9da0*/  LOP3.LUT P1, R54, R47, RZ, R44, 0xfa, !PT ;  /* 0x000000ff2f367212 */ /* 0x000fe2000782fa2c */
[----:B------:R-:W-:Y:S02]  /*9db0*/  VIADD R44, R56, 0x2 ;  /* 0x00000002382c7836 */ /* 0x000fe40000000000 */
[----:B------:R-:W-:Y:S02]  /*9dc0*/  IMAD.IADD R52, R45, 0x1, R61 ;  /* 0x000000012d347824 */ /* 0x000fe400078e023d */
[----:B------:R-:W-:Y:S01]  /*9dd0*/  IMAD.MOV.U32 R65, RZ, RZ, R54 ;  /* 0x000000ffff417224 */ /* 0x000fe200078e0036 */
[----:B------:R-:W-:-:S13]  /*9de0*/  ISETP.GT.AND P2, PT, R44, R59, PT ;  /* 0x0000003b2c00720c */ /* 0x000fda0003f44270 */
[----:B------:R-:W-:Y:S05]  /*9df0*/  WARPSYNC.COLLECTIVE R60, `(.L_x_137) ;  /* 0x000000003c087348 */ /* 0x000fea0003c00000 */
[----:B------:R0:W1:Y:S02]  /*9e00*/  SHFL.DOWN P5, R66, R65, R58, R59 ;  /* 0x0800003a41427389 */ /* 0x00006400000a003b */
[----:B01----:R-:W-:Y:S05]  /*9e10*/  ENDCOLLECTIVE ;  /* 0x000000000000791b */ /* 0x003fea0003800000 */
.L_x_137:
[----:B------:R-:W-:Y:S02]  /*9e20*/  IMAD.MOV.U32 R65, RZ, RZ, R52 ;  /* 0x000000ffff417224 */ /* 0x000fe400078e0034 */
[----:B------:R-:W-:-:S07]  /*9e30*/  IMAD.MOV.U32 R61, RZ, RZ, R66 ;  /* 0x000000ffff3d7224 */ /* 0x000fce00078e0042 */
[----:B------:R-:W-:Y:S05]  /*9e40*/  WARPSYNC.COLLECTIVE R60, `(.L_x_138) ;  /* 0x000000003c087348 */ /* 0x000fea0003c00000 */
[----:B------:R0:W1:Y:S02]  /*9e50*/  SHFL.DOWN P5, R66, R65, R58, R59 ;  /* 0x0800003a41427389 */ /* 0x00006400000a003b */
[----:B01----:R-:W-:Y:S05]  /*9e60*/  ENDCOLLECTIVE ;  /* 0x000000000000791b */ /* 0x003fea0003800000 */
.L_x_138:
[----:B------:R-:W-:Y:S01]  /*9e70*/  SEL R61, R61, RZ, !P2 ;  /* 0x000000ff3d3d7207 */ /* 0x000fe20005000000 */
[----:B------:R-:W-:Y:S01]  /*9e80*/  IMAD.MOV.U32 R58, RZ, RZ, 0x4 ;  /* 0x00000004ff3a7424 */ /* 0x000fe200078e00ff */
[----:B------:R-:W-:-:S04]  /*9e90*/  SEL R66, R66, RZ, !P1 ;  /* 0x000000ff42427207 */ /* 0x000fc80004800000 */
[----:B------:R-:W-:-:S05]  /*9ea0*/  SEL R45, R66, RZ, !P2 ;  /* 0x000000ff422d7207 */ /* 0x000fca0005000000 */
[----:B------:R-:W-:Y:S01]  /*9eb0*/  IMAD.IADD R44, R52, 0x1, R45 ;  /* 0x00000001342c7824 */ /* 0x000fe200078e022d */
[----:B------:R-:W-:-:S05]  /*9ec0*/  LOP3.LUT P2, R52, R54, RZ, R61, 0xfa, !PT ;  /* 0x000000ff36347212 */ /* 0x000fca000784fa3d */
[----:B------:R-:W-:-:S08]  /*9ed0*/  IMAD.MOV.U32 R65, RZ, RZ, R52 ;  /* 0x000000ffff417224 */ /* 0x000fd000078e0034 */
[----:B------:R-:W-:Y:S05]  /*9ee0*/  WARPSYNC.COLLECTIVE R60, `(.L_x_139) ;  /* 0x000000003c087348 */ /* 0x000fea0003c00000 */
[----:B------:R0:W1:Y:S02]  /*9ef0*/  SHFL.DOWN P5, R66, R65, R58, R59 ;  /* 0x0800003a41427389 */ /* 0x00006400000a003b */
[----:B01----:R-:W-:Y:S05]  /*9f00*/  ENDCOLLECTIVE ;  /* 0x000000000000791b */ /* 0x003fea0003800000 */
.L_x_139:
[----:B------:R-:W-:Y:S01]  /*9f10*/  IMAD.MOV.U32 R65, RZ, RZ, R44 ;  /* 0x000000ffff417224 */ /* 0x000fe200078e002c */
[----:B------:R-:W-:-:S07]  /*9f20*/  SEL R45, R66, RZ, !P3 ;  /* 0x000000ff422d7207 */ /* 0x000fce0005800000 */
[----:B------:R-:W-:Y:S05]  /*9f30*/  WARPSYNC.COLLECTIVE R60, `(.L_x_140) ;  /* 0x000000003c087348 */ /* 0x000fea0003c00000 */
[----:B------:R0:W1:Y:S02]  /*9f40*/  SHFL.DOWN P5, R66, R65, R58, R59 ;  /* 0x0800003a41427389 */ /* 0x00006400000a003b */
[----:B01----:R-:W-:Y:S05]  /*9f50*/  ENDCOLLECTIVE ;  /* 0x000000000000791b */ /* 0x003fea0003800000 */
.L_x_140:
[----:B------:R-:W-:-:S05]  /*9f60*/  LOP3.LUT P1, R68, R52, RZ, R45, 0xfa, !PT ;  /* 0x000000ff34447212 */ /* 0x000fca000782fa2d */
[----:B------:R-:W-:Y:S02]  /*9f70*/  IMAD.MOV.U32 R65, RZ, RZ, R68 ;  /* 0x000000ffff417224 */ /* 0x000fe400078e0044 */
[----:B------:R-:W-:Y:S02]  /*9f80*/  IMAD.MOV.U32 R58, RZ, RZ, 0x8 ;  /* 0x00000008ff3a7424 */ /* 0x000fe400078e00ff */
[----:B------:R-:W-:-:S07]  /*9f90*/  IMAD.MOV.U32 R45, RZ, RZ, R66 ;  /* 0x000000ffff2d7224 */ /* 0x000fce00078e0042 */
[----:B------:R-:W-:Y:S05]  /*9fa0*/  WARPSYNC.COLLECTIVE R60, `(.L_x_141) ;  /* 0x000000003c087348 */ /* 0x000fea0003c00000 */
[----:B------:R0:W1:Y:S02]  /*9fb0*/  SHFL.DOWN P5, R66, R65, R58, R59 ;  /* 0x0800003a41427389 */ /* 0x00006400000a003b */
[----:B01----:R-:W-:Y:S05]  /*9fc0*/  ENDCOLLECTIVE ;  /* 0x000000000000791b */ /* 0x003fea0003800000 */
.L_x_141:
[----:B------:R-:W-:-:S04]  /*9fd0*/  SEL R45, R45, RZ, !P2 ;  /* 0x000000ff2d2d7207 */ /* 0x000fc80005000000 */
[----:B------:R-:W-:-:S05]  /*9fe0*/  SEL R45, R45, RZ, !P3 ;  /* 0x000000ff2d2d7207 */ /* 0x000fca0005800000 */
[----:B------:R-:W-:Y:S02]  /*9ff0*/  IMAD.IADD R64, R44, 0x1, R45 ;  /* 0x000000012c407824 */ /* 0x000fe400078e022d */
[----:B------:R-:W-:Y:S02]  /*a000*/  VIADD R44, R56, 0x8 ;  /* 0x00000008382c7836 */ /* 0x000fe40000000000 */
[----:B------:R-:W-:-:S03]  /*a010*/  IMAD.MOV.U32 R65, RZ, RZ, R64 ;  /* 0x000000ffff417224 */ /* 0x000fc600078e0040 */
[----:B------:R-:W-:Y:S01]  /*a020*/  ISETP.GT.AND P3, PT, R44, R59, PT ;  /* 0x0000003b2c00720c */ /* 0x000fe20003f64270 */
[----:B------:R-:W-:-:S03]  /*a030*/  VIADD R44, R56, 0x10 ;  /* 0x00000010382c7836 */ /* 0x000fc60000000000 */
[----:B------:R-:W-:-:S09]  /*a040*/  SEL R45, R66, RZ, !P3 ;  /* 0x000000ff422d7207 */ /* 0x000fd20005800000 */
[----:B------:R-:W-:Y:S05]  /*a050*/  WARPSYNC.COLLECTIVE R60, `(.L_x_142) ;  /* 0x000000003c087348 */ /* 0x000fea0003c00000 */
[----:B------:R0:W1:Y:S02]  /*a060*/  SHFL.DOWN P5, R66, R65, R58, R59 ;  /* 0x0800003a41427389 */ /* 0x00006400000a003b */
[----:B01----:R-:W-:Y:S05]  /*a070*/  ENDCOLLECTIVE ;  /* 0x000000000000791b */ /* 0x003fea0003800000 */
.L_x_142:
[----:B------:R-:W-:-:S05]  /*a080*/  LOP3.LUT P2, R52, R68, RZ, R45, 0xfa, !PT ;  /* 0x000000ff44347212 */ /* 0x000fca000784fa2d */
[----:B------:R-:W-:Y:S02]  /*a090*/  IMAD.MOV.U32 R65, RZ, RZ, R52 ;  /* 0x000000ffff417224 */ /* 0x000fe400078e0034 */
[----:B------:R-:W-:Y:S02]  /*a0a0*/  IMAD.MOV.U32 R58, RZ, RZ, 0x10 ;  /* 0x00000010ff3a7424 */ /* 0x000fe400078e00ff */
[----:B------:R-:W-:-:S07]  /*a0b0*/  IMAD.MOV.U32 R54, RZ, RZ, R66 ;  /* 0x000000ffff367224 */ /* 0x000fce00078e0042 */
[----:B------:R-:W-:Y:S05]  /*a0c0*/  WARPSYNC.COLLECTIVE R60, `(.L_x_143) ;  /* 0x000000003c087348 */ /* 0x000fea0003c00000 */
[----:B------:R0:W1:Y:S02]  /*a0d0*/  SHFL.DOWN P5, R66, R65, R58, R59 ;  /* 0x0800003a41427389 */ /* 0x00006400000a003b */
[----:B01----:R-:W-:Y:S05]  /*a0e0*/  ENDCOLLECTIVE ;  /* 0x000000000000791b */ /* 0x003fea0003800000 */
.L_x_143:
[----:B------:R-:W-:Y:S02]  /*a0f0*/  SEL R54, R54, RZ, !P1 ;  /* 0x000000ff36367207 */ /* 0x000fe40004800000 */
[----:B------:R-:W-:Y:S02]  /*a100*/  ISETP.GT.AND P1, PT, R44, R59, PT ;  /* 0x0000003b2c00720c */ /* 0x000fe40003f24270 */
[----:B------:R-:W-:-:S05]  /*a110*/  SEL R45, R54, RZ, !P3 ;  /* 0x000000ff362d7207 */ /* 0x000fca0005800000 */
[----:B------:R-:W-:-:S04]  /*a120*/  IMAD.IADD R54, R64, 0x1, R45 ;  /* 0x0000000140367824 */ /* 0x000fc800078e022d */
[----:B------:R-:W-:Y:S02]  /*a130*/  IMAD.MOV.U32 R65, RZ, RZ, R54 ;  /* 0x000000ffff417224 */ /* 0x000fe400078e0036 */
[----:B------:R-:W-:-:S07]  /*a140*/  IMAD.MOV.U32 R64, RZ, RZ, R66 ;  /* 0x000000ffff407224 */ /* 0x000fce00078e0042 */
[----:B------:R-:W-:Y:S05]  /*a150*/  WARPSYNC.COLLECTIVE R60, `(.L_x_144) ;  /* 0x000000003c087348 */ /* 0x000fea0003c00000 */
[----:B------:R0:W1:Y:S02]  /*a160*/  SHFL.DOWN P5, R66, R65, R58, R59 ;  /* 0x0800003a41427389 */ /* 0x00006400000a003b */
[----:B01----:R-:W-:Y:S05]  /*a170*/  ENDCOLLECTIVE ;  /* 0x000000000000791b */ /* 0x003fea0003800000 */
.L_x_144:
[----:B------:R-:W-:-:S04]  /*a180*/  SEL R45, R64, RZ, !P1 ;  /* 0x000000ff402d7207 */ /* 0x000fc80004800000 */
[----:B------:R-:W-:Y:S02]  /*a190*/  LOP3.LUT R52, R45, R52, RZ, 0xfc, !PT ;  /* 0x000000342d347212 */ /* 0x000fe400078efcff */
[----:B------:R-:W-:Y:S02]  /*a1a0*/  SEL R66, R66, RZ, !P2 ;  /* 0x000000ff42427207 */ /* 0x000fe40005000000 */
[----:B------:R-:W-:Y:S02]  /*a1b0*/  PLOP3.LUT P5, PT, P0, PT, PT, 0x80, 0x8 ;  /* 0x000000000008781c */ /* 0x000fe400007af070 */
[----:B------:R-:W-:-:S05]  /*a1c0*/  SEL R45, R66, RZ, !P1 ;  /* 0x000000ff422d7207 */ /* 0x000fca0004800000 */
[----:B------:R-:W-:Y:S02]  /*a1d0*/  IMAD.IADD R54, R54, 0x1, R45 ;  /* 0x0000000136367824 */ /* 0x000fe400078e022d */
[----:B------:R-:W0:Y:S05]  /*a1e0*/  LDC.64 R44, c[0x0][0x3a0] ;  /* 0x0000e800ff2c7b82 */ /* 0x000e2a0000000a00 */
[----:B0-----:R-:W-:Y:S05]  /*a1f0*/  WARPSYNC.COLLECTIVE R60, `(.L_x_145) ;  /* 0x000000003c087348 */ /* 0x001fea0003c00000 */
[----:B------:R-:W-:Y:S01]  /*a200*/  VOTE.ALL P5, P5 ;  /* 0x0000000000ff7806 */ /* 0x000fe200028a0000 */
[----:B0-----:R-:W-:-:S12]  /*a210*/  ENDCOLLECTIVE ;  /* 0x000000000000791b */ /* 0x001fd80003800000 */
.L_x_145:
[----:B------:R-:W-:-:S05]  /*a220*/  IADD3 R61, P1, PT, R44, 0x200, RZ ;  /* 0x000002002c3d7810 */ /* 0x000fca0007f3e0ff */
[----:B------:R-:W-:Y:S01]  /*a230*/  IMAD.X R62, RZ, RZ, R45, P1 ;  /* 0x000000ffff3e7224 */ /* 0x000fe200008e062d */
[----:B------:R-:W-:Y:S07]  /*a240*/  BRA `(.L_x_146) ;  /* 0xffffff8c002c7947 */ /* 0x000fee000383ffff */
.L_x_109:
[----:B------:R-:W-:Y:S01]  /*a250*/  BSSY B1, `(.L_x_147) ;  /* 0x0000006000017945 */ /* 0x000fe20003800000 */
[----:B------:R-:W-:Y:S01]  /*a260*/  PLOP3.LUT P5, PT, P5, PT, PT, 0x8, 0x80 ;  /* 0x000000000080781c */ /* 0x000fe20002fae170 */
[----:B------:R-:W-:-:S12]  /*a270*/  IMAD.MOV.U32 R60, RZ, RZ, -0x1 ;  /* 0xffffffffff3c7424 */ /* 0x000fd800078e00ff */
[----:B------:R-:W-:Y:S05]  /*a280*/  WARPSYNC.COLLECTIVE R60, `(.L_x_148) ;  /* 0x000000003c087348 */ /* 0x000fea0003c00000 */
[----:B------:R-:W-:Y:S01]  /*a290*/  VOTE.ANY P5, P5 ;  /* 0x0000000000ff7806 */ /* 0x000fe200028a0100 */
[----:B------:R-:W-:-:S12]  /*a2a0*/  ENDCOLLECTIVE ;  /* 0x000000000000791b */ /* 0x000fd80003800000 */
.L_x_148:
[----:B------:R-:W-:Y:S05]  /*a2b0*/  BSYNC B1 ;  /* 0x0000000000017941 */ /* 0x000fea0003800000 */
.L_x_147:
[----:B------:R-:W-:Y:S05]  /*a2c0*/  BRA `(.L_x_149) ;  /* 0xffffff8c009c7947 */ /* 0x000fea000383ffff */
.L_x_111:
[----:B------:R-:W-:Y:S01]  /*a2d0*/  BSSY B1, `(.L_x_150) ;  /* 0x0000006000017945 */ /* 0x000fe20003800000 */
[----:B------:R-:W-:Y:S01]  /*a2e0*/  PLOP3.LUT P5, PT, P5, PT, PT, 0x8, 0x80 ;  /* 0x000000000080781c */ /* 0x000fe20002fae170 */
[----:B------:R-:W-:-:S12]  /*a2f0*/  IMAD.MOV.U32 R60, RZ, RZ, -0x1 ;  /* 0xffffffffff3c7424 */ /* 0x000fd800078e00ff */
[----:B------:R-:W-:Y:S05]  /*a300*/  WARPSYNC.COLLECTIVE R60, `(.L_x_151) ;  /* 0x000000003c087348 */ /* 0x000fea0003c00000 */
[----:B------:R-:W-:Y:S01]  /*a310*/  VOTE.ANY R60, PT, P5 ;  /* 0x00000000003c7806 */ /* 0x000fe200028e0100 */
[----:B------:R-:W-:Y:S06]  /*a320*/  ENDCOLLECTIVE ;  /* 0x000000000000791b */ /* 0x000fec0003800000 */
.L_x_151:
[----:B------:R-:W-:Y:S05]  /*a330*/  BSYNC B1 ;  /* 0x0000000000017941 */ /* 0x000fea0003800000 */
.L_x_150:
        /* <DEDUP_REMOVED lines=12> */
.L_x_152:
[----:B------:R-:W-:Y:S01]  /*a400*/  ISETP.GE.AND P0, PT, R56, R59, PT ;  /* 0x0000003b3800720c */ /* 0x000fe20003f06270 */
[----:B------:R-:W-:Y:S02]  /*a410*/  IMAD.MOV.U32 R65, RZ, RZ, R45 ;  /* 0x000000ffff417224 */ /* 0x000fe400078e002d */
[----:B------:R-:W-:-:S10]  /*a420*/  IMAD.MOV.U32 R68, RZ, RZ, R66 ;  /* 0x000000ffff447224 */ /* 0x000fd400078e0042 */
[----:B------:R-:W-:Y:S05]  /*a430*/  WARPSYNC.COLLECTIVE R60, `(.L_x_153) ;  /* 0x000000003c087348 */ /* 0x000fea0003c00000 */
[----:B------:R0:W1:Y:S02]  /*a440*/  SHFL.DOWN P5, R66, R65, R58, R59 ;  /* 0x0800003a41427389 */ /* 0x00006400000a003b */
[----:B01----:R-:W-:Y:S05]  /*a450*/  ENDCOLLECTIVE ;  /* 0x000000000000791b */ /* 0x003fea0003800000 */
.L_x_153:
[----:B------:R-:W-:Y:S01]  /*a460*/  SEL R69, R68, RZ, !P0 ;  /* 0x000000ff44457207 */ /* 0x000fe20004000000 */
[----:B------:R-:W-:Y:S01]  /*a470*/  IMAD.MOV.U32 R58, RZ, RZ, 0x2 ;  /* 0x00000002ff3a7424 */ /* 0x000fe200078e00ff */
[----:B------:R-:W-:Y:S02]  /*a480*/  SEL R66, R66, RZ, !P1 ;  /* 0x000000ff42427207 */ /* 0x000fe40004800000 */
[----:B------:R-:W-:Y:S01]  /*a490*/  LOP3.LUT P1, R69, R69, RZ, R44, 0xfa, !PT ;  /* 0x000000ff45457212 */ /* 0x000fe2000782fa2c */
[----:B------:R-:W-:Y:S01]  /*a4a0*/  VIADD R44, R56, 0x2 ;  /* 0x00000002382c7836 */ /* 0x000fe20000000000 */
[----:B------:R-:W-:-:S03]  /*a4b0*/  SEL R67, R66, RZ, !P0 ;  /* 0x000000ff42437207 */ /* 0x000fc60004000000 */
[----:B------:R-:W-:Y:S01]  /*a4c0*/  IMAD.MOV.U32 R65, RZ, RZ, R69 ;  /* 0x000000ffff417224 */ /* 0x000fe200078e0045 */
[----:B------:R-:W-:Y:S01]  /*a4d0*/  ISETP.GT.AND P0, PT, R44, R59, PT ;  /* 0x0000003b2c00720c */ /* 0x000fe20003f04270 */
[----:B------:R-:W-:-:S12]  /*a4e0*/  IMAD.IADD R67, R45, 0x1, R67 ;  /* 0x000000012d437824 */ /* 0x000fd800078e0243 */
[----:B------:R-:W-:Y:S05]  /*a4f0*/  WARPSYNC.COLLECTIVE R60, `(.L_x_154) ;  /* 0x000000003c087348 */ /* 0x000fea0003c00000 */
[----:B------:R0:W1:Y:S02]  /*a500*/  SHFL.DOWN P5, R66, R65, R58, R59 ;  /* 0x0800003a41427389 */ /* 0x00006400000a003b */
[----:B01----:R-:W-:Y:S05]  /*a510*/  ENDCOLLECTIVE ;  /* 0x000000000000791b */ /* 0x003fea0003800000 */
.L_x_154:
[----:B------:R-:W-:Y:S02]  /*a520*/  IMAD.MOV.U32 R65, RZ, RZ, R67 ;  /* 0x000000ffff417224 */ /* 0x000fe400078e0043 */
[----:B------:R-:W-:-:S07]  /*a530*/  IMAD.MOV.U32 R45, RZ, RZ, R66 ;  /* 0x000000ffff2d7224 */ /* 0x000fce00078e0042 */
[----:B------:R-:W-:Y:S05]  /*a540*/  WARPSYNC.COLLECTIVE R60, `(.L_x_155) ;  /* 0x000000003c087348 */ /* 0x000fea0003c00000 */
[----:B------:R0:W1:Y:S02]  /*a550*/  SHFL.DOWN P5, R66, R65, R58, R59 ;  /* 0x0800003a41427389 */ /* 0x00006400000a003b */
[----:B01----:R-:W-:Y:S05]  /*a560*/  ENDCOLLECTIVE ;  /* 0x000000000000791b */ /* 0x003fea0003800000 */
.L_x_155:
[----:B------:R-:W-:Y:S01]  /*a570*/  SEL R44, R45, RZ, !P0 ;  /* 0x000000ff2d2c7207 */ /* 0x000fe20004000000 */
[----:B------:R-:W-:Y:S01]  /*a580*/  IMAD.MOV.U32 R58, RZ, RZ, 0x4 ;  /* 0x00000004ff3a7424 */ /* 0x000fe200078e00ff */
[----:B------:R-:W-:-:S04]  /*a590*/  SEL R66, R66, RZ, !P1 ;  /* 0x000000ff42427207 */ /* 0x000fc80004800000 */
[----:B------:R-:W-:-:S05]  /*a5a0*/  SEL R66, R66, RZ, !P0 ;  /* 0x000000ff42427207 */ /* 0x000fca0004000000 */
[----:B------:R-:W-:Y:S01]  /*a5b0*/  IMAD.IADD R68, R67, 0x1, R66 ;  /* 0x0000000143447824 */ /* 0x000fe200078e0242 */
[----:B------:R-:W-:Y:S01]  /*a5c0*/  LOP3.LUT P1, R67, R69, RZ, R44, 0xfa, !PT ;  /* 0x000000ff45437212 */ /* 0x000fe2000782fa2c */
[----:B------:R-:W-:-:S04]  /*a5d0*/  VIADD R44, R56, 0x4 ;  /* 0x00000004382c7836 */ /* 0x000fc80000000000 */
[----:B------:R-:W-:Y:S01]  /*a5e0*/  IMAD.MOV.U32 R65, RZ, RZ, R67 ;  /* 0x000000ffff417224 */ /* 0x000fe200078e0043 */
[----:B------:R-:W-:-:S13]  /*a5f0*/  ISETP.GT.AND P0, PT, R44, R59, PT ;  /* 0x0000003b2c00720c */ /* 0x000fda0003f04270 */
[----:B------:R-:W-:Y:S05]  /*a600*/  WARPSYNC.COLLECTIVE R60, `(.L_x_156) ;  /* 0x000000003c087348 */ /* 0x000fea0003c00000 */
[----:B------:R0:W1:Y:S02]  /*a610*/  SHFL.DOWN P5, R66, R65, R58, R59 ;  /* 0x0800003a41427389 */ /* 0x00006400000a003b */
[----:B01----:R-:W-:Y:S05]  /*a620*/  ENDCOLLECTIVE ;  /* 0x000000000000791b */ /* 0x003fea0003800000 */
.L_x_156:
[----:B------:R-:W-:Y:S01]  /*a630*/  IMAD.MOV.U32 R65, RZ, RZ, R68 ;  /* 0x000000ffff417224 */ /* 0x000fe200078e0044 */
[----:B------:R-:W-:-:S04]  /*a640*/  SEL R66, R66, RZ, !P0 ;  /* 0x000000ff42427207 */ /* 0x000fc80004000000 */
[----:B------:R-:W-:-:S13]  /*a650*/  LOP3.LUT P2, R45, R67, RZ, R66, 0xfa, !PT ;  /* 0x000000ff432d7212 */ /* 0x000fda000784fa42 */
[----:B------:R-:W-:Y:S05]  /*a660*/  WARPSYNC.COLLECTIVE R60, `(.L_x_157) ;  /* 0x000000003c087348 */ /* 0x000fea0003c00000 */
[----:B------:R0:W1:Y:S02]  /*a670*/  SHFL.DOWN P5, R66, R65, R58, R59 ;  /* 0x0800003a41427389 */ /* 0x00006400000a003b */
[----:B01----:R-:W-:Y:S05]  /*a680*/  ENDCOLLECTIVE ;  /* 0x000000000000791b */ /* 0x003fea0003800000 */
.L_x_157:
[----:B------:R-:W-:Y:S02]  /*a690*/  IMAD.MOV.U32 R65, RZ, RZ, R45 ;  /* 0x000000ffff417224 */ /* 0x000fe400078e002d */
[----:B------:R-:W-:Y:S02]  /*a6a0*/  IMAD.MOV.U32 R58, RZ, RZ, R66 ;  /* 0x000000ffff3a7224 */ /* 0x000fe400078e0042 */
[----:B------:R-:W-:-:S03]  /*a6b0*/  VIADD R66, R56, 0x8 ;  /* 0x0000000838427836 */ /* 0x000fc60000000000 */
[----:B------:R-:W-:Y:S01]  /*a6c0*/  SEL R44, R58, RZ, !P1 ;  /* 0x000000ff3a2c7207 */ /* 0x000fe20004800000 */
[----:B------:R-:W-:Y:S01]  /*a6d0*/  IMAD.MOV.U32 R58, RZ, RZ, 0x8 ;  /* 0x00000008ff3a7424 */ /* 0x000fe200078e00ff */
[----:B------:R-:W-:Y:S02]  /*a6e0*/  ISETP.GT.AND P1, PT, R66, R59, PT ;  /* 0x0000003b4200720c */ /* 0x000fe40003f24270 */
[----:B------:R-:W-:-:S11]  /*a6f0*/  SEL R67, R44, RZ, !P0 ;  /* 0x000000ff2c437207 */ /* 0x000fd60004000000 */
[----:B------:R-:W-:Y:S05]  /*a700*/  WARPSYNC.COLLECTIVE R60, `(.L_x_158) ;  /* 0x000000003c087348 */ /* 0x000fea0003c00000 */
[----:B------:R0:W1:Y:S02]  /*a710*/  SHFL.DOWN P5, R66, R65, R58, R59 ;  /* 0x0800003a41427389 */ /* 0x00006400000a003b */
[----:B01----:R-:W-:Y:S05]  /*a720*/  ENDCOLLECTIVE ;  /* 0x000000000000791b */ /* 0x003fea0003800000 */
.L_x_158:
[----:B------:R-:W-:-:S04]  /*a730*/  IMAD.IADD R44, R68, 0x1, R67 ;  /* 0x00000001442c7824 */ /* 0x000fc800078e0243 */
[----:B------:R-:W-:Y:S01]  /*a740*/  IMAD.MOV.U32 R65, RZ, RZ, R44 ;  /* 0x000000ffff417224 */ /* 0x000fe200078e002c */
[----:B------:R-:W-:-:S04]  /*a750*/  SEL R66, R66, RZ, !P1 ;  /* 0x000000ff42427207 */ /* 0x000fc80004800000 */
[----:B------:R-:W-:-:S13]  /*a760*/  LOP3.LUT P0, R67, R45, RZ, R66, 0xfa, !PT ;  /* 0x000000ff2d437212 */ /* 0x000fda000780fa42 */
[----:B------:R-:W-:Y:S05]  /*a770*/  WARPSYNC.COLLECTIVE R60, `(.L_x_159) ;  /* 0x000000003c087348 */ /* 0x000fea0003c00000 */
[----:B------:R0:W1:Y:S02]  /*a780*/  SHFL.DOWN P5, R66, R65, R58, R59 ;  /* 0x0800003a41427389 */ /* 0x00006400000a003b */
[----:B01----:R-:W-:Y:S05]  /*a790*/  ENDCOLLECTIVE ;  /* 0x000000000000791b */ /* 0x003fea0003800000 */
.L_x_159:
[----:B------:R-:W-:Y:S02]  /*a7a0*/  IMAD.MOV.U32 R65, RZ, RZ, R67 ;  /* 0x000000ffff417224 */ /* 0x000fe400078e0043 */
[----:B------:R-:W-:Y:S02]  /*a7b0*/  IMAD.MOV.U32 R58, RZ, RZ, 0x10 ;  /* 0x00000010ff3a7424 */ /* 0x000fe400078e00ff */
[----:B------:R-:W-:-:S07]  /*a7c0*/  IMAD.MOV.U32 R69, RZ, RZ, R66 ;  /* 0x000000ffff457224 */ /* 0x000fce00078e0042 */
[----:B------:R-:W-:Y:S05]  /*a7d0*/  WARPSYNC.COLLECTIVE R60, `(.L_x_160) ;  /* 0x000000003c087348 */ /* 0x000fea0003c00000 */
[----:B------:R0:W1:Y:S02]  /*a7e0*/  SHFL.DOWN P5, R66, R65, R58, R59 ;  /* 0x0800003a41427389 */ /* 0x00006400000a003b */
[----:B01----:R-:W-:Y:S05]  /*a7f0*/  ENDCOLLECTIVE ;  /* 0x000000000000791b */ /* 0x003fea0003800000 */
.L_x_160:
[----:B------:R-:W-:-:S04]  /*a800*/  SEL R69, R69, RZ, !P2 ;  /* 0x000000ff45457207 */ /* 0x000fc80005000000 */
[----:B------:R-:W-:-:S05]  /*a810*/  SEL R69, R69, RZ, !P1 ;  /* 0x000000ff45457207 */ /* 0x000fca0004800000 */
[----:B------:R-:W-:-:S04]  /*a820*/  IMAD.IADD R68, R44, 0x1, R69 ;  /* 0x000000012c447824 */ /* 0x000fc800078e0245 */
[----:B------:R-:W-:Y:S02]  /*a830*/  IMAD.MOV.U32 R65, RZ, RZ, R68 ;  /* 0x000000ffff417224 */ /* 0x000fe400078e0044 */
[----:B------:R-:W-:-:S07]  /*a840*/  IMAD.MOV.U32 R44, RZ, RZ, R66 ;  /* 0x000000ffff2c7224 */ /* 0x000fce00078e0042 */
[----:B------:R-:W-:Y:S05]  /*a850*/  WARPSYNC.COLLECTIVE R60, `(.L_x_161) ;  /* 0x000000003c087348 */ /* 0x000fea0003c00000 */
[----:B------:R0:W1:Y:S02]  /*a860*/  SHFL.DOWN P5, R66, R65, R58, R59 ;  /* 0x0800003a41427389 */ /* 0x00006400000a003b */
[----:B01----:R-:W-:Y:S05]  /*a870*/  ENDCOLLECTIVE ;  /* 0x000000000000791b */ /* 0x003fea0003800000 */
.L_x_161:
[----:B------:R-:W-:Y:S01]  /*a880*/  IMAD.MOV.U32 R69, RZ, RZ, R66 ;  /* 0x000000ffff457224 */ /* 0x000fe200078e0042 */
[----:B------:R-:W-:Y:S01]  /*a890*/  ISETP.NE.U32.AND P5, PT, R46, 0x65, PT ;  /* 0x000000652e00780c */ /* 0x000fe20003fa5070 */
[----:B------:R-:W-:-:S03]  /*a8a0*/  VIADD R66, R56, 0x10 ;  /* 0x0000001038427836 */ /* 0x000fc60000000000 */
[----:B------:R-:W-:Y:S02]  /*a8b0*/  SEL R69, R69, RZ, !P0 ;  /* 0x000000ff45457207 */ /* 0x000fe40004000000 */
[----:B------:R-:W-:Y:S02]  /*a8c0*/  ISETP.GT.AND P1, PT, R66, R59, PT ;  /* 0x0000003b4200720c */ /* 0x000fe40003f24270 */
[----:B------:R-:W-:Y:S02]  /*a8d0*/  ISETP.NE.AND.EX P5, PT, R47, RZ, PT, P5 ;  /* 0x000000ff2f00720c */ /* 0x000fe40003fa5350 */
[----:B------:R-:W-:Y:S02]  /*a8e0*/  SEL R69, R69, RZ, !P1 ;  /* 0x000000ff45457207 */ /* 0x000fe40004800000 */
[----:B------:R-:W-:Y:S02]  /*a8f0*/  ISETP.NE.AND P0, PT, R52, RZ, PT ;  /* 0x000000ff3400720c */ /* 0x000fe40003f05270 */
[----:B------:R-:W-:Y:S01]  /*a900*/  SEL R44, R44, RZ, !P1 ;  /* 0x000000ff2c2c7207 */ /* 0x000fe20004800000 */
[----:B------:R-:W-:-:S03]  /*a910*/  IMAD.IADD R69, R68, 0x1, R69 ;  /* 0x0000000144457824 */ /* 0x000fc600078e0245 */
[----:B------:R-:W-:Y:S02]  /*a920*/  LOP3.LUT R52, R67, R44, R52, 0xfe, !PT ;  /* 0x0000002c43347212 */ /* 0x000fe400078efe34 */
[----:B------:R-:W-:-:S07]  /*a930*/  SEL R69, R69, RZ, !P0 ;  /* 0x000000ff45457207 */ /* 0x000fce0004000000 */
[----:B------:R-:W-:Y:S05]  /*a940*/  WARPSYNC.COLLECTIVE R60, `(.L_x_162) ;  /* 0x000000003c087348 */ /* 0x000fea0003c00000 */
[----:B------:R-:W-:Y:S01]  /*a950*/  VOTE.ALL P5, P5 ;  /* 0x0000000000ff7806 */ /* 0x000fe200028a0000 */
[----:B------:R-:W-:-:S12]  /*a960*/  ENDCOLLECTIVE ;  /* 0x000000000000791b */ /* 0x000fd80003800000 */
.L_x_162:
[----:B------:R-:W-:Y:S01]  /*a970*/  IMAD.IADD R54, R69, 0x1, R54 ;  /* 0x0000000145367824 */ /* 0x000fe200078e0236 */
[----:B------:R-:W-:Y:S06]  /*a980*/  BRA `(.L_x_163) ;  /* 0xffffff8800e87947 */ /* 0x000fec000383ffff */
.L_x_120:
[----:B------:R-:W-:Y:S01]  /*a990*/  BSSY B0, `(.L_x_164) ;  /* 0x0000006000007945 */ /* 0x000fe20003800000 */
[----:B------:R-:W-:Y:S01]  /*a9a0*/  PLOP3.LUT P5, PT, P5, PT, PT, 0x8, 0x80 ;  /* 0x000000000080781c */ /* 0x000fe20002fae170 */
[----:B------:R-:W-:-:S12]  /*a9b0*/  IMAD.MOV.U32 R60, RZ, RZ, -0x1 ;  /* 0xffffffffff3c7424 */ /* 0x000fd800078e00ff */
[----:B------:R-:W-:Y:S05]  /*a9c0*/  WARPSYNC.COLLECTIVE R60, `(.L_x_165) ;  /* 0x000000003c087348 */ /* 0x000fea0003c00000 */
[----:B------:R-:W-:Y:S01]  /*a9d0*/  VOTE.ANY P5, P5 ;  /* 0x0000000000ff7806 */ /* 0x000fe200028a0100 */
[----:B------:R-:W-:-:S12]  /*a9e0*/  ENDCOLLECTIVE ;  /* 0x000000000000791b */ /* 0x000fd80003800000 */
.L_x_165:
[----:B------:R-:W-:Y:S05]  /*a9f0*/  BSYNC B0 ;  /* 0x0000000000007941 */ /* 0x000fea0003800000 */
.L_x_164:
[----:B------:R-:W-:Y:S05]  /*aa00*/  BRA `(.L_x_166) ;  /* 0xffffffd0008c7947 */ /* 0x000fea000383ffff */
.L_x_122:
[----:B------:R-:W-:Y:S01]  /*aa10*/  BSSY B0, `(.L_x_167) ;  /* 0x0000006000007945 */ /* 0x000fe20003800000 */
[----:B------:R-:W-:Y:S01]  /*aa20*/  PLOP3.LUT P5, PT, P5, PT, PT, 0x8, 0x80 ;  /* 0x000000000080781c */ /* 0x000fe20002fae170 */
[----:B------:R-:W-:-:S12]  /*aa30*/  IMAD.MOV.U32 R60, RZ, RZ, -0x1 ;  /* 0xffffffffff3c7424 */ /* 0x000fd800078e00ff */
[----:B------:R-:W-:Y:S05]  /*aa40*/  WARPSYNC.COLLECTIVE R60, `(.L_x_168) ;  /* 0x000000003c087348 */ /* 0x000fea0003c00000 */
[----:B------:R-:W-:Y:S01]  /*aa50*/  VOTE.ANY R60, PT, P5 ;  /* 0x00000000003c7806 */ /* 0x000fe200028e0100 */
[----:B------:R-:W-:Y:S06]  /*aa60*/  ENDCOLLECTIVE ;  /* 0x000000000000791b */ /* 0x000fec0003800000 */
.L_x_168:
[----:B------:R-:W-:Y:S05]  /*aa70*/  BSYNC B0 ;  /* 0x0000000000007941 */ /* 0x000fea0003800000 */
.L_x_167:
[----:B------:R-:W0:Y:S01]  /*aa80*/  S2R R40, SR_GEMASK ;  /* 0x0000000000287919 */ /* 0x000e220000003c00 */
[----:B------:R-:W-:Y:S02]  /*aa90*/  IMAD.MOV.U32 R65, RZ, RZ, R24 ;  /* 0x000000ffff417224 */ /* 0x000fe400078e0018 */
[----:B------:R-:W-:Y:S02]  /*aaa0*/  IMAD.MOV.U32 R58, RZ, RZ, 0x1 ;  /* 0x00000001ff3a7424 */ /* 0x000fe400078e00ff */
[C---:B------:R-:W-:Y:S02]  /*aab0*/  VIADD R44, R3.reuse, 0x4 ;  /* 0x00000004032c7836 */ /* 0x040fe40000000000 */
        /* <DEDUP_REMOVED lines=11> */
.L_x_169:
[----:B------:R-:W-:Y:S02]  /*ab70*/  IMAD.MOV.U32 R65, RZ, RZ, R25 ;  /* 0x000000ffff417224 */ /* 0x000fe400078e0019 */
[----:B------:R-:W-:-:S07]  /*ab80*/  IMAD.MOV.U32 R34, RZ, RZ, R66 ;  /* 0x000000ffff227224 */ /* 0x000fce00078e0042 */
[----:B------:R-:W-:Y:S05]  /*ab90*/  WARPSYNC.COLLECTIVE R60, `(.L_x_170) ;  /* 0x000000003c087348 */ /* 0x000fea0003c00000 */
[----:B------:R0:W1:Y:S02]  /*aba0*/  SHFL.DOWN P5, R66, R65, R58, R59 ;  /* 0x0800003a41427389 */ /* 0x00006400000a003b */
[----:B01----:R-:W-:Y:S05]  /*abb0*/  ENDCOLLECTIVE ;  /* 0x000000000000791b */ /* 0x003fea0003800000 */
.L_x_170:
[----:B------:R-:W-:Y:S01]  /*abc0*/  IMAD.MOV.U32 R58, RZ, RZ, 0x2 ;  /* 0x00000002ff3a7424 */ /* 0x000fe200078e00ff */
[----:B------:R-:W-:-:S04]  /*abd0*/  ISETP.NE.AND P5, PT, R24, RZ, PT ;  /* 0x000000ff1800720c */ /* 0x000fc80003fa5270 */
[----:B------:R-:W-:Y:S02]  /*abe0*/  SEL R66, R66, RZ, !P5 ;  /* 0x000000ff42427207 */ /* 0x000fe40006800000 */
[----:B------:R-:W-:-:S04]  /*abf0*/  ISETP.GE.AND P5, PT, R3, R59, PT ;  /* 0x0000003b0300720c */ /* 0x000fc80003fa6270 */
[----:B------:R-:W-:Y:S02]  /*ac00*/  SEL R41, R34, RZ, !P5 ;  /* 0x000000ff22297207 */ /* 0x000fe40006800000 */
[----:B------:R-:W-:Y:S02]  /*ac10*/  SEL R43, R66, RZ, !P5 ;  /* 0x000000ff422b7207 */ /* 0x000fe40006800000 */
[----:B------:R-:W-:Y:S01]  /*ac20*/  LOP3.LUT P6, R34, R41, RZ, R24, 0xfa, !PT ;  /* 0x000000ff29227212 */ /* 0x000fe200078cfa18 */
[----:B------:R-:W-:Y:S02]  /*ac30*/  VIADD R41, R3, 0x2 ;  /* 0x0000000203297836 */ /* 0x000fe40000000000 */
[----:B------:R-:W-:Y:S02]  /*ac40*/  IMAD.IADD R36, R25, 0x1, R43 ;  /* 0x0000000119247824 */ /* 0x000fe400078e022b */
[----:B------:R-:W-:-:S08]  /*ac50*/  IMAD.MOV.U32 R65, RZ, RZ, R34 ;  /* 0x000000ffff417224 */ /* 0x000fd000078e0022 */
[----:B------:R-:W-:Y:S05]  /*ac60*/  WARPSYNC.COLLECTIVE R60, `(.L_x_171) ;  /* 0x000000003c087348 */ /* 0x000fea0003c00000 */
[----:B------:R0:W1:Y:S02]  /*ac70*/  SHFL.DOWN P5, R66, R65, R58, R59 ;  /* 0x0800003a41427389 */ /* 0x00006400000a003b */
[----:B01----:R-:W-:Y:S05]  /*ac80*/  ENDCOLLECTIVE ;  /* 0x000000000000791b */ /* 0x003fea0003800000 */
.L_x_171:
[----:B------:R-:W-:Y:S02]  /*ac90*/  IMAD.MOV.U32 R65, RZ, RZ, R36 ;  /* 0x000000ffff417224 */ /* 0x000fe400078e0024 */
[----:B------:R-:W-:-:S07]  /*aca0*/  IMAD.MOV.U32 R25, RZ, RZ, R66 ;  /* 0x000000ffff197224 */ /* 0x000fce00078e0042 */
[----:B------:R-:W-:Y:S05]  /*acb0*/  WARPSYNC.COLLECTIVE R60, `(.L_x_172) ;  /* 0x000000003c087348 */ /* 0x000fea0003c00000 */
[----:B------:R0:W1:Y:S02]  /*acc0*/  SHFL.DOWN P5, R66, R65, R58, R59 ;  /* 0x0800003a41427389 */ /* 0x00006400000a003b */
[----:B01----:R-:W-:Y:S05]  /*acd0*/  ENDCOLLECTIVE ;  /* 0x000000000000791b */ /* 0x003fea0003800000 */
.L_x_172:
        /* <DEDUP_REMOVED lines=11> */
.L_x_173:
[----:B------:R-:W-:Y:S02]  /*ad90*/  IMAD.MOV.U32 R65, RZ, RZ, R46 ;  /* 0x000000ffff417224 */ /* 0x000fe400078e002e */
[----:B------:R-:W-:-:S07]  /*ada0*/  IMAD.MOV.U32 R25, RZ, RZ, R66 ;  /* 0x000000ffff197224 */ /* 0x000fce00078e0042 */
[----:B------:R-:W-:Y:S05]  /*adb0*/  WARPSYNC.COLLECTIVE R60, `(.L_x_174) ;  /* 0x000000003c087348 */ /* 0x000fea0003c00000 */
[----:B------:R0:W1:Y:S02]  /*adc0*/  SHFL.DOWN P5, R66, R65, R58, R59 ;  /* 0x0800003a41427389 */ /* 0x00006400000a003b */
[----:B01----:R-:W-:Y:S05]  /*add0*/  ENDCOLLECTIVE ;  /* 0x000000000000791b */ /* 0x003fea0003800000 */
.L_x_174:
        /* <DEDUP_REMOVED lines=8> */
[----:B------:R-:W0:Y:S07]  /*ae60*/  LDC.64 R42, c[0x0][0x3a0] ;  /* 0x0000e800ff2a7b82 */ /* 0x000e2e0000000a00 */
[----:B0-----:R-:W-:Y:S05]  /*ae70*/  WARPSYNC.COLLECTIVE R60, `(.L_x_175) ;  /* 0x000000003c087348 */ /* 0x001fea0003c00000 */
[----:B------:R1:W2:Y:S02]  /*ae80*/  SHFL.DOWN P5, R66, R65, R58, R59 ;  /* 0x0800003a41427389 */ /* 0x0002a400000a003b */
[----:B012---:R-:W-:Y:S05]  /*ae90*/  ENDCOLLECTIVE ;  /* 0x000000000000791b */ /* 0x007fea0003800000 */
.L_x_175:
[----:B------:R-:W-:Y:S02]  /*aea0*/  IMAD.MOV.U32 R65, RZ, RZ, R36 ;  /* 0x000000ffff417224 */ /* 0x000fe400078e0024 */
[----:B------:R-:W-:-:S07]  /*aeb0*/  IMAD.MOV.U32 R25, RZ, RZ, R66 ;  /* 0x000000ffff197224 */ /* 0x000fce00078e0042 */
[----:B------:R-:W-:Y:S05]  /*aec0*/  WARPSYNC.COLLECTIVE R60, `(.L_x_176) ;  /* 0x000000003c087348 */ /* 0x000fea0003c00000 */
[----:B------:R0:W1:Y:S02]  /*aed0*/  SHFL.DOWN P5, R66, R65, R58, R59 ;  /* 0x0800003a41427389 */ /* 0x00006400000a003b */
[----:B01----:R-:W-:Y:S05]  /*aee0*/  ENDCOLLECTIVE ;  /* 0x000000000000791b */ /* 0x003fea0003800000 */
.L_x_176:
[----:B------:R-:W-:Y:S01]  /*aef0*/  IMAD.MOV.U32 R58, RZ, RZ, 0x10 ;  /* 0x00000010ff3a7424 */ /* 0x000fe200078e00ff */
[----:B------:R-:W-:Y:S02]  /*af00*/  ISETP.GT.AND P5, PT, R48, R59, PT ;  /* 0x0000003b3000720c */ /* 0x000fe40003fa4270 */
[----:B------:R-:W-:Y:S02]  /*af10*/  SEL R66, R66, RZ, !P6 ;  /* 0x000000ff42427207 */ /* 0x000fe40007000000 */
[----:B------:R-:W-:Y:S02]  /*af20*/  SEL R25, R25, RZ, !P5 ;  /* 0x000000ff19197207 */ /* 0x000fe40006800000 */
[----:B------:R-:W-:Y:S02]  /*af30*/  SEL R45, R66, RZ, !P5 ;  /* 0x000000ff422d7207 */ /* 0x000fe40006800000 */
[----:B------:R-:W-:Y:S02]  /*af40*/  IADD3 R42, P5, PT, R42, 0x200, RZ ;  /* 0x000002002a2a7810 */ /* 0x000fe40007fbe0ff */
[----:B------:R-:W-:Y:S01]  /*af50*/  LOP3.LUT P6, R24, R34, RZ, R25, 0xfa, !PT ;  /* 0x000000ff22187212 */ /* 0x000fe200078cfa19 */
[----:B------:R-:W-:-:S02]  /*af60*/  IMAD.IADD R46, R36, 0x1, R45 ;  /* 0x00000001242e7824 */ /* 0x000fc400078e022d */
[----:B------:R-:W-:Y:S02]  /*af70*/  IMAD.X R43, RZ, RZ, R43, P5 ;  /* 0x000000ffff2b7224 */ /* 0x000fe400028e062b */
[----:B------:R-:W-:-:S08]  /*af80*/  IMAD.MOV.U32 R65, RZ, RZ, R24 ;  /* 0x000000ffff417224 */ /* 0x000fd000078e0018 */
[----:B------:R-:W-:Y:S05]  /*af90*/  WARPSYNC.COLLECTIVE R60, `(.L_x_177) ;  /* 0x000000003c087348 */ /* 0x000fea0003c00000 */
[----:B------:R0:W1:Y:S02]  /*afa0*/  SHFL.DOWN P5, R66, R65, R58, R59 ;  /* 0x0800003a41427389 */ /* 0x00006400000a003b */
[----:B01----:R-:W-:Y:S05]  /*afb0*/  ENDCOLLECTIVE ;  /* 0x000000000000791b */ /* 0x003fea0003800000 */
.L_x_177:
[----:B------:R-:W-:Y:S02]  /*afc0*/  IMAD.MOV.U32 R65, RZ, RZ, R46 ;  /* 0x000000ffff417224 */ /* 0x000fe400078e002e */
[----:B------:R-:W-:-:S07]  /*afd0*/  IMAD.MOV.U32 R25, RZ, RZ, R66 ;  /* 0x000000ffff197224 */ /* 0x000fce00078e0042 */
[----:B------:R-:W-:Y:S05]  /*afe0*/  WARPSYNC.COLLECTIVE R60, `(.L_x_178) ;  /* 0x000000003c087348 */ /* 0x000fea0003c00000 */
[----:B------:R0:W1:Y:S02]  /*aff0*/  SHFL.DOWN P5, R66, R65, R58, R59 ;  /* 0x0800003a41427389 */ /* 0x00006400000a003b */
[----:B01----:R-:W-:Y:S05]  /*b000*/  ENDCOLLECTIVE ;  /* 0x000000000000791b */ /* 0x003fea0003800000 */
.L_x_178:
[----:B------:R-:W-:Y:S02]  /*b010*/  SEL R66, R66, RZ, !P6 ;  /* 0x000000ff42427207 */ /* 0x000fe40007000000 */
[----:B------:R-:W-:-:S04]  /*b020*/  ISETP.GT.AND P5, PT, R50, R59, PT ;  /* 0x0000003b3200720c */ /* 0x000fc80003fa4270 */
[----:B------:R-:W-:Y:S02]  /*b030*/  SEL R25, R25, RZ, !P5 ;  /* 0x000000ff19197207 */ /* 0x000fe40006800000 */
[----:B------:R-:W-:Y:S02]  /*b040*/  SEL R45, R66, RZ, !P5 ;  /* 0x000000ff422d7207 */ /* 0x000fe40006800000 */
[----:B------:R-:W-:Y:S02]  /*b050*/  ISETP.NE.U32.AND P5, PT, R26, 0x65, PT ;  /* 0x000000651a00780c */ /* 0x000fe40003fa5070 */
[----:B------:R-:W-:Y:S01]  /*b060*/  LOP3.LUT R34, R25, R24, RZ, 0xfc, !PT ;  /* 0x0000001819227212 */ /* 0x000fe200078efcff */
[----:B------:R-:W-:Y:S01]  /*b070*/  IMAD.IADD R36, R46, 0x1, R45 ;  /* 0x000000012e247824 */ /* 0x000fe200078e022d */
[----:B------:R-:W-:-:S13]  /*b080*/  ISETP.NE.AND.EX P5, PT, R27, RZ, PT, P5 ;  /* 0x000000ff1b00720c */ /* 0x000fda0003fa5350 */
[----:B------:R-:W-:Y:S05]  /*b090*/  WARPSYNC.COLLECTIVE R60, `(.L_x_179) ;  /* 0x000000003c087348 */ /* 0x000fea0003c00000 */
[----:B------:R-:W-:Y:S01]  /*b0a0*/  VOTE.ALL P5, P5 ;  /* 0x0000000000ff7806 */ /* 0x000fe200028a0000 */
[----:B------:R-:W-:-:S12]  /*b0b0*/  ENDCOLLECTIVE ;  /* 0x000000000000791b */ /* 0x000fd80003800000 */
.L_x_179:
[----:B------:R-:W-:Y:S05]  /*b0c0*/  BRA `(.L_x_180) ;  /* 0xffffffcc00dc7947 */ /* 0x000fea000383ffff */
.L_x_124:
[----:B------:R-:W-:Y:S01]  /*b0d0*/  BSSY B0, `(.L_x_181) ;  /* 0x0000006000007945 */ /* 0x000fe20003800000 */
[----:B------:R-:W-:Y:S01]  /*b0e0*/  PLOP3.LUT P5, PT, P5, PT, PT, 0x8, 0x80 ;  /* 0x000000000080781c */ /* 0x000fe20002fae170 */
[----:B------:R-:W-:-:S12]  /*b0f0*/  IMAD.MOV.U32 R60, RZ, RZ, -0x1 ;  /* 0xffffffffff3c7424 */ /* 0x000fd800078e00ff */
[----:B------:R-:W-:Y:S05]  /*b100*/  WARPSYNC.COLLECTIVE R60, `(.L_x_182) ;  /* 0x000000003c087348 */ /* 0x000fea0003c00000 */
[----:B------:R-:W-:Y:S01]  /*b110*/  VOTE.ANY P5, P5 ;  /* 0x0000000000ff7806 */ /* 0x000fe200028a0100 */
[----:B------:R-:W-:-:S12]  /*b120*/  ENDCOLLECTIVE ;  /* 0x000000000000791b */ /* 0x000fd80003800000 */
.L_x_182:
[----:B------:R-:W-:Y:S05]  /*b130*/  BSYNC B0 ;  /* 0x0000000000007941 */ /* 0x000fea0003800000 */
.L_x_181:
[----:B------:R-:W-:Y:S05]  /*b140*/  BRA `(.L_x_183) ;  /* 0xffffffd000447947 */ /* 0x000fea000383ffff */
.L_x_126:
[----:B------:R-:W-:Y:S01]  /*b150*/  BSSY B0, `(.L_x_184) ;  /* 0x0000006000007945 */ /* 0x000fe20003800000 */
[----:B------:R-:W-:Y:S01]  /*b160*/  PLOP3.LUT P5, PT, P5, PT, PT, 0x8, 0x80 ;  /* 0x000000000080781c */ /* 0x000fe20002fae170 */
[----:B------:R-:W-:-:S12]  /*b170*/  IMAD.MOV.U32 R60, RZ, RZ, -0x1 ;  /* 0xffffffffff3c7424 */ /* 0x000fd800078e00ff */
[----:B------:R-:W-:Y:S05]  /*b180*/  WARPSYNC.COLLECTIVE R60, `(.L_x_185) ;  /* 0x000000003c087348 */ /* 0x000fea0003c00000 */
[----:B------:R-:W-:Y:S01]  /*b190*/  VOTE.ANY R60, PT, P5 ;  /* 0x00000000003c7806 */ /* 0x000fe200028e0100 */
[----:B------:R-:W-:Y:S06]  /*b1a0*/  ENDCOLLECTIVE ;  /* 0x000000000000791b */ /* 0x000fec0003800000 */
.L_x_185:
[----:B------:R-:W-:Y:S05]  /*b1b0*/  BSYNC B0 ;  /* 0x0000000000007941 */ /* 0x000fea0003800000 */
.L_x_184:
        /* <DEDUP_REMOVED lines=11> */
.L_x_186:
[----:B------:R-:W-:Y:S02]  /*b270*/  IMAD.MOV.U32 R65, RZ, RZ, R25 ;  /* 0x000000ffff417224 */ /* 0x000fe400078e0019 */
[----:B------:R-:W-:-:S07]  /*b280*/  IMAD.MOV.U32 R46, RZ, RZ, R66 ;  /* 0x000000ffff2e7224 */ /* 0x000fce00078e0042 */
[----:B------:R-:W-:Y:S05]  /*b290*/  WARPSYNC.COLLECTIVE R60, `(.L_x_187) ;  /* 0x000000003c087348 */ /* 0x000fea0003c00000 */
[----:B------:R0:W1:Y:S02]  /*b2a0*/  SHFL.DOWN P5, R66, R65, R58, R59 ;  /* 0x0800003a41427389 */ /* 0x00006400000a003b */
[----:B01----:R-:W-:Y:S05]  /*b2b0*/  ENDCOLLECTIVE ;  /* 0x000000000000791b */ /* 0x003fea0003800000 */
.L_x_187:
[----:B------:R-:W-:Y:S01]  /*b2c0*/  IMAD.MOV.U32 R58, RZ, RZ, 0x2 ;  /* 0x00000002ff3a7424 */ /* 0x000fe200078e00ff */
[----:B------:R-:W-:-:S04]  /*b2d0*/  ISETP.NE.AND P5, PT, R24, RZ, PT ;  /* 0x000000ff1800720c */ /* 0x000fc80003fa5270 */
[----:B------:R-:W-:Y:S02]  /*b2e0*/  SEL R66, R66, RZ, !P5 ;  /* 0x000000ff42427207 */ /* 0x000fe40006800000 */
        /* <DEDUP_REMOVED lines=9> */
.L_x_188:
[----:B------:R-:W-:Y:S02]  /*b380*/  IMAD.MOV.U32 R65, RZ, RZ, R52 ;  /* 0x000000ffff417224 */ /* 0x000fe400078e0034 */
[----:B------:R-:W-:-:S07]  /*b390*/  IMAD.MOV.U32 R25, RZ, RZ, R66 ;  /* 0x000000ffff197224 */ /* 0x000fce00078e0042 */
[----:B------:R-:W-:Y:S05]  /*b3a0*/  WARPSYNC.COLLECTIVE R60, `(.L_x_189) ;  /* 0x000000003c087348 */ /* 0x000fea0003c00000 */
[----:B------:R0:W1:Y:S02]  /*b3b0*/  SHFL.DOWN P5, R66, R65, R58, R59 ;  /* 0x0800003a41427389 */ /* 0x00006400000a003b */
[----:B01----:R-:W-:Y:S05]  /*b3c0*/  ENDCOLLECTIVE ;  /* 0x000000000000791b */ /* 0x003fea0003800000 */
.L_x_189:
        /* <DEDUP_REMOVED lines=11> */
.L_x_190:
[----:B------:R-:W-:Y:S02]  /*b480*/  IMAD.MOV.U32 R65, RZ, RZ, R54 ;  /* 0x000000ffff417224 */ /* 0x000fe400078e0036 */
[----:B------:R-:W-:-:S07]  /*b490*/  IMAD.MOV.U32 R25, RZ, RZ, R66 ;  /* 0x000000ffff197224 */ /* 0x000fce00078e0042 */
[----:B------:R-:W-:Y:S05]  /*b4a0*/  WARPSYNC.COLLECTIVE R60, `(.L_x_191) ;  /* 0x000000003c087348 */ /* 0x000fea0003c00000 */
[----:B------:R0:W1:Y:S02]  /*b4b0*/  SHFL.DOWN P5, R66, R65, R58, R59 ;  /* 0x0800003a41427389 */ /* 0x00006400000a003b */
[----:B01----:R-:W-:Y:S05]  /*b4c0*/  ENDCOLLECTIVE ;  /* 0x000000000000791b */ /* 0x003fea0003800000 */
.L_x_191:
        /* <DEDUP_REMOVED lines=11> */
.L_x_192:
[----:B------:R-:W-:Y:S02]  /*b580*/  IMAD.MOV.U32 R65, RZ, RZ, R52 ;  /* 0x000000ffff417224 */ /* 0x000fe400078e0034 */
[----:B------:R-:W-:-:S07]  /*b590*/  IMAD.MOV.U32 R25, RZ, RZ, R66 ;  /* 0x000000ffff197224 */ /* 0x000fce00078e0042 */
[----:B------:R-:W-:Y:S05]  /*b5a0*/  WARPSYNC.COLLECTIVE R60, `(.L_x_193) ;  /* 0x000000003c087348 */ /* 0x000fea0003c00000 */
[----:B------:R0:W1:Y:S02]  /*b5b0*/  SHFL.DOWN P5, R66, R65, R58, R59 ;  /* 0x0800003a41427389 */ /* 0x00006400000a003b */
[----:B01----:R-:W-:Y:S05]  /*b5c0*/  ENDCOLLECTIVE ;  /* 0x000000000000791b */ /* 0x003fea0003800000 */
.L_x_193:
        /* <DEDUP_REMOVED lines=11> */
.L_x_194:
[----:B------:R-:W-:Y:S02]  /*b680*/  IMAD.MOV.U32 R65, RZ, RZ, R24 ;  /* 0x000000ffff417224 */ /* 0x000fe400078e0018 */
[----:B------:R-:W-:-:S07]  /*b690*/  IMAD.MOV.U32 R47, RZ, RZ, R66 ;  /* 0x000000ffff2f7224 */ /* 0x000fce00078e0042 */
[----:B------:R-:W-:Y:S05]  /*b6a0*/  WARPSYNC.COLLECTIVE R60, `(.L_x_195) ;  /* 0x000000003c087348 */ /* 0x000fea0003c00000 */
[----:B------:R0:W1:Y:S02]  /*b6b0*/  SHFL.DOWN P5, R66, R65, R58, R59 ;  /* 0x0800003a41427389 */ /* 0x00006400000a003b */
[----:B01----:R-:W-:Y:S05]  /*b6c0*/  ENDCOLLECTIVE ;  /* 0x000000000000791b */ /* 0x003fea0003800000 */
.L_x_195:
[----:B------:R-:W-:Y:S02]  /*b6d0*/  SEL R66, R66, RZ, !P6 ;  /* 0x000000ff42427207 */ /* 0x000fe40007000000 */
[----:B------:R-:W-:-:S04]  /*b6e0*/  ISETP.GT.AND P5, PT, R50, R59, PT ;  /* 0x0000003b3200720c */ /* 0x000fc80003fa4270 */
[----:B------:R-:W-:Y:S02]  /*b6f0*/  SEL R49, R66, RZ, !P5 ;  /* 0x000000ff42317207 */ /* 0x000fe40006800000 */
[----:B------:R-:W-:Y:S02]  /*b700*/  SEL R47, R47, RZ, !P5 ;  /* 0x000000ff2f2f7207 */ /* 0x000fe40006800000 */
[----:B------:R-:W-:Y:S01]  /*b710*/  ISETP.NE.AND P5, PT, R34, RZ, PT ;  /* 0x000000ff2200720c */ /* 0x000fe20003fa5270 */
[----:B------:R-:W-:Y:S01]  /*b720*/  IMAD.IADD R49, R24, 0x1, R49 ;  /* 0x0000000118317824 */ /* 0x000fe200078e0231 */
[----:B------:R-:W-:-:S04]  /*b730*/  LOP3.LUT R34, R25, R47, R34, 0xfe, !PT ;  /* 0x0000002f19227212 */ /* 0x000fc800078efe22 */
[----:B------:R-:W-:Y:S02]  /*b740*/  SEL R49, R49, RZ, !P5 ;  /* 0x000000ff31317207 */ /* 0x000fe40006800000 */
[----:B------:R-:W-:-:S03]  /*b750*/  ISETP.NE.U32.AND P5, PT, R26, 0x65, PT ;  /* 0x000000651a00780c */ /* 0x000fc60003fa5070 */
[----:B------:R-:W-:Y:S01]  /*b760*/  IMAD.IADD R36, R49, 0x1, R36 ;  /* 0x0000000131247824 */ /* 0x000fe200078e0224 */
[----:B------:R-:W-:-:S13]  /*b770*/  ISETP.NE.AND.EX P5, PT, R27, RZ, PT, P5 ;  /* 0x000000ff1b00720c */ /* 0x000fda0003fa5350 */
[----:B------:R-:W-:Y:S05]  /*b780*/  WARPSYNC.COLLECTIVE R60, `(.L_x_196) ;  /* 0x000000003c087348 */ /* 0x000fea0003c00000 */
[----:B------:R-:W-:Y:S01]  /*b790*/  VOTE.ALL P5, P5 ;  /* 0x0000000000ff7806 */ /* 0x000fe200028a0000 */
[----:B------:R-:W-:-:S12]  /*b7a0*/  ENDCOLLECTIVE ;  /* 0x000000000000791b */ /* 0x000fd80003800000 */
.L_x_196:
[----:B------:R-:W-:Y:S05]  /*b7b0*/  BRA `(.L_x_197) ;  /* 0xffffffcc00947947 */ /* 0x000fea000383ffff */
.L_x_198:
        /* <DEDUP_REMOVED lines=12> */
.L_x_479:


//--------------------- .text._ZN3cub18CUB_300001_SM_10006detail11scan_by_key25DeviceScanByKeyInitKernelINS0_24ReduceByKeyScanTileStateIiiLb1EEEPijEEvT_T0_PN4cuda3std3__415iterator_traitsIS8_vE10value_typeET1_i --------------------------
	.section	.text._ZN3cub18CUB_300001_SM_10006detail11scan_by_key25DeviceScanByKeyInitKernelINS0_24ReduceByKeyScanTileStateIiiLb1EEEPijEEvT_T0_PN4cuda3std3__415iterator_traitsIS8_vE10value_typeET1_i,"ax",@progbits
	.align	128
        .global         _ZN3cub18CUB_300001_SM_10006detail11scan_by_key25DeviceScanByKeyInitKernelINS0_24ReduceByKeyScanTileStateIiiLb1EEEPijEEvT_T0_PN4cuda3std3__415iterator_traitsIS8_vE10value_typeET1_i
        .type           _ZN3cub18CUB_300001_SM_10006detail11scan_by_key25DeviceScanByKeyInitKernelINS0_24ReduceByKeyScanTileStateIiiLb1EEEPijEEvT_T0_PN4cuda3std3__415iterator_traitsIS8_vE10value_typeET1_i,@function
        .size           _ZN3cub18CUB_300001_SM_10006detail11scan_by_key25DeviceScanByKeyInitKernelINS0_24ReduceByKeyScanTileStateIiiLb1EEEPijEEvT_T0_PN4cuda3std3__415iterator_traitsIS8_vE10value_typeET1_i,(.L_x_480 - _ZN3cub18CUB_300001_SM_10006detail11scan_by_key25DeviceScanByKeyInitKernelINS0_24ReduceByKeyScanTileStateIiiLb1EEEPijEEvT_T0_PN4cuda3std3__415iterator_traitsIS8_vE10value_typeET1_i)
        .other          _ZN3cub18CUB_300001_SM_10006detail11scan_by_key25DeviceScanByKeyInitKernelINS0_24ReduceByKeyScanTileStateIiiLb1EEEPijEEvT_T0_PN4cuda3std3__415iterator_traitsIS8_vE10value_typeET1_i,@"STO_CUDA_ENTRY STV_DEFAULT"
_ZN3cub18CUB_300001_SM_10006detail11scan_by_key25DeviceScanByKeyInitKernelINS0_24ReduceByKeyScanTileStateIiiLb1EEEPijEEvT_T0_PN4cuda3std3__415iterator_traitsIS8_vE10value_typeET1_i:
.text._ZN3cub18CUB_300001_SM_10006detail11scan_by_key25DeviceScanByKeyInitKernelINS0_24ReduceByKeyScanTileStateIiiLb1EEEPijEEvT_T0_PN4cuda3std3__415iterator_traitsIS8_vE10value_typeET1_i:
        /* <DEDUP_REMOVED lines=14> */
[----:B------:R-:W-:Y:S02]  /*00e0*/  @!P1 MOV R6, 0x63 ;  /* 0x0000006300069802 */ /* 0x000fe40000000f00 */
[----:B------:R-:W-:-:S04]  /*00f0*/  @!P1 MOV R7, 0x0 ;  /* 0x0000000000079802 */ /* 0x000fc80000000f00 */
[----:B------:R-:W2:Y:S01]  /*0100*/  @!P1 LDC.64 R2, c[0x0][0x380] ;  /* 0x0000e000ff029b82 */ /* 0x000ea20000000a00 */
[----:B-1----:R-:W-:-:S04]  /*0110*/  @!P0 IMAD.WIDE.U32 R8, R0, 0x10, R8 ;  /* 0x0000001000088825 */ /* 0x002fc800078e0008 */
[----:B--2---:R-:W-:-:S05]  /*0120*/  @!P1 IMAD.WIDE R2, R11, 0x10, R2 ;  /* 0x000000100b029825 */ /* 0x004fca00078e0202 */
[----:B0-----:R0:W-:Y:S04]  /*0130*/  @!P1 STG.E.128 desc[UR4][R2.64+0x200], R4 ;  /* 0x0002000402009986 */ /* 0x0011e8000c101d04 */
[----:B------:R0:W-:Y:S01]  /*0140*/  @!P0 STG.E.128 desc[UR4][R8.64], RZ ;  /* 0x000000ff08008986 */ /* 0x0001e2000c101d04 */
[----:B------:R-:W-:Y:S05]  /*0150*/  @P2 EXIT ;  /* 0x000000000000294d */ /* 0x000fea0003800000 */
[----:B------:R-:W1:Y:S08]  /*0160*/  LDC R0, c[0x0][0x398] ;  /* 0x0000e600ff007b82 */ /* 0x000e700000000800 */
[----:B0-----:R-:W0:Y:S01]  /*0170*/  LDC.64 R2, c[0x0][0x388] ;  /* 0x0000e200ff027b82 */ /* 0x001e220000000a00 */
[----:B-1----:R-:W-:-:S04]  /*0180*/  IMAD R5, R11, R0, -0x1 ;  /* 0xffffffff0b057424 */ /* 0x002fc800078e0200 */
[----:B0-----:R-:W-:-:S03]  /*0190*/  IMAD.WIDE.U32 R2, R5, 0x4, R2 ;  /* 0x0000000405027825 */ /* 0x001fc600078e0002 */
[----:B------:R-:W0:Y:S03]  /*01a0*/  LDC.64 R4, c[0x0][0x390] ;  /* 0x0000e400ff047b82 */ /* 0x000e260000000a00 */
[----:B------:R-:W2:Y:S01]  /*01b0*/  LDG.E R3, desc[UR4][R2.64] ;  /* 0x0000000402037981 */ /* 0x000ea2000c1e1900 */
[----:B0-----:R-:W-:-:S05]  /*01c0*/  IMAD.WIDE.U32 R4, R11, 0x4, R4 ;  /* 0x000000040b047825 */ /* 0x001fca00078e0004 */
[----:B--2---:R-:W-:Y:S01]  /*01d0*/  STG.E desc[UR4][R4.64], R3 ;  /* 0x0000000304007986 */ /* 0x004fe2000c101904 */
[----:B------:R-:W-:Y:S05]  /*01e0*/  EXIT ;  /* 0x000000000000794d */ /* 0x000fea0003800000 */
.L_x_199:
        /* <DEDUP_REMOVED lines=9> */
.L_x_480:


//--------------------- .text._ZN3cub18CUB_300001_SM_10006detail11scan_by_key21DeviceScanByKeyKernelINS2_10policy_hubIPiffN4cuda3std3__44plusIvEEE10Policy1000ES5_PfSD_NS0_24ReduceByKeyScanTileStateIfiLb1EEENS8_8equal_toIvEESA_NS0_8NullTypeEmfiEEvT0_PT9_T1_T2_T3_iT4_T5_T6_T7_ --------------------------
	.section	.text._ZN3cub18CUB_300001_SM_10006detail11scan_by_key21DeviceScanByKeyKernelINS2_10policy_hubIPiffN4cuda3std3__44plusIvEEE10Policy1000ES5_PfSD_NS0_24ReduceByKeyScanTileStateIfiLb1EEENS8_8equal_toIvEESA_NS0_8NullTypeEmfiEEvT0_PT9_T1_T2_T3_iT4_T5_T6_T7_,"ax",@progbits
	.align	128
        .global         _ZN3cub18CUB_300001_SM_10006detail11scan_by_key21DeviceScanByKeyKernelINS2_10policy_hubIPiffN4cuda3std3__44plusIvEEE10Policy1000ES5_PfSD_NS0_24ReduceByKeyScanTileStateIfiLb1EEENS8_8equal_toIvEESA_NS0_8NullTypeEmfiEEvT0_PT9_T1_T2_T3_iT4_T5_T6_T7_
        .type           _ZN3cub18CUB_300001_SM_10006detail11scan_by_key21DeviceScanByKeyKernelINS2_10policy_hubIPiffN4cuda3std3__44plusIvEEE10Policy1000ES5_PfSD_NS0_24ReduceByKeyScanTileStateIfiLb1EEENS8_8equal_toIvEESA_NS0_8NullTypeEmfiEEvT0_PT9_T1_T2_T3_iT4_T5_T6_T7_,@function
        .size           _ZN3cub18CUB_300001_SM_10006detail11scan_by_key21DeviceScanByKeyKernelINS2_10policy_hubIPiffN4cuda3std3__44plusIvEEE10Policy1000ES5_PfSD_NS0_24ReduceByKeyScanTileStateIfiLb1EEENS8_8equal_toIvEESA_NS0_8NullTypeEmfiEEvT0_PT9_T1_T2_T3_iT4_T5_T6_T7_,(.L_x_481 - _ZN3cub18CUB_300001_SM_10006detail11scan_by_key21DeviceScanByKeyKernelINS2_10policy_hubIPiffN4cuda3std3__44plusIvEEE10Policy1000ES5_PfSD_NS0_24ReduceByKeyScanTileStateIfiLb1EEENS8_8equal_toIvEESA_NS0_8NullTypeEmfiEEvT0_PT9_T1_T2_T3_iT4_T5_T6_T7_)
        .other          _ZN3cub18CUB_300001_SM_10006detail11scan_by_key21DeviceScanByKeyKernelINS2_10policy_hubIPiffN4cuda3std3__44plusIvEEE10Policy1000ES5_PfSD_NS0_24ReduceByKeyScanTileStateIfiLb1EEENS8_8equal_toIvEESA_NS0_8NullTypeEmfiEEvT0_PT9_T1_T2_T3_iT4_T5_T6_T7_,@"STO_CUDA_ENTRY STV_DEFAULT"
_ZN3cub18CUB_300001_SM_10006detail11scan_by_key21DeviceScanByKeyKernelINS2_10policy_hubIPiffN4cuda3std3__44plusIvEEE10Policy1000ES5_PfSD_NS0_24ReduceByKeyScanTileStateIfiLb1EEENS8_8equal_toIvEESA_NS0_8NullTypeEmfiEEvT0_PT9_T1_T2_T3_iT4_T5_T6_T7_:
.text._ZN3cub18CUB_300001_SM_10006detail11scan_by_key21DeviceScanByKeyKernelINS2_10policy_hubIPiffN4cuda3std3__44plusIvEEE10Policy1000ES5_PfSD_NS0_24ReduceByKeyScanTileStateIfiLb1EEENS8_8equal_toIvEESA_NS0_8NullTypeEmfiEEvT0_PT9_T1_T2_T3_iT4_T5_T6_T7_:
        /* <DEDUP_REMOVED lines=12> */
[----:B------:R-:W2:Y:S01]  /*00c0*/  LDCU.64 UR6, c[0x0][0x390] ;  /* 0x00007200ff0677ac */ /* 0x000ea20008000a00 */
[C---:B0-----:R-:W-:Y:S02]  /*00d0*/  LOP3.LUT R2, R61.reuse, 0x1f, RZ, 0xc0, !PT ;  /* 0x0000001f3d027812 */ /* 0x041fe400078ec0ff */
[----:B------:R-:W-:-:S05]  /*00e0*/  LOP3.LUT R3, R61, 0x3e0, RZ, 0xc0, !PT ;  /* 0x000003e03d037812 */ /* 0x000fca00078ec0ff */
[----:B------:R-:W-:Y:S02]  /*00f0*/  IMAD R2, R3, 0x14, R2 ;  /* 0x0000001403027824 */ /* 0x000fe400078e0202 */
[----:B------:R-:W-:Y:S02]  /*0100*/  IMAD.MOV.U32 R3, RZ, RZ, RZ ;  /* 0x000000ffff037224 */ /* 0x000fe400078e00ff */
[----:B------:R-:W-:-:S04]  /*0110*/  IMAD.WIDE.U32 R2, R60, 0x1180, R2 ;  /* 0x000011803c027825 */ /* 0x000fc800078e0002 */
[C---:B------:R-:W-:Y:S01]  /*0120*/  IMAD.SHL.U32 R7, R2.reuse, 0x4, RZ ;  /* 0x0000000402077824 */ /* 0x040fe200078e00ff */
[----:B------:R-:W-:-:S04]  /*0130*/  SHF.L.U64.HI R3, R2, 0x2, R3 ;  /* 0x0000000202037819 */ /* 0x000fc80000010203 */
[----:B-1----:R-:W-:-:S04]  /*0140*/  IADD3 R4, P0, PT, R7, UR4, RZ ;  /* 0x0000000407047c10 */ /* 0x002fc8000ff1e0ff */
[----:B------:R-:W-:-:S05]  /*0150*/  IADD3.X R5, PT, PT, R3, UR5, RZ, P0, !PT ;  /* 0x0000000503057c10 */ /* 0x000fca00087fe4ff */
[----:B------:R-:W3:Y:S04]  /*0160*/  LD.E.STRONG.SM R0, desc[UR8][R4.64] ;  /* 0x0000000804007980 */ /* 0x000ee8000c10b900 */
        /* <DEDUP_REMOVED lines=21> */
[----:B------:R-:W-:Y:S01]  /*02c0*/  UMOV UR4, 0x400 ;  /* 0x0000040000047882 */ /* 0x000fe20000000000 */
[----:B------:R-:W1:Y:S01]  /*02d0*/  S2R R2, SR_LANEID ;  /* 0x0000000000027919 */ /* 0x000e620000000000 */
[----:B--2---:R-:W-:-:S04]  /*02e0*/  IADD3 R4, P0, PT, R7, UR6, RZ ;  /* 0x0000000607047c10 */ /* 0x004fc8000ff1e0ff */
[----:B------:R-:W-:Y:S01]  /*02f0*/  IADD3.X R5, PT, PT, R3, UR7, RZ, P0, !PT ;  /* 0x0000000703057c10 */ /* 0x000fe200087fe4ff */
[----:B0-----:R-:W-:Y:S01]  /*0300*/  ULEA UR4, UR5, UR4, 0x18 ;  /* 0x0000000405047291 */ /* 0x001fe2000f8ec0ff */
[----:B-1----:R-:W-:-:S05]  /*0310*/  IMAD R57, R62, 0x280, R2 ;  /* 0x000002803e397824 */ /* 0x002fca00078e0202 */
[----:B------:R-:W-:-:S05]  /*0320*/  LEA R57, R57, UR4, 0x2 ;  /* 0x0000000439397c11 */ /* 0x000fca000f8e10ff */
[----:B------:R-:W-:Y:S01]  /*0330*/  IMAD R3, R2, 0x4c, R57 ;  /* 0x0000004c02037824 */ /* 0x000fe200078e0239 */
[----:B---3--:R0:W-:Y:S04]  /*0340*/  STS [R57], R0 ;  /* 0x0000000039007388 */ /* 0x0081e80000000800 */
        /* <DEDUP_REMOVED lines=18> */
[----:B------:R5:W-:Y:S01]  /*0470*/  STS [R57+0x980], R52 ;  /* 0x0009803439007388 */ /* 0x000be20000000800 */
[----:B------:R-:W-:-:S03]  /*0480*/  NOP ;  /* 0x0000000000007918 */ /* 0x000fc60000000000 */
[----:B------:R-:W5:Y:S04]  /*0490*/  LDS.128 R40, [R3] ;  /* 0x0000000003287984 */ /* 0x000f680000000c00 */
[----:B------:R-:W5:Y:S04]  /*04a0*/  LDS.128 R36, [R3+0x10] ;  /* 0x0000100003247984 */ /* 0x000f680000000c00 */
[----:B------:R-:W5:Y:S04]  /*04b0*/  LDS.128 R32, [R3+0x20] ;  /* 0x0000200003207984 */ /* 0x000f680000000c00 */
[----:B------:R-:W5:Y:S04]  /*04c0*/  LDS.128 R28, [R3+0x30] ;  /* 0x00003000031c7984 */ /* 0x000f680000000c00 */
[----:B------:R-:W5:Y:S01]  /*04d0*/  LDS.128 R24, [R3+0x40] ;  /* 0x0000400003187984 */ /* 0x000f620000000c00 */
        /* <DEDUP_REMOVED lines=25> */
[----:B--2---:R1:W-:Y:S01]  /*0670*/  STS [R57+0x100], R8 ;  /* 0x0001000839007388 */ /* 0x0043e20000000800 */
[----:B0-----:R-:W-:-:S03]  /*0680*/  IMAD.MOV.U32 R0, RZ, RZ, R60 ;  /* 0x000000ffff007224 */ /* 0x001fc600078e003c */
        /* <DEDUP_REMOVED lines=18> */
[----:B------:R1:W0:Y:S04]  /*07b0*/  LDS.128 R20, [R3] ;  /* 0x0000000003147984 */ /* 0x0002280000000c00 */
[----:B------:R1:W2:Y:S04]  /*07c0*/  LDS.128 R16, [R3+0x10] ;  /* 0x0000100003107984 */ /* 0x0002a80000000c00 */
[----:B------:R1:W3:Y:S04]  /*07d0*/  LDS.128 R12, [R3+0x20] ;  /* 0x00002000030c7984 */ /* 0x0002e80000000c00 */
[----:B------:R1:W4:Y:S04]  /*07e0*/  LDS.128 R8, [R3+0x30] ;  /* 0x0000300003087984 */ /* 0x0003280000000c00 */
[----:B------:R1:W0:Y:S01]  /*07f0*/  LDS.128 R4, [R3+0x40] ;  /* 0x0000400003047984 */ /* 0x0002220000000c00 */
[----:B------:R-:W-:Y:S06]  /*0800*/  BAR.SYNC.DEFER_BLOCKING 0x0 ;  /* 0x0000000000007b1d */ /* 0x000fec0000010000 */
[----:B------:R-:W-:Y:S05]  /*0810*/  @P0 BRA `(.L_x_202) ;  /* 0x0000001000500947 */ /* 0x000fea0003800000 */
[----:B------:R-:W-:Y:S01]  /*0820*/  ISETP.NE.AND P5, PT, R41, R42, PT ;  /* 0x0000002a2900720c */ /* 0x000fe20003fa5270 */
[----:B01----:R-:W-:Y:S01]  /*0830*/  FADD R46, R20, R21 ;  /* 0x00000015142e7221 */ /* 0x003fe20000000000 */
[C---:B------:R-:W-:Y:S02]  /*0840*/  LEA R44, R61.reuse, UR4, 0x2 ;  /* 0x000000043d2c7c11 */ /* 0x040fe4000f8e10ff */
[----:B------:R-:W-:Y:S02]  /*0850*/  ISETP.NE.OR P0, PT, R40, R41, P5 ;  /* 0x000000292800720c */ /* 0x000fe40002f05670 */
[----:B------:R-:W-:Y:S01]  /*0860*/  ISETP.NE.AND P1, PT, R61, RZ, PT ;  /* 0x000000ff3d00720c */ /* 0x000fe20003f25270 */
[----:B------:R-:W-:Y:S01]  /*0870*/  STS [R44+0x3fc], R27 ;  /* 0x0003fc1b2c007388 */ /* 0x000fe20000000800 */
[----:B------:R-:W-:Y:S01]  /*0880*/  BAR.SYNC.DEFER_BLOCKING 0x0 ;  /* 0x0000000000007b1d */ /* 0x000fe20000010000 */
[----:B------:R-:W-:Y:S02]  /*0890*/  ISETP.NE.OR P0, PT, R42, R43, P0 ;  /* 0x0000002b2a00720c */ /* 0x000fe40000705670 */
[----:B------:R-:W-:-:S02]  /*08a0*/  ISETP.NE.AND P2, PT, R40, R41, PT ;  /* 0x000000292800720c */ /* 0x000fc40003f45270 */
[----:B------:R-:W-:Y:S02]  /*08b0*/  ISETP.NE.OR P0, PT, R43, R36, P0 ;  /* 0x000000242b00720c */ /* 0x000fe40000705670 */
[----:B------:R-:W-:Y:S02]  /*08c0*/  FSEL R41, R21, R46, P2 ;  /* 0x0000002e15297208 */ /* 0x000fe40001000000 */
[----:B------:R-:W-:Y:S02]  /*08d0*/  ISETP.NE.OR P0, PT, R36, R37, P0 ;  /* 0x000000252400720c */ /* 0x000fe40000705670 */
[----:B------:R-:W-:Y:S01]  /*08e0*/  LOP3.LUT R0, R0, 0xffffefff, RZ, 0xc0, !PT ;  /* 0xffffefff00007812 */ /* 0x000fe200078ec0ff */
[----:B------:R-:W-:Y:S01]  /*08f0*/  FADD R41, R22, R41 ;  /* 0x0000002916297221 */ /* 0x000fe20000000000 */
[----:B------:R-:W-:Y:S02]  /*0900*/  ISETP.NE.OR P0, PT, R37, R38, P0 ;  /* 0x000000262500720c */ /* 0x000fe40000705670 */
[----:B------:R-:W-:-:S02]  /*0910*/  ISETP.NE.AND P4, PT, R30, R31, PT ;  /* 0x0000001f1e00720c */ /* 0x000fc40003f85270 */
[----:B------:R-:W-:Y:S02]  /*0920*/  ISETP.NE.OR P0, PT, R38, R39, P0 ;  /* 0x000000272600720c */ /* 0x000fe40000705670 */
[----:B------:R-:W-:Y:S02]  /*0930*/  @P2 LOP3.LUT R0, R0, 0x1000, RZ, 0xfc, !PT ;  /* 0x0000100000002812 */ /* 0x000fe400078efcff */
[----:B------:R-:W-:Y:S02]  /*0940*/  ISETP.NE.OR P0, PT, R39, R32, P0 ;  /* 0x000000202700720c */ /* 0x000fe40000705670 */
[----:B------:R-:W-:Y:S01]  /*0950*/  ISETP.NE.AND P2, PT, R42, R43, PT ;  /* 0x0000002b2a00720c */ /* 0x000fe20003f45270 */
[----:B------:R0:W1:Y:S01]  /*0960*/  @P1 LDS R3, [R44+0x3f8] ;  /* 0x0003f8002c031984 */ /* 0x0000620000000800 */
[----:B------:R-:W-:Y:S02]  /*0970*/  ISETP.NE.OR P0, PT, R32, R33, P0 ;  /* 0x000000212000720c */ /* 0x000fe40000705670 */
[----:B------:R-:W-:-:S02]  /*0980*/  FSEL R46, R22, R41, P5 ;  /* 0x00000029162e7208 */ /* 0x000fc40002800000 */
[----:B------:R-:W-:Y:S02]  /*0990*/  ISETP.NE.OR P0, PT, R33, R34, P0 ;  /* 0x000000222100720c */ /* 0x000fe40000705670 */
[----:B------:R-:W-:Y:S01]  /*09a0*/  LOP3.LUT R0, R0, 0xfffff7ff, RZ, 0xc0, !PT ;  /* 0xfffff7ff00007812 */ /* 0x000fe200078ec0ff */
[----:B------:R-:W-:Y:S01]  /*09b0*/  FADD R46, R23, R46 ;  /* 0x0000002e172e7221 */ /* 0x000fe20000000000 */
[----:B------:R-:W-:Y:S02]  /*09c0*/  ISETP.NE.OR P0, PT, R34, R35, P0 ;  /* 0x000000232200720c */ /* 0x000fe40000705670 */
[----:B------:R-:W-:Y:S02]  /*09d0*/  ISETP.NE.AND P3, PT, R31, R24, PT ;  /* 0x000000181f00720c */ /* 0x000fe40003f65270 */
[----:B------:R-:W-:Y:S02]  /*09e0*/  ISETP.NE.OR P0, PT, R35, R28, P0 ;  /* 0x0000001c2300720c */ /* 0x000fe40000705670 */
[----:B------:R-:W-:-:S02]  /*09f0*/  @P2 LOP3.LUT R0, R0, 0x800, RZ, 0xfc, !PT ;  /* 0x0000080000002812 */ /* 0x000fc400078efcff */
[----:B------:R-:W-:Y:S02]  /*0a00*/  ISETP.NE.OR P0, PT, R28, R29, P0 ;  /* 0x0000001d1c00720c */ /* 0x000fe40000705670 */
[----:B------:R-:W-:Y:S02]  /*0a10*/  FSEL R41, R23, R46, P2 ;  /* 0x0000002e17297208 */ /* 0x000fe40001000000 */
[----:B------:R-:W-:Y:S02]  /*0a20*/  ISETP.NE.OR P0, PT, R29, R30, P0 ;  /* 0x0000001e1d00720c */ /* 0x000fe40000705670 */
[----:B------:R-:W-:Y:S01]  /*0a30*/  ISETP.NE.AND P2, PT, R43, R36, PT ;  /* 0x000000242b00720c */ /* 0x000fe20003f45270 */
[----:B--2---:R-:W-:Y:S01]  /*0a40*/  FADD R41, R16, R41 ;  /* 0x0000002910297221 */ /* 0x004fe20000000000 */
[----:B------:R-:W-:Y:S02]  /*0a50*/  ISETP.NE.OR P0, PT, R30, R31, P0 ;  /* 0x0000001f1e00720c */ /* 0x000fe40000705670 */
[----:B------:R-:W-:-:S02]  /*0a60*/  LOP3.LUT R0, R0, 0xfffffbff, RZ, 0xc0, !PT ;  /* 0xfffffbff00007812 */ /* 0x000fc400078ec0ff */
[----:B------:R-:W-:Y:S02]  /*0a70*/  ISETP.NE.OR P0, PT, R31, R24, P0 ;  /* 0x000000181f00720c */ /* 0x000fe40000705670 */
[----:B------:R-:W-:Y:S02]  /*0a80*/  FSEL R42, R16, R41, P2 ;  /* 0x00000029102a7208 */ /* 0x000fe40001000000 */
[----:B------:R-:W-:Y:S02]  /*0a90*/  ISETP.NE.OR P0, PT, R24, R25, P0 ;  /* 0x000000191800720c */ /* 0x000fe40000705670 */
[----:B0-----:R-:W-:Y:S01]  /*0aa0*/  P2R R44, PR, RZ, 0x20 ;  /* 0x00000020ff2c7803 */ /* 0x001fe20000000000 */
[----:B------:R-:W-:Y:S01]  /*0ab0*/  FADD R42, R17, R42 ;  /* 0x0000002a112a7221 */ /* 0x000fe20000000000 */
[----:B------:R-:W-:Y:S02]  /*0ac0*/  ISETP.NE.OR P0, PT, R25, R26, P0 ;  /* 0x0000001a1900720c */ /* 0x000fe40000705670 */
[----:B------:R-:W-:-:S02]  /*0ad0*/  @P2 LOP3.LUT R0, R0, 0x400, RZ, 0xfc, !PT ;  /* 0x0000040000002812 */ /* 0x000fc400078efcff */
[----:B------:R-:W-:Y:S02]  /*0ae0*/  ISETP.NE.OR P0, PT, R26, R27, P0 ;  /* 0x0000001b1a00720c */ /* 0x000fe40000705670 */
[----:B------:R-:W-:Y:S02]  /*0af0*/  ISETP.NE.AND P2, PT, R36, R37, PT ;  /* 0x000000252400720c */ /* 0x000fe40003f45270 */
[----:B------:R-:W-:Y:S02]  /*0b00*/  SEL R36, RZ, 0x1, !P0 ;  /* 0x00000001ff247807 */ /* 0x000fe40004000000 */
[----:B-1----:R-:W-:Y:S01]  /*0b10*/  @P1 ISETP.NE.AND P0, PT, R3, R40, PT ;  /* 0x000000280300120c */ /* 0x002fe20003f05270 */
[----:B------:R-:W-:Y:S01]  /*0b20*/  IMAD.MOV.U32 R3, RZ, RZ, 0x1 ;  /* 0x00000001ff037424 */ /* 0x000fe200078e00ff */
[----:B------:R-:W-:Y:S02]  /*0b30*/  LOP3.LUT R0, R0, 0xfffffdff, RZ, 0xc0, !PT ;  /* 0xfffffdff00007812 */ /* 0x000fe400078ec0ff */
[----:B------:R-:W-:-:S02]  /*0b40*/  @P1 SEL R3, RZ, 0x1, !P0 ;  /* 0x00000001ff031807 */ /* 0x000fc40004000000 */
[----:B------:R-:W-:Y:S02]  /*0b50*/  ISETP.NE.AND P1, PT, R37, R38, PT ;  /* 0x000000262500720c */ /* 0x000fe40003f25270 */
[----:B------:R-:W-:Y:S02]  /*0b60*/  FSEL R41, R17, R42, P2 ;  /* 0x0000002a11297208 */ /* 0x000fe40001000000 */
[----:B------:R-:W-:Y:S02]  /*0b70*/  @P2 LOP3.LUT R0, R0, 0x200, RZ, 0xfc, !PT ;  /* 0x0000020000002812 */ /* 0x000fe400078efcff */
[----:B------:R-:W-:Y:S01]  /*0b80*/  ISETP.NE.AND P0, PT, R38, R39, PT ;  /* 0x000000272600720c */ /* 0x000fe20003f05270 */
[----:B------:R-:W-:Y:S01]  /*0b90*/  FADD R41, R18, R41 ;  /* 0x0000002912297221 */ /* 0x000fe20000000000 */
[----:B------:R-:W-:Y:S02]  /*0ba0*/  LOP3.LUT R0, R0, 0xfffffeff, RZ, 0xc0, !PT ;  /* 0xfffffeff00007812 */ /* 0x000fe400078ec0ff */
[----:B------:R-:W-:-:S02]  /*0bb0*/  ISETP.NE.AND P2, PT, R24, R25, PT ;  /* 0x000000191800720c */ /* 0x000fc40003f45270 */
[----:B------:R-:W-:Y:S02]  /*0bc0*/  FSEL R40, R18, R41, P1 ;  /* 0x0000002912287208 */ /* 0x000fe40000800000 */
[----:B------:R-:W-:Y:S02]  /*0bd0*/  @P1 LOP3.LUT R0, R0, 0x100, RZ, 0xfc, !PT ;  /* 0x0000010000001812 */ /* 0x000fe400078efcff */
[----:B------:R-:W-:Y:S01]  /*0be0*/  ISETP.NE.AND P1, PT, R25, R26, PT ;  /* 0x0000001a1900720c */ /* 0x000fe20003f25270 */
[----:B------:R-:W-:Y:S01]  /*0bf0*/  FADD R40, R19, R40 ;  /* 0x0000002813287221 */ /* 0x000fe20000000000 */
[----:B------:R-:W-:Y:S02]  /*0c00*/  LOP3.LUT R0, R0, 0xffffff7f, RZ, 0xc0, !PT ;  /* 0xffffff7f00007812 */ /* 0x000fe400078ec0ff */
[----:B------:R-:W-:Y:S02]  /*0c10*/  ISETP.GE.AND P5, PT, R2, 0x1, PT ;  /* 0x000000010200780c */ /* 0x000fe40003fa6270 */
[----:B------:R-:W-:-:S02]  /*0c20*/  @P0 LOP3.LUT R0, R0, 0x80, RZ, 0xfc, !PT ;  /* 0x0000008000000812 */ /* 0x000fc400078efcff */
[----:B------:R-:W-:Y:S02]  /*0c30*/  FSEL R37, R19, R40, P0 ;  /* 0x0000002813257208 */ /* 0x000fe40000000000 */
[----:B------:R-:W-:Y:S02]  /*0c40*/  ISETP.NE.AND P0, PT, R39, R32, PT ;  /* 0x000000202700720c */ /* 0x000fe40003f05270 */
[----:B------:R-:W-:Y:S01]  /*0c50*/  LOP3.LUT R0, R0, 0xffffffbf, RZ, 0xc0, !PT ;  /* 0xffffffbf00007812 */ /* 0x000fe200078ec0ff */
[C---:B---3--:R-:W-:Y:S01]  /*0c60*/  FADD R37, R12.reuse, R37 ;  /* 0x000000250c257221 */ /* 0x048fe20000000000 */
[----:B------:R-:W-:Y:S02]  /*0c70*/  LOP3.LUT P6, R36, R3, RZ, R36, 0xfa, !PT ;  /* 0x000000ff03247212 */ /* 0x000fe400078cfa24 */
[----:B------:R-:W-:Y:S02]  /*0c80*/  P2R R40, PR, RZ, 0x10 ;  /* 0x00000010ff287803 */ /* 0x000fe40000000000 */
[----:B------:R-:W-:-:S02]  /*0c90*/  FSEL R38, R12, R37, P0 ;  /* 0x000000250c267208 */ /* 0x000fc40000000000 */
[----:B------:R-:W-:Y:S02]  /*0ca0*/  P2R R41, PR, RZ, 0x8 ;  /* 0x00000008ff297803 */ /* 0x000fe40000000000 */
[----:B------:R-:W-:Y:S01]  /*0cb0*/  P2R R42, PR, RZ, 0x4 ;  /* 0x00000004ff2a7803 */ /* 0x000fe20000000000 */
[C---:B------:R-:W-:Y:S01]  /*0cc0*/  FADD R38, R13.reuse, R38 ;  /* 0x000000260d267221 */ /* 0x040fe20000000000 */
[----:B------:R-:W-:Y:S02]  /*0cd0*/  @P0 LOP3.LUT R0, R0, 0x40, RZ, 0xfc, !PT ;  /* 0x0000004000000812 */ /* 0x000fe400078efcff */
[----:B------:R-:W-:Y:S02]  /*0ce0*/  ISETP.NE.AND P0, PT, R32, R33, PT ;  /* 0x000000212000720c */ /* 0x000fe40003f05270 */
[----:B------:R-:W-:Y:S02]  /*0cf0*/  LOP3.LUT R0, R0, 0xffffffdf, RZ, 0xc0, !PT ;  /* 0xffffffdf00007812 */ /* 0x000fe400078ec0ff */
[----:B------:R-:W-:-:S02]  /*0d00*/  FSEL R37, R13, R38, P0 ;  /* 0x000000260d257208 */ /* 0x000fc40000000000 */
[----:B------:R-:W-:-:S03]  /*0d10*/  P2R R43, PR, RZ, 0x2 ;  /* 0x00000002ff2b7803 */ /* 0x000fc60000000000 */
[----:B------:R-:W-:-:S04]  /*0d20*/  FADD R37, R14, R37 ;  /* 0x000000250e257221 */ /* 0x000fc80000000000 */
[----:B------:R-:W-:Y:S02]  /*0d30*/  @P0 LOP3.LUT R0, R0, 0x20, RZ, 0xfc, !PT ;  /* 0x0000002000000812 */ /* 0x000fe400078efcff */
[----:B------:R-:W-:Y:S02]  /*0d40*/  ISETP.NE.AND P0, PT, R33, R34, PT ;  /* 0x000000222100720c */ /* 0x000fe40003f05270 */
[----:B------:R-:W-:Y:S02]  /*0d50*/  LOP3.LUT R0, R0, 0xffffffef, RZ, 0xc0, !PT ;  /* 0xffffffef00007812 */ /* 0x000fe400078ec0ff */
[----:B------:R-:W-:-:S05]  /*0d60*/  FSEL R32, R14, R37, P0 ;  /* 0x000000250e207208 */ /* 0x000fca0000000000 */
[----:B------:R-:W-:-:S04]  /*0d70*/  FADD R32, R15, R32 ;  /* 0x000000200f207221 */ /* 0x000fc80000000000 */
[----:B------:R-:W-:Y:S02]  /*0d80*/  @P0 LOP3.LUT R0, R0, 0x10, RZ, 0xfc, !PT ;  /* 0x0000001000000812 */ /* 0x000fe400078efcff */
[----:B------:R-:W-:Y:S02]  /*0d90*/  ISETP.NE.AND P0, PT, R34, R35, PT ;  /* 0x000000232200720c */ /* 0x000fe40003f05270 */
[----:B------:R-:W-:Y:S02]  /*0da0*/  LOP3.LUT R0, R0, 0xfffffff7, RZ, 0xc0, !PT ;  /* 0xfffffff700007812 */ /* 0x000fe400078ec0ff */
[----:B------:R-:W-:-:S05]  /*0db0*/  FSEL R33, R15, R32, P0 ;  /* 0x000000200f217208 */ /* 0x000fca0000000000 */
[----:B----4-:R-:W-:-:S04]  /*0dc0*/  FADD R33, R8, R33 ;  /* 0x0000002108217221 */ /* 0x010fc80000000000 */
        /* <DEDUP_REMOVED lines=16> */
[----:B------:R-:W-:Y:S02]  /*0ed0*/  FSEL R29, R11, R28, P4 ;  /* 0x0000001c0b1d7208 */ /* 0x000fe40002000000 */
[----:B------:R-:W-:Y:S02]  /*0ee0*/  ISETP.NE.AND P0, PT, R26, R27, PT ;  /* 0x0000001b1a00720c */ /* 0x000fe40003f05270 */
[----:B------:R-:W-:Y:S01]  /*0ef0*/  LOP3.LUT P4, RZ, R0, 0x4, RZ, 0xc0, !PT ;  /* 0x0000000400ff7812 */ /* 0x000fe2000788c0ff */
[----:B------:R-:W-:Y:S01]  /*0f00*/  FADD R29, R4, R29 ;  /* 0x0000001d041d7221 */ /* 0x000fe20000000000 */
[----:B------:R-:W-:-:S04]  /*0f10*/  P2R R45, PR, RZ, 0x1 ;  /* 0x00000001ff2d7803 */ /* 0x000fc80000000000 */
[----:B------:R-:W-:Y:S02]  /*0f20*/  FSEL R28, R4, R29, P3 ;  /* 0x0000001d041c7208 */ /* 0x000fe40001800000 */
[----:B------:R-:W-:-:S03]  /*0f30*/  LOP3.LUT P3, RZ, R0, 0x8, RZ, 0xc0, !PT ;  /* 0x0000000800ff7812 */ /* 0x000fc6000786c0ff */
[----:B------:R-:W-:-:S05]  /*0f40*/  FADD R28, R5, R28 ;  /* 0x0000001c051c7221 */ /* 0x000fca0000000000 */
[----:B------:R-:W-:Y:S02]  /*0f50*/  FSEL R29, R5, R28, P2 ;  /* 0x0000001c051d7208 */ /* 0x000fe40001000000 */
[----:B------:R-:W-:-:S03]  /*0f60*/  LOP3.LUT P2, RZ, R0, 0x10, RZ, 0xc0, !PT ;  /* 0x0000001000ff7812 */ /* 0x000fc6000784c0ff */
[----:B------:R-:W-:-:S05]  /*0f70*/  FADD R29, R6, R29 ;  /* 0x0000001d061d7221 */ /* 0x000fca0000000000 */
[----:B------:R-:W-:Y:S02]  /*0f80*/  FSEL R24, R6, R29, P1 ;  /* 0x0000001d06187208 */ /* 0x000fe40000800000 */
[----:B------:R-:W-:-:S03]  /*0f90*/  LOP3.LUT P1, RZ, R0, 0x20, RZ, 0xc0, !PT ;  /* 0x0000002000ff7812 */ /* 0x000fc6000782c0ff */
[----:B------:R-:W-:-:S05]  /*0fa0*/  FADD R24, R7, R24 ;  /* 0x0000001807187221 */ /* 0x000fca0000000000 */
[----:B------:R-:W-:Y:S02]  /*0fb0*/  FSEL R24, R7, R24, P0 ;  /* 0x0000001807187208 */ /* 0x000fe40000000000 */
[----:B------:R-:W-:-:S03]  /*0fc0*/  ISETP.GE.AND P0, PT, R2, 0x2, PT ;  /* 0x000000020200780c */ /* 0x000fc60003f06270 */
[----:B------:R-:W0:Y:S02]  /*0fd0*/  SHFL.UP PT, R25, R24, 0x1, RZ ;  /* 0x0420000018197989 */ /* 0x000e2400000e00ff */
[----:B0-----:R-:W-:-:S05]  /*0fe0*/  FADD R25, R24, R25 ;  /* 0x0000001918197221 */ /* 0x001fca0000000000 */
[----:B------:R-:W-:Y:S02]  /*0ff0*/  @P5 FSEL R24, R25, R24, !P6 ;  /* 0x0000001819185208 */ /* 0x000fe40007000000 */
[----:B------:R-:W0:Y:S04]  /*1000*/  SHFL.UP PT, R25, R36, 0x1, RZ ;  /* 0x0420000024197989 */ /* 0x000e2800000e00ff */
[----:B------:R-:W1:Y:S01]  /*1010*/  SHFL.UP PT, R27, R24, 0x2, RZ ;  /* 0x04400000181b7989 */ /* 0x000e6200000e00ff */
[----:B0-----:R-:W-:Y:S02]  /*1020*/  SEL R25, R25, RZ, P5 ;  /* 0x000000ff19197207 */ /* 0x001fe40002800000 */
[----:B------:R-:W-:Y:S02]  /*1030*/  LOP3.LUT P5, RZ, R0, 0x1000, RZ, 0xc0, !PT ;  /* 0x0000100000ff7812 */ /* 0x000fe400078ac0ff */
[----:B------:R-:W-:Y:S01]  /*1040*/  LOP3.LUT P6, R25, R25, RZ, R36, 0xfa, !PT ;  /* 0x000000ff19197212 */ /* 0x000fe200078cfa24 */
[----:B-1----:R-:W-:-:S04]  /*1050*/  FADD R27, R24, R27 ;  /* 0x0000001b181b7221 */ /* 0x002fc80000000000 */
[----:B------:R-:W0:Y:S01]  /*1060*/  SHFL.UP PT, R26, R25, 0x2, RZ ;  /* 0x04400000191a7989 */ /* 0x000e2200000e00ff */
[----:B------:R-:W-:-:S05]  /*1070*/  @P0 FSEL R24, R27, R24, !P6 ;  /* 0x000000181b180208 */ /* 0x000fca0007000000 */
[----:B------:R-:W1:Y:S01]  /*1080*/  SHFL.UP PT, R27, R24, 0x4, RZ ;  /* 0x04800000181b7989 */ /* 0x000e6200000e00ff */
[----:B0-----:R-:W-:Y:S02]  /*1090*/  SEL R26, R26, RZ, P0 ;  /* 0x000000ff1a1a7207 */ /* 0x001fe40000000000 */
[----:B------:R-:W-:Y:S02]  /*10a0*/  ISETP.GE.AND P0, PT, R2, 0x4, PT ;  /* 0x000000040200780c */ /* 0x000fe40003f06270 */
[----:B------:R-:W-:Y:S01]  /*10b0*/  LOP3.LUT P6, R26, R26, RZ, R25, 0xfa, !PT ;  /* 0x000000ff1a1a7212 */ /* 0x000fe200078cfa19 */
[----:B-1----:R-:W-:-:S10]  /*10c0*/  FADD R27, R24, R27 ;  /* 0x0000001b181b7221 */ /* 0x002fd40000000000 */
[----:B------:R-:W-:Y:S02]  /*10d0*/  @P0 FSEL R24, R27, R24, !P6 ;  /* 0x000000181b180208 */ /* 0x000fe40007000000 */
[----:B------:R-:W0:Y:S04]  /*10e0*/  SHFL.UP PT, R27, R26, 0x4, RZ ;  /* 0x048000001a1b7989 */ /* 0x000e2800000e00ff */
[----:B------:R-:W1:Y:S01]  /*10f0*/  SHFL.UP PT, R29, R24, 0x8, RZ ;  /* 0x05000000181d7989 */ /* 0x000e6200000e00ff */
[----:B0-----:R-:W-:Y:S02]  /*1100*/  SEL R27, R27, RZ, P0 ;  /* 0x000000ff1b1b7207 */ /* 0x001fe40000000000 */
[----:B------:R-:W-:Y:S02]  /*1110*/  ISETP.GE.AND P0, PT, R2, 0x8, PT ;  /* 0x000000080200780c */ /* 0x000fe40003f06270 */
[----:B------:R-:W-:Y:S01]  /*1120*/  LOP3.LUT P6, R27, R27, RZ, R26, 0xfa, !PT ;  /* 0x000000ff1b1b7212 */ /* 0x000fe200078cfa1a */
[----:B-1----:R-:W-:-:S04]  /*1130*/  FADD R29, R24, R29 ;  /* 0x0000001d181d7221 */ /* 0x002fc80000000000 */
[----:B------:R-:W0:Y:S06]  /*1140*/  SHFL.UP PT, R25, R27, 0x8, RZ ;  /* 0x050000001b197989 */ /* 0x000e2c00000e00ff */
[----:B------:R-:W-:Y:S02]  /*1150*/  @P0 FSEL R24, R29, R24, !P6 ;  /* 0x000000181d180208 */ /* 0x000fe40007000000 */
[----:B0-----:R-:W-:-:S03]  /*1160*/  SEL R28, R25, RZ, P0 ;  /* 0x000000ff191c7207 */ /* 0x001fc60000000000 */
[----:B------:R-:W0:Y:S01]  /*1170*/  SHFL.UP PT, R25, R24, 0x10, RZ ;  /* 0x0600000018197989 */ /* 0x000e2200000e00ff */
[----:B------:R-:W-:Y:S02]  /*1180*/  ISETP.GE.AND P0, PT, R2, 0x10, PT ;  /* 0x000000100200780c */ /* 0x000fe40003f06270 */
[----:B------:R-:W-:Y:S01]  /*1190*/  LOP3.LUT P6, R28, R28, RZ, R27, 0xfa, !PT ;  /* 0x000000ff1c1c7212 */ /* 0x000fe200078cfa1b */
[----:B0-----:R-:W-:-:S05]  /*11a0*/  FADD R25, R24, R25 ;  /* 0x0000001918197221 */ /* 0x001fca0000000000 */
[----:B------:R-:W-:Y:S02]  /*11b0*/  FSEL R39, R25, R24, !P6 ;  /* 0x0000001819277208 */ /* 0x000fe40007000000 */
[----:B------:R-:W0:Y:S01]  /*11c0*/  SHFL.UP PT, R25, R28, 0x10, RZ ;  /* 0x060000001c197989 */ /* 0x000e2200000e00ff */
[----:B------:R-:W-:Y:S02]  /*11d0*/  ISETP.NE.AND P6, PT, R2, 0x1f, PT ;  /* 0x0000001f0200780c */ /* 0x000fe40003fc5270 */
[----:B------:R-:W-:-:S11]  /*11e0*/  FSEL R37, R24, R39, !P0 ;  /* 0x0000002718257208 */ /* 0x000fd60004000000 */
[----:B------:R-:W-:Y:S02]  /*11f0*/  @!P6 LEA R32, R62, UR4, 0x3 ;  /* 0x000000043e20ec11 */ /* 0x000fe4000f8e18ff */
[----:B0-----:R-:W-:Y:S02]  /*1200*/  SEL R25, R25, RZ, P0 ;  /* 0x000000ff19197207 */ /* 0x001fe40000000000 */
[C---:B------:R-:W-:Y:S02]  /*1210*/  LOP3.LUT P0, RZ, R0.reuse, 0x40, RZ, 0xc0, !PT ;  /* 0x0000004000ff7812 */ /* 0x040fe4000780c0ff */
[----:B------:R-:W-:Y:S02]  /*1220*/  LOP3.LUT R38, R25, R28, RZ, 0xfc, !PT ;  /* 0x0000001c19267212 */ /* 0x000fe400078efcff */
[----:B------:R-:W-:Y:S02]  /*1230*/  P2R R46, PR, RZ, 0x1 ;  /* 0x00000001ff2e7803 */ /* 0x000fe40000000000 */
[C---:B------:R-:W-:Y:S01]  /*1240*/  LOP3.LUT P0, RZ, R0.reuse, 0x80, RZ, 0xc0, !PT ;  /* 0x0000008000ff7812 */ /* 0x040fe2000780c0ff */
[----:B------:R0:W-:Y:S03]  /*1250*/  @!P6 STS.64 [R32], R38 ;  /* 0x000000262000e388 */ /* 0x0001e60000000a00 */
[----:B------:R-:W-:Y:S01]  /*1260*/  P2R R47, PR, RZ, 0x1 ;  /* 0x00000001ff2f7803 */ /* 0x000fe20000000000 */
[----:B------:R-:W-:Y:S01]  /*1270*/  BAR.SYNC.DEFER_BLOCKING 0x0 ;  /* 0x0000000000007b1d */ /* 0x000fe20000010000 */
[----:B------:R-:W-:-:S04]  /*1280*/  LOP3.LUT P0, RZ, R0, 0x100, RZ, 0xc0, !PT ;  /* 0x0000010000ff7812 */ /* 0x000fc8000780c0ff */
[----:B------:R-:W-:Y:S02]  /*1290*/  P2R R48, PR, RZ, 0x1 ;  /* 0x00000001ff307803 */ /* 0x000fe40000000000 */
[C---:B------:R-:W-:Y:S01]  /*12a0*/  LOP3.LUT P0, RZ, R0.reuse, 0x200, RZ, 0xc0, !PT ;  /* 0x0000020000ff7812 */ /* 0x040fe2000780c0ff */
[----:B------:R-:W-:Y:S01]  /*12b0*/  SHFL.UP PT, R38, R38, 0x1, RZ ;  /* 0x0420000026267989 */ /* 0x000fe200000e00ff */
[----:B0-----:R-:W-:Y:S02]  /*12c0*/  P2R R39, PR, RZ, 0x20 ;  /* 0x00000020ff277803 */ /* 0x001fe40000000000 */
[----:B------:R-:W-:Y:S02]  /*12d0*/  ISETP.GE.U32.AND P5, PT, R61, 0x20, PT ;  /* 0x000000203d00780c */ /* 0x000fe40003fa6070 */
[----:B------:R-:W-:Y:S02]  /*12e0*/  P2R R49, PR, RZ, 0x1 ;  /* 0x00000001ff317803 */ /* 0x000fe40000000000 */
[----:B------:R-:W-:-:S04]  /*12f0*/  LOP3.LUT P0, RZ, R0, 0x400, RZ, 0xc0, !PT ;  /* 0x0000040000ff7812 */ /* 0x000fc8000780c0ff */
[----:B------:R-:W-:Y:S02]  /*1300*/  P2R R50, PR, RZ, 0x1 ;  /* 0x00000001ff327803 */ /* 0x000fe40000000000 */
[----:B------:R-:W-:Y:S01]  /*1310*/  LOP3.LUT P0, RZ, R0, 0x800, RZ, 0xc0, !PT ;  /* 0x0000080000ff7812 */ /* 0x000fe2000780c0ff */
[----:B------:R-:W0:Y:S04]  /*1320*/  LDS.128 R24, [UR4] ;  /* 0x00000004ff187984 */ /* 0x000e280008000c00 */
[----:B------:R-:W1:Y:S01]  /*1330*/  LDS.128 R28, [UR4+0x10] ;  /* 0x00001004ff1c7984 */ /* 0x000e620008000c00 */
[----:B0-----:R-:W-:-:S13]  /*1340*/  ISETP.NE.AND P6, PT, R26, RZ, PT ;  /* 0x000000ff1a00720c */ /* 0x001fda0003fc5270 */
[----:B------:R-:W-:Y:S01]  /*1350*/  @!P6 FADD R27, R25, R27 ;  /* 0x0000001b191be221 */ /* 0x000fe20000000000 */
[----:B------:R-:W-:-:S04]  /*1360*/  ISETP.NE.AND P6, PT, R62, 0x2, PT ;  /* 0x000000023e00780c */ /* 0x000fc80003fc5270 */
[----:B------:R-:W-:Y:S02]  /*1370*/  FSEL R34, R27, R25, !P6 ;  /* 0x000000191b227208 */ /* 0x000fe40007000000 */
[----:B-1----:R-:W-:Y:S01]  /*1380*/  ISETP.NE.AND P6, PT, R28, RZ, PT ;  /* 0x000000ff1c00720c */ /* 0x002fe20003fc5270 */
[----:B------:R-:W-:-:S12]  /*1390*/  SHFL.UP PT, R25, R37, 0x1, RZ ;  /* 0x0420000025197989 */ /* 0x000fd800000e00ff */
[----:B------:R-:W-:Y:S01]  /*13a0*/  @!P6 FADD R29, R27, R29 ;  /* 0x0000001d1b1de221 */ /* 0x000fe20000000000 */
[----:B------:R-:W-:-:S04]  /*13b0*/  ISETP.NE.AND P6, PT, R62, 0x3, PT ;  /* 0x000000033e00780c */ /* 0x000fc80003fc5270 */
[----:B------:R-:W-:Y:S02]  /*13c0*/  FSEL R34, R29, R34, !P6 ;  /* 0x000000221d227208 */ /* 0x000fe40007000000 */
[----:B------:R-:W-:-:S13]  /*13d0*/  ISETP.NE.AND P6, PT, R30, RZ, PT ;  /* 0x000000ff1e00720c */ /* 0x000fda0003fc5270 */
[----:B------:R-:W-:Y:S01]  /*13e0*/  @!P6 FADD R31, R31, R29 ;  /* 0x0000001d1f1fe221 */ /* 0x000fe20000000000 */
[----:B------:R-:W-:-:S04]  /*13f0*/  ISETP.NE.AND P6, PT, R62, 0x4, PT ;  /* 0x000000043e00780c */ /* 0x000fc80003fc5270 */
[----:B------:R-:W-:Y:S02]  /*1400*/  FSEL R36, R31, R34, !P6 ;  /* 0x000000221f247208 */ /* 0x000fe40007000000 */
[----:B------:R-:W0:Y:S02]  /*1410*/  LDS.128 R32, [UR4+0x20] ;  /* 0x00002004ff207984 */ /* 0x000e240008000c00 */
[----:B0-----:R-:W-:-:S13]  /*1420*/  ISETP.NE.AND P6, PT, R32, RZ, PT ;  /* 0x000000ff2000720c */ /* 0x001fda0003fc5270 */
[----:B------:R-:W-:Y:S01]  /*1430*/  @!P6 FADD R33, R31, R33 ;  /* 0x000000211f21e221 */ /* 0x000fe20000000000 */
[----:B------:R-:W-:-:S04]  /*1440*/  ISETP.NE.AND P6, PT, R62, 0x5, PT ;  /* 0x000000053e00780c */ /* 0x000fc80003fc5270 */
[----:B------:R-:W-:Y:S02]  /*1450*/  FSEL R36, R33, R36, !P6 ;  /* 0x0000002421247208 */ /* 0x000fe40007000000 */
[----:B------:R-:W-:-:S13]  /*1460*/  ISETP.NE.AND P6, PT, R34, RZ, PT ;  /* 0x000000ff2200720c */ /* 0x000fda0003fc5270 */
[----:B------:R-:W-:Y:S01]  /*1470*/  @!P6 FADD R35, R35, R33 ;  /* 0x000000212323e221 */ /* 0x000fe20000000000 */
[----:B------:R-:W-:-:S04]  /*1480*/  ISETP.NE.AND P6, PT, R62, 0x6, PT ;  /* 0x000000063e00780c */ /* 0x000fc80003fc5270 */
[----:B------:R-:W-:Y:S02]  /*1490*/  FSEL R36, R35, R36, !P6 ;  /* 0x0000002423247208 */ /* 0x000fe40007000000 */
[----:B------:R-:W-:-:S13]  /*14a0*/  ISETP.NE.OR P6, PT, R38, RZ, !P5 ;  /* 0x000000ff2600720c */ /* 0x000fda0006fc5670 */
[----:B------:R-:W-:Y:S01]  /*14b0*/  @!P6 FADD R25, R25, R36 ;  /* 0x000000241919e221 */ /* 0x000fe20000000000 */
[----:B------:R-:W-:-:S04]  /*14c0*/  @P5 ISETP.NE.AND P6, PT, R2, RZ, PT ;  /* 0x000000ff0200520c */ /* 0x000fc80003fc5270 */
[----:B------:R-:W-:Y:S02]  /*14d0*/  @P5 FSEL R25, R36, R25, !P6 ;  /* 0x0000001924195208 */ /* 0x000fe40007000000 */
[----:B------:R-:W-:Y:S02]  /*14e0*/  ISETP.NE.AND P6, PT, R3, RZ, PT ;  /* 0x000000ff0300720c */ /* 0x000fe40003fc5270 */
[----:B------:R-:W-:Y:S01]  /*14f0*/  ISETP.NE.AND P5, PT, R61, RZ, PT ;  /* 0x000000ff3d00720c */ /* 0x000fe20003fa5270 */
[----:B------:R-:W-:-:S05]  /*1500*/  FADD R25, R20, R25 ;  /* 0x0000001914197221 */ /* 0x000fca0000000000 */
[----:B------:R-:W-:Y:S02]  /*1510*/  FSEL R36, R25, R20, !P6 ;  /* 0x0000001419247208 */ /* 0x000fe40007000000 */
[----:B------:R-:W-:Y:S02]  /*1520*/  LOP3.LUT P6, RZ, R0, 0x1, RZ, 0xc0, !PT ;  /* 0x0000000100ff7812 */ /* 0x000fe400078cc0ff */
[----:B------:R-:W-:Y:S02]  /*1530*/  FSEL R2, R20, R36, !P5 ;  /* 0x0000002414027208 */ /* 0x000fe40006800000 */
[----:B------:R-:W-:-:S03]  /*1540*/  ISETP.NE.AND P5, PT, R39, RZ, PT ;  /* 0x000000ff2700720c */ /* 0x000fc60003fa5270 */
[----:B------:R-:W-:-:S05]  /*1550*/  FADD R2, R21, R2 ;  /* 0x0000000215027221 */ /* 0x000fca0000000000 */
[----:B------:R-:W-:Y:S02]  /*1560*/  FSEL R37, R21, R2, P5 ;  /* 0x0000000215257208 */ /* 0x000fe40002800000 */
[----:B------:R-:W-:-:S03]  /*1570*/  ISETP.NE.AND P5, PT, R44, RZ, PT ;  /* 0x000000ff2c00720c */ /* 0x000fc60003fa5270 */
[----:B------:R-:W-:-:S05]  /*1580*/  FADD R3, R22, R37 ;  /* 0x0000002516037221 */ /* 0x000fca0000000000 */
[----:B------:R-:W-:Y:S02]  /*1590*/  FSEL R38, R22, R3, P5 ;  /* 0x0000000316267208 */ /* 0x000fe40002800000 */
[----:B------:R-:W-:-:S03]  /*15a0*/  LOP3.LUT P5, RZ, R0, 0x2, RZ, 0xc0, !PT ;  /* 0x0000000200ff7812 */ /* 0x000fc600078ac0ff */
[----:B------:R-:W-:-:S05]  /*15b0*/  FADD R0, R23, R38 ;  /* 0x0000002617007221 */ /* 0x000fca0000000000 */
[----:B------:R-:W-:Y:S02]  /*15c0*/  FSEL R39, R23, R0, P0 ;  /* 0x0000000017277208 */ /* 0x000fe40000000000 */
[----:B------:R-:W-:Y:S01]  /*15d0*/  ISETP.NE.AND P0, PT, R50, RZ, PT ;  /* 0x000000ff3200720c */ /* 0x000fe20003f05270 */
[----:B------:R-:W0:Y:S02]  /*15e0*/  LDS.64 R22, [UR4+0x30] ;  /* 0x00003004ff167984 */ /* 0x000e240008000a00 */
[----:B------:R-:W-:-:S05]  /*15f0*/  FADD R3, R16, R39 ;  /* 0x0000002710037221 */ /* 0x000fca0000000000 */
[----:B------:R-:W-:Y:S02]  /*1600*/  FSEL R16, R16, R3, P0 ;  /* 0x0000000310107208 */ /* 0x000fe40000000000 */
[----:B------:R-:W-:-:S03]  /*1610*/  ISETP.NE.AND P0, PT, R49, RZ, PT ;  /* 0x000000ff3100720c */ /* 0x000fc60003f05270 */
        /* <DEDUP_REMOVED lines=25> */
[----:B------:R-:W-:-:S05]  /*17b0*/  FSEL R9, R9, R0, P5 ;  /* 0x0000000009097208 */ /* 0x000fca0002800000 */
[----:B------:R-:W-:-:S05]  /*17c0*/  FADD R3, R10, R9 ;  /* 0x000000090a037221 */ /* 0x000fca0000000000 */
[----:B------:R-:W-:-:S05]  /*17d0*/  FSEL R10, R10, R3, P6 ;  /* 0x000000030a0a7208 */ /* 0x000fca0003000000 */
[----:B------:R-:W-:-:S05]  /*17e0*/  FADD R0, R11, R10 ;  /* 0x0000000a0b007221 */ /* 0x000fca0000000000 */
[----:B------:R-:W-:-:S05]  /*17f0*/  FSEL R11, R11, R0, P4 ;  /* 0x000000000b0b7208 */ /* 0x000fca0002000000 */
[----:B------:R-:W-:-:S05]  /*1800*/  FADD R3, R4, R11 ;  /* 0x0000000b04037221 */ /* 0x000fca0000000000 */
[----:B------:R-:W-:-:S05]  /*1810*/  FSEL R4, R4, R3, P3 ;  /* 0x0000000304047208 */ /* 0x000fca0001800000 */
[----:B------:R-:W-:-:S05]  /*1820*/  FADD R0, R5, R4 ;  /* 0x0000000405007221 */ /* 0x000fca0000000000 */
[----:B------:R-:W-:Y:S02]  /*1830*/  FSEL R5, R5, R0, P2 ;  /* 0x0000000005057208 */ /* 0x000fe40001000000 */
[----:B0-----:R-:W-:-:S03]  /*1840*/  ISETP.NE.AND P2, PT, R22, RZ, PT ;  /* 0x000000ff1600720c */ /* 0x001fc60003f45270 */
[----:B------:R-:W-:-:S05]  /*1850*/  FADD R3, R6, R5 ;  /* 0x0000000506037221 */ /* 0x000fca0000000000 */
[----:B------:R-:W-:Y:S02]  /*1860*/  FSEL R6, R6, R3, P1 ;  /* 0x0000000306067208 */ /* 0x000fe40000800000 */
[----:B------:R-:W-:Y:S02]  /*1870*/  ISETP.NE.AND P1, PT, R61, RZ, PT ;  /* 0x000000ff3d00720c */ /* 0x000fe40003f25270 */
[----:B------:R-:W-:Y:S01]  /*1880*/  LOP3.LUT R3, R28, R26, R24, 0xfe, !PT ;  /* 0x0000001a1c037212 */ /* 0x000fe200078efe18 */
[----:B------:R-:W-:Y:S01]  /*1890*/  FADD R0, R7, R6 ;  /* 0x0000000607007221 */ /* 0x000fe20000000000 */
[----:B------:R-:W-:Y:S02]  /*18a0*/  @!P2 FADD R23, R35, R23 ;  /* 0x000000172317a221 */ /* 0x000fe40000000000 */
[----:B------:R-:W-:Y:S02]  /*18b0*/  LOP3.LUT R3, R32, R30, R3, 0xfe, !PT ;  /* 0x0000001e20037212 */ /* 0x000fe400078efe03 */
[----:B------:R-:W-:-:S02]  /*18c0*/  FSEL R7, R7, R0, P0 ;  /* 0x0000000007077208 */ /* 0x000fc40000000000 */
[----:B------:R-:W-:-:S03]  /*18d0*/  LOP3.LUT R24, R22, R34, R3, 0xfe, !PT ;  /* 0x0000002216187212 */ /* 0x000fc600078efe03 */
[----:B------:R-:W-:Y:S05]  /*18e0*/  @P1 BRA `(.L_x_203) ;  /* 0x0000001c00541947 */ /* 0x000fea0003800000 */
[----:B------:R-:W0:Y:S01]  /*18f0*/  LDC.64 R2, c[0x0][0x3a0] ;  /* 0x0000e800ff027b82 */ /* 0x000e220000000a00 */
[----:B------:R-:W-:Y:S02]  /*1900*/  IMAD.MOV.U32 R26, RZ, RZ, 0x65 ;  /* 0x00000065ff1a7424 */ /* 0x000fe400078e00ff */
[----:B------:R-:W-:Y:S02]  /*1910*/  IMAD.MOV.U32 R27, RZ, RZ, 0x0 ;  /* 0x00000000ff1b7424 */ /* 0x000fe400078e00ff */
[----:B------:R-:W-:Y:S02]  /*1920*/  IMAD.MOV.U32 R25, RZ, RZ, R23 ;  /* 0x000000ffff197224 */ /* 0x000fe400078e0017 */
[----:B------:R-:W-:-:S03]  /*1930*/  IMAD.MOV.U32 R36, RZ, RZ, R20 ;  /* 0x000000ffff247224 */ /* 0x000fc600078e0014 */
[----:B0-----:R0:W-:Y:S01]  /*1940*/  ST.E.128.STRONG.GPU desc[UR8][R2.64+0x200], R24 ;  /* 0x0002001802007985 */ /* 0x0011e2000c10fd08 */
[----:B------:R-:W-:Y:S05]  /*1950*/  BRA `(.L_x_203) ;  /* 0x0000001c00387947 */ /* 0x000fea0003800000 */
.L_x_202:
[----:B------:R-:W-:Y:S01]  /*1960*/  ISETP.NE.AND P1, PT, R61, RZ, PT ;  /* 0x000000ff3d00720c */ /* 0x000fe20003f25270 */
[----:B-1----:R-:W-:-:S12]  /*1970*/  IMAD.MOV.U32 R3, RZ, RZ, RZ ;  /* 0x000000ffff037224 */ /* 0x002fd800078e00ff */
[----:B------:R-:W1:Y:S02]  /*1980*/  @!P1 LDC.64 R44, c[0x0][0x388] ;  /* 0x0000e200ff2c9b82 */ /* 0x000e640000000a00 */
[----:B-1----:R-:W-:-:S05]  /*1990*/  @!P1 IMAD.WIDE.U32 R44, R0, 0x4, R44 ;  /* 0x00000004002c9825 */ /* 0x002fca00078e002c */
[----:B------:R1:W5:Y:S01]  /*19a0*/  @!P1 LDG.E R3, desc[UR8][R44.64] ;  /* 0x000000082c039981 */ /* 0x000362000c1e1900 */
[----:B0-----:R-:W-:Y:S01]  /*19b0*/  FADD R2, R20, R21 ;  /* 0x0000001514027221 */ /* 0x001fe20000000000 */
[----:B------:R-:W-:Y:S02]  /*19c0*/  ISETP.NE.AND P0, PT, R40, R41, PT ;  /* 0x000000292800720c */ /* 0x000fe40003f05270 */
[----:B------:R-:W-:Y:S02]  /*19d0*/  ISETP.NE.AND P2, PT, R41, R42, PT ;  /* 0x0000002a2900720c */ /* 0x000fe40003f45270 */
[----:B------:R-:W-:Y:S02]  /*19e0*/  FSEL R47, R21, R2, P0 ;  /* 0x00000002152f7208 */ /* 0x000fe40000000000 */
[----:B------:R-:W-:Y:S02]  /*19f0*/  ISETP.NE.AND P3, PT, R36, R37, PT ;  /* 0x000000252400720c */ /* 0x000fe40003f65270 */
[----:B------:R-:W-:Y:S01]  /*1a00*/  ISETP.NE.AND P4, PT, R62, 0x2, PT ;  /* 0x000000023e00780c */ /* 0x000fe20003f85270 */
[----:B------:R-:W-:Y:S01]  /*1a10*/  FADD R47, R22, R47 ;  /* 0x0000002f162f7221 */ /* 0x000fe20000000000 */
[----:B------:R-:W-:-:S04]  /*1a20*/  ISETP.NE.AND P5, PT, R62, 0x5, PT ;  /* 0x000000053e00780c */ /* 0x000fc80003fa5270 */
[----:B------:R-:W-:Y:S02]  /*1a30*/  FSEL R2, R22, R47, P2 ;  /* 0x0000002f16027208 */ /* 0x000fe40001000000 */
[----:B------:R-:W-:-:S03]  /*1a40*/  ISETP.NE.AND P2, PT, R42, R43, PT ;  /* 0x0000002b2a00720c */ /* 0x000fc60003f45270 */
[----:B------:R-:W-:-:S05]  /*1a50*/  FADD R2, R23, R2 ;  /* 0x0000000217027221 */ /* 0x000fca0000000000 */
[----:B------:R-:W-:Y:S02]  /*1a60*/  FSEL R47, R23, R2, P2 ;  /* 0x00000002172f7208 */ /* 0x000fe40001000000 */
[----:B------:R-:W-:-:S03]  /*1a70*/  ISETP.NE.AND P2, PT, R43, R36, PT ;  /* 0x000000242b00720c */ /* 0x000fc60003f45270 */
[----:B--2---:R-:W-:-:S05]  /*1a80*/  FADD R47, R16, R47 ;  /* 0x0000002f102f7221 */ /* 0x004fca0000000000 */
[----:B------:R-:W-:Y:S02]  /*1a90*/  FSEL R2, R16, R47, P2 ;  /* 0x0000002f10027208 */ /* 0x000fe40001000000 */
[----:B------:R-:W-:-:S03]  /*1aa0*/  ISETP.NE.AND P2, PT, R61, RZ, PT ;  /* 0x000000ff3d00720c */ /* 0x000fc60003f45270 */
[----:B-1----:R-:W-:Y:S01]  /*1ab0*/  FADD R44, R17, R2 ;  /* 0x00000002112c7221 */ /* 0x002fe20000000000 */
[----:B------:R-:W-:-:S04]  /*1ac0*/  LEA R2, R61, UR4, 0x2 ;  /* 0x000000043d027c11 */ /* 0x000fc8000f8e10ff */
[----:B------:R-:W-:Y:S01]  /*1ad0*/  FSEL R45, R17, R44, P3 ;  /* 0x0000002c112d7208 */ /* 0x000fe20001800000 */
[----:B------:R-:W-:Y:S01]  /*1ae0*/  STS [R2+0x3fc], R27 ;  /* 0x0003fc1b02007388 */ /* 0x000fe20000000800 */
[----:B------:R-:W-:Y:S03]  /*1af0*/  BAR.SYNC.DEFER_BLOCKING 0x0 ;  /* 0x0000000000007b1d */ /* 0x000fe60000010000 */
[----:B------:R-:W-:-:S03]  /*1b00*/  FADD R45, R18, R45 ;  /* 0x0000002d122d7221 */ /* 0x000fc60000000000 */
[----:B-----5:R-:W0:Y:S01]  /*1b10*/  @P2 LDS R3, [R2+0x3f8] ;  /* 0x0003f80002032984 */ /* 0x020e220000000800 */
[----:B------:R-:W-:-:S04]  /*1b20*/  ISETP.NE.AND P2, PT, R37, R38, PT ;  /* 0x000000262500720c */ /* 0x000fc80003f45270 */
[----:B------:R-:W-:Y:S02]  /*1b30*/  FSEL R44, R18, R45, P2 ;  /* 0x0000002d122c7208 */ /* 0x000fe40001000000 */
[----:B------:R-:W-:-:S03]  /*1b40*/  ISETP.NE.AND P2, PT, R38, R39, PT ;  /* 0x000000272600720c */ /* 0x000fc60003f45270 */
[----:B------:R-:W-:-:S05]  /*1b50*/  FADD R44, R19, R44 ;  /* 0x0000002c132c7221 */ /* 0x000fca0000000000 */
[----:B------:R-:W-:Y:S02]  /*1b60*/  FSEL R45, R19, R44, P2 ;  /* 0x0000002c132d7208 */ /* 0x000fe40001000000 */
[----:B------:R-:W-:-:S03]  /*1b70*/  ISETP.NE.AND P2, PT, R39, R32, PT ;  /* 0x000000202700720c */ /* 0x000fc60003f45270 */
[----:B---3--:R-:W-:-:S05]  /*1b80*/  FADD R45, R12, R45 ;  /* 0x0000002d0c2d7221 */ /* 0x008fca0000000000 */
[----:B------:R-:W-:Y:S02]  /*1b90*/  FSEL R44, R12, R45, P2 ;  /* 0x0000002d0c2c7208 */ /* 0x000fe40001000000 */
[----:B------:R-:W-:-:S03]  /*1ba0*/  ISETP.NE.AND P2, PT, R32, R33, PT ;  /* 0x000000212000720c */ /* 0x000fc60003f45270 */
[----:B------:R-:W-:-:S05]  /*1bb0*/  FADD R44, R13, R44 ;  /* 0x0000002c0d2c7221 */ /* 0x000fca0000000000 */
[----:B------:R-:W-:Y:S02]  /*1bc0*/  FSEL R45, R13, R44, P2 ;  /* 0x0000002c0d2d7208 */ /* 0x000fe40001000000 */
[----:B------:R-:W-:-:S03]  /*1bd0*/  ISETP.NE.AND P2, PT, R33, R34, PT ;  /* 0x000000222100720c */ /* 0x000fc60003f45270 */
[----:B------:R-:W-:Y:S01]  /*1be0*/  FADD R45, R14, R45 ;  /* 0x0000002d0e2d7221 */ /* 0x000fe20000000000 */
[----:B0-----:R-:W-:-:S04]  /*1bf0*/  ISETP.NE.OR P0, PT, R3, R40, P0 ;  /* 0x000000280300720c */ /* 0x001fc80000705670 */
[----:B------:R-:W-:Y:S02]  /*1c00*/  FSEL R2, R14, R45, P2 ;  /* 0x0000002d0e027208 */ /* 0x000fe40001000000 */
[----:B------:R-:W-:Y:S02]  /*1c10*/  ISETP.NE.AND P2, PT, R34, R35, PT ;  /* 0x000000232200720c */ /* 0x000fe40003f45270 */
[----:B------:R-:W-:Y:S01]  /*1c20*/  ISETP.NE.OR P0, PT, R41, R42, P0 ;  /* 0x0000002a2900720c */ /* 0x000fe20000705670 */
[----:B------:R-:W-:-:S03]  /*1c30*/  FADD R2, R15, R2 ;  /* 0x000000020f027221 */ /* 0x000fc60000000000 */
[----:B------:R-:W-:Y:S02]  /*1c40*/  ISETP.NE.OR P0, PT, R42, R43, P0 ;  /* 0x0000002b2a00720c */ /* 0x000fe40000705670 */
[----:B------:R-:W-:Y:S02]  /*1c50*/  FSEL R45, R15, R2, P2 ;  /* 0x000000020f2d7208 */ /* 0x000fe40001000000 */
[----:B------:R-:W-:Y:S02]  /*1c60*/  ISETP.NE.AND P2, PT, R35, R28, PT ;  /* 0x0000001c2300720c */ /* 0x000fe40003f45270 */
[----:B------:R-:W-:Y:S01]  /*1c70*/  ISETP.NE.OR P0, PT, R43, R36, P0 ;  /* 0x000000242b00720c */ /* 0x000fe20000705670 */
[----:B----4-:R-:W-:-:S03]  /*1c80*/  FADD R45, R8, R45 ;  /* 0x0000002d082d7221 */ /* 0x010fc60000000000 */
[----:B------:R-:W-:Y:S02]  /*1c90*/  ISETP.NE.OR P0, PT, R36, R37, P0 ;  /* 0x000000252400720c */ /* 0x000fe40000705670 */
        /* <DEDUP_REMOVED lines=26> */
[----:B------:R-:W-:Y:S01]  /*1e40*/  ISETP.NE.AND P2, PT, R25, R26, PT ;  /* 0x0000001a1900720c */ /* 0x000fe20003f45270 */
[----:B------:R-:W0:Y:S01]  /*1e50*/  S2R R2, SR_LANEID ;  /* 0x0000000000027919 */ /* 0x000e220000000000 */
        /* <DEDUP_REMOVED lines=9> */
[----:B------:R-:W-:-:S03]  /*1ef0*/  SEL R44, RZ, 0x1, !P0 ;  /* 0x00000001ff2c7807 */ /* 0x000fc60004000000 */
[----:B------:R-:W1:Y:S04]  /*1f00*/  SHFL.UP PT, R47, R56, 0x1, RZ ;  /* 0x04200000382f7989 */ /* 0x000e6800000e00ff */
[----:B------:R-:W2:Y:S01]  /*1f10*/  SHFL.UP PT, R45, R44, 0x1, RZ ;  /* 0x042000002c2d7989 */ /* 0x000ea200000e00ff */
[----:B0-----:R-:W-:Y:S01]  /*1f20*/  ISETP.GE.AND P3, PT, R2, 0x1, PT ;  /* 0x000000010200780c */ /* 0x001fe20003f66270 */
[----:B-1----:R-:W-:-:S03]  /*1f30*/  FADD R47, R56, R47 ;  /* 0x0000002f382f7221 */ /* 0x002fc60000000000 */
[----:B--2---:R-:W-:-:S09]  /*1f40*/  SEL R45, R45, RZ, P3 ;  /* 0x000000ff2d2d7207 */ /* 0x004fd20001800000 */
[----:B------:R-:W-:Y:S02]  /*1f50*/  @P3 FSEL R56, R56, R47, P0 ;  /* 0x0000002f38383208 */ /* 0x000fe40000000000 */
[----:B------:R-:W-:Y:S02]  /*1f60*/  LOP3.LUT P2, R45, R45, RZ, R44, 0xfa, !PT ;  /* 0x000000ff2d2d7212 */ /* 0x000fe4000784fa2c */
[----:B------:R-:W-:Y:S01]  /*1f70*/  ISETP.GE.AND P3, PT, R2, 0x2, PT ;  /* 0x000000020200780c */ /* 0x000fe20003f66270 */
[----:B------:R-:W0:Y:S04]  /*1f80*/  SHFL.UP PT, R47, R56, 0x2, RZ ;  /* 0x04400000382f7989 */ /* 0x000e2800000e00ff */
[----:B------:R-:W1:Y:S01]  /*1f90*/  SHFL.UP PT, R46, R45, 0x2, RZ ;  /* 0x044000002d2e7989 */ /* 0x000e6200000e00ff */
[----:B0-----:R-:W-:Y:S01]  /*1fa0*/  FADD R47, R56, R47 ;  /* 0x0000002f382f7221 */ /* 0x001fe20000000000 */
[----:B-1----:R-:W-:-:S06]  /*1fb0*/  SEL R46, R46, RZ, P3 ;  /* 0x000000ff2e2e7207 */ /* 0x002fcc0001800000 */
[----:B------:R-:W-:Y:S02]  /*1fc0*/  @P3 FSEL R56, R47, R56, !P2 ;  /* 0x000000382f383208 */ /* 0x000fe40005000000 */
        /* <DEDUP_REMOVED lines=15> */
[C---:B------:R-:W-:Y:S01]  /*20c0*/  ISETP.NE.AND P2, PT, R2.reuse, 0x1f, PT ;  /* 0x0000001f0200780c */ /* 0x040fe20003f45270 */
[----:B------:R-:W0:Y:S01]  /*20d0*/  SHFL.UP PT, R47, R56, 0x10, RZ ;  /* 0x06000000382f7989 */ /* 0x000e2200000e00ff */
[----:B------:R-:W-:-:S03]  /*20e0*/  ISETP.GE.AND P3, PT, R2, 0x10, PT ;  /* 0x000000100200780c */ /* 0x000fc60003f66270 */
[----:B------:R-:W1:Y:S08]  /*20f0*/  SHFL.UP PT, R45, R44, 0x10, RZ ;  /* 0x060000002c2d7989 */ /* 0x000e7000000e00ff */
[----:B------:R-:W-:Y:S01]  /*2100*/  @!P2 LEA R63, R62, UR4, 0x3 ;  /* 0x000000043e3fac11 */ /* 0x000fe2000f8e18ff */
[----:B0-----:R-:W-:Y:S01]  /*2110*/  FADD R47, R56, R47 ;  /* 0x0000002f382f7221 */ /* 0x001fe20000000000 */
[----:B-1----:R-:W-:-:S04]  /*2120*/  SEL R45, R45, RZ, P3 ;  /* 0x000000ff2d2d7207 */ /* 0x002fc80001800000 */
[----:B------:R-:W-:Y:S02]  /*2130*/  FSEL R65, R47, R56, !P0 ;  /* 0x000000382f417208 */ /* 0x000fe40004000000 */
[----:B------:R-:W-:Y:S02]  /*2140*/  LOP3.LUT R64, R45, R44, RZ, 0xfc, !PT ;  /* 0x0000002c2d407212 */ /* 0x000fe400078efcff */
[----:B------:R-:W-:-:S03]  /*2150*/  FSEL R66, R56, R65, !P3 ;  /* 0x0000004138427208 */ /* 0x000fc60005800000 */
[----:B------:R-:W-:Y:S01]  /*2160*/  @!P2 STS.64 [R63], R64 ;  /* 0x000000403f00a388 */ /* 0x000fe20000000a00 */
[----:B------:R-:W-:Y:S06]  /*2170*/  BAR.SYNC.DEFER_BLOCKING 0x0 ;  /* 0x0000000000007b1d */ /* 0x000fec0000010000 */
[----:B------:R-:W-:Y:S04]  /*2180*/  SHFL.UP PT, R56, R64, 0x1, RZ ;  /* 0x0420000040387989 */ /* 0x000fe800000e00ff */
[----:B------:R-:W0:Y:S04]  /*2190*/  LDS.128 R44, [UR4] ;  /* 0x00000004ff2c7984 */ /* 0x000e280008000c00 */
[----:B------:R-:W1:Y:S04]  /*21a0*/  LDS.128 R48, [UR4+0x10] ;  /* 0x00001004ff307984 */ /* 0x000e680008000c00 */
[----:B------:R-:W2:Y:S04]  /*21b0*/  LDS.128 R52, [UR4+0x20] ;  /* 0x00002004ff347984 */ /* 0x000ea80008000c00 */
[----:B------:R-:W3:Y:S01]  /*21c0*/  LDS.64 R58, [UR4+0x30] ;  /* 0x00003004ff3a7984 */ /* 0x000ee20008000a00 */
[----:B0-----:R-:W-:-:S02]  /*21d0*/  ISETP.NE.AND P2, PT, R46, RZ, PT ;  /* 0x000000ff2e00720c */ /* 0x001fc40003f45270 */
[----:B------:R-:W-:Y:S02]  /*21e0*/  LOP3.LUT R65, R46, R44, RZ, 0xfc, !PT ;  /* 0x0000002c2e417212 */ /* 0x000fe400078efcff */
[----:B-1----:R-:W-:Y:S02]  /*21f0*/  ISETP.NE.AND P3, PT, R48, RZ, PT ;  /* 0x000000ff3000720c */ /* 0x002fe40003f65270 */
[----:B------:R-:W-:Y:S02]  /*2200*/  ISETP.NE.AND P0, PT, R50, RZ, PT ;  /* 0x000000ff3200720c */ /* 0x000fe40003f05270 */
[----:B------:R-:W-:Y:S02]  /*2210*/  LOP3.LUT R63, R48, R46, R44, 0xfe, !PT ;  /* 0x0000002e303f7212 */ /* 0x000fe400078efe2c */
[----:B------:R-:W-:Y:S01]  /*2220*/  SEL R44, R65, R44, !P4 ;  /* 0x0000002c412c7207 */ /* 0x000fe20006000000 */
[----:B------:R-:W0:Y:S02]  /*2230*/  SHFL.UP PT, R48, R66, 0x1, RZ ;  /* 0x0420000042307989 */ /* 0x000e2400000e00ff */
[----:B------:R-:W-:Y:S01]  /*2240*/  @!P2 FADD R47, R45, R47 ;  /* 0x0000002f2d2fa221 */ /* 0x000fe20000000000 */
[----:B------:R-:W-:-:S03]  /*2250*/  ISETP.GE.U32.AND P2, PT, R61, 0x20, PT ;  /* 0x000000203d00780c */ /* 0x000fc60003f46070 */
[C---:B------:R-:W-:Y:S01]  /*2260*/  @!P3 FADD R49, R47.reuse, R49 ;  /* 0x000000312f31b221 */ /* 0x040fe20000000000 */
[----:B------:R-:W-:Y:S02]  /*2270*/  FSEL R46, R47, R45, !P4 ;  /* 0x0000002d2f2e7208 */ /* 0x000fe40006000000 */
[----:B------:R-:W-:Y:S01]  /*2280*/  ISETP.NE.AND P3, PT, R62, 0x3, PT ;  /* 0x000000033e00780c */ /* 0x000fe20003f65270 */
[----:B------:R-:W-:Y:S01]  /*2290*/  @!P0 FADD R51, R51, R49 ;  /* 0x0000003133338221 */ /* 0x000fe20000000000 */
[----:B--2---:R-:W-:Y:S02]  /*22a0*/  ISETP.NE.AND P4, PT, R52, RZ, PT ;  /* 0x000000ff3400720c */ /* 0x004fe40003f85270 */
[----:B------:R-:W-:Y:S02]  /*22b0*/  FSEL R46, R49, R46, !P3 ;  /* 0x0000002e312e7208 */ /* 0x000fe40005800000 */
[----:B------:R-:W-:Y:S02]  /*22c0*/  SEL R44, R63, R44, !P3 ;  /* 0x0000002c3f2c7207 */ /* 0x000fe40005800000 */
[----:B------:R-:W-:-:S02]  /*22d0*/  ISETP.NE.AND P3, PT, R54, RZ, PT ;  /* 0x000000ff3600720c */ /* 0x000fc40003f65270 */
[----:B------:R-:W-:Y:S02]  /*22e0*/  ISETP.NE.AND P0, PT, R62, 0x4, PT ;  /* 0x000000043e00780c */ /* 0x000fe40003f05270 */
[----:B------:R-:W-:Y:S02]  /*22f0*/  LOP3.LUT R45, R50, R63, RZ, 0xfc, !PT ;  /* 0x0000003f322d7212 */ /* 0x000fe400078efcff */
[----:B------:R-:W-:Y:S01]  /*2300*/  @P2 ISETP.NE.AND P6, PT, R56, RZ, PT ;  /* 0x000000ff3800220c */ /* 0x000fe20003fc5270 */
[----:B------:R-:W-:Y:S01]  /*2310*/  @!P4 FADD R53, R51, R53 ;  /* 0x000000353335c221 */ /* 0x000fe20000000000 */
[----:B------:R-:W-:Y:S02]  /*2320*/  SEL R44, R45, R44, !P0 ;  /* 0x0000002c2d2c7207 */ /* 0x000fe40004000000 */
[----:B------:R-:W-:Y:S02]  /*2330*/  FSEL R46, R51, R46, !P0 ;  /* 0x0000002e332e7208 */ /* 0x000fe40004000000 */
[----:B------:R-:W-:Y:S01]  /*2340*/  PLOP3.LUT P0, PT, PT, PT, PT, 0x80, 0x8 ;  /* 0x000000000008781c */ /* 0x000fe20003f0f070 */
[----:B------:R-:W-:Y:S01]  /*2350*/  @!P3 FADD R55, R55, R53 ;  /* 0x000000353737b221 */ /* 0x000fe20000000000 */
[----:B------:R-:W-:-:S02]  /*2360*/  @P2 PLOP3.LUT P0, PT, P6, PT, PT, 0x80, 0x8 ;  /* 0x000000000008281c */ /* 0x000fc4000370f070 */
[----:B------:R-:W-:Y:S02]  /*2370*/  ISETP.NE.AND P4, PT, R62, 0x6, PT ;  /* 0x000000063e00780c */ /* 0x000fe40003f85270 */
[----:B------:R-:W-:Y:S02]  /*2380*/  FSEL R46, R53, R46, !P5 ;  /* 0x0000002e352e7208 */ /* 0x000fe40006800000 */
[----:B------:R-:W-:Y:S02]  /*2390*/  LOP3.LUT R63, R52, R50, R63, 0xfe, !PT ;  /* 0x00000032343f7212 */ /* 0x000fe400078efe3f */
[----:B---3--:R-:W-:Y:S02]  /*23a0*/  ISETP.NE.AND P3, PT, R58, RZ, PT ;  /* 0x000000ff3a00720c */ /* 0x008fe40003f65270 */
[----:B------:R-:W-:Y:S02]  /*23b0*/  FSEL R47, R55, R46, !P4 ;  /* 0x0000002e372f7208 */ /* 0x000fe40006000000 */
[----:B------:R-:W-:-:S02]  /*23c0*/  SEL R44, R63, R44, !P5 ;  /* 0x0000002c3f2c7207 */ /* 0x000fc40006800000 */
[----:B------:R-:W-:Y:S01]  /*23d0*/  LOP3.LUT R45, R54, R63, RZ, 0xfc, !PT ;  /* 0x0000003f362d7212 */ /* 0x000fe200078efcff */
[----:B0-----:R-:W-:Y:S01]  /*23e0*/  @!P0 FADD R48, R48, R47 ;  /* 0x0000002f30308221 */ /* 0x001fe20000000000 */
[----:B------:R-:W-:Y:S02]  /*23f0*/  @P2 ISETP.NE.AND P6, PT, R2, RZ, PT ;  /* 0x000000ff0200220c */ /* 0x000fe40003fc5270 */
[----:B------:R-:W-:Y:S02]  /*2400*/  SEL R44, R45, R44, !P4 ;  /* 0x0000002c2d2c7207 */ /* 0x000fe40006000000 */
[----:B------:R-:W-:Y:S01]  /*2410*/  @P2 SEL R45, R56, RZ, P6 ;  /* 0x000000ff382d2207 */ /* 0x000fe20003000000 */
[----:B------:R-:W-:Y:S01]  /*2420*/  @!P3 FADD R59, R55, R59 ;  /* 0x0000003b373bb221 */ /* 0x000fe20000000000 */
[----:B------:R-:W-:Y:S02]  /*2430*/  @P2 FSEL R48, R47, R48, !P6 ;  /* 0x000000302f302208 */ /* 0x000fe40007000000 */
[----:B------:R-:W-:-:S02]  /*2440*/  @P2 LOP3.LUT R56, R44, R45, RZ, 0xfc, !PT ;  /* 0x0000002d2c382212 */ /* 0x000fc400078efcff */
[----:B------:R-:W-:Y:S01]  /*2450*/  LOP3.LUT R58, R58, R54, R63, 0xfe, !PT ;  /* 0x000000363a3a7212 */ /* 0x000fe200078efe3f */
        /* <DEDUP_REMOVED lines=13> */
[----:B0-----:R-:W-:-:S03]  /*2530*/  IMAD.WIDE.U32 R50, R0, 0x10, R50 ;  /* 0x0000001000327825 */ /* 0x001fc600078e0032 */
[----:B------:R-:W-:Y:S02]  /*2540*/  IADD3 R52, P0, PT, R50, R49, RZ ;  /* 0x0000003132347210 */ /* 0x000fe40007f1e0ff */
[----:B------:R1:W-:Y:S01]  /*2550*/  @!P1 ST.E.128.STRONG.GPU desc[UR8][R50.64+0x200], R44 ;  /* 0x0002002c32009985 */ /* 0x0003e2000c10fd08 */
[----:B------:R-:W-:Y:S05]  /*2560*/  NANOSLEEP 0x118 ;  /* 0x000001180000795d */ /* 0x000fea0003800000 */
[----:B------:R-:W-:-:S07]  /*2570*/  IMAD.X R53, R51, 0x1, R53, P0 ;  /* 0x0000000133357824 */ /* 0x000fce00000e0635 */
.L_x_206:
        /* <DEDUP_REMOVED lines=29> */
.L_x_232:
        /* <DEDUP_REMOVED lines=13> */
[----:B------:R-:W-:-:S04]  /*2820*/  LOP3.LUT R61, R61, R52, RZ, 0xc, !PT ;  /* 0x000000343d3d7212 */ /* 0x000fc800078e0cff */
[----:B------:R-:W0:Y:S02]  /*2830*/  POPC R66, R61 ;  /* 0x0000003d00427309 */ /* 0x000e240000000000 */
[----:B0-----:R-:W0:Y:S01]  /*2840*/  SHFL.DOWN PT, R65, R45, 0x1, R66 ;  /* 0x082000002d417989 */ /* 0x001e2200000e0042 */
[----:B------:R-:W-:-:S03]  /*2850*/  ISETP.GE.AND P0, PT, R2, R66, PT ;  /* 0x000000420200720c */ /* 0x000fc60003f06270 */
[----:B------:R-:W1:Y:S01]  /*2860*/  SHFL.DOWN PT, R52, R44, 0x1, R66 ;  /* 0x082000002c347989 */ /* 0x000e6200000e0042 */
[----:B0-----:R-:W-:Y:S01]  /*2870*/  FADD R65, R45, R65 ;  /* 0x000000412d417221 */ /* 0x001fe20000000000 */
[----:B-1----:R-:W-:-:S04]  /*2880*/  SEL R53, R52, RZ, !P0 ;  /* 0x000000ff34357207 */ /* 0x002fc80004000000 */
[-C--:B------:R-:W-:Y:S02]  /*2890*/  FSEL R65, R65, R45.reuse, !P1 ;  /* 0x0000002d41417208 */ /* 0x080fe40004800000 */
[----:B------:R-:W-:Y:S02]  /*28a0*/  LOP3.LUT P3, R53, R53, RZ, R44, 0xfa, !PT ;  /* 0x000000ff35357212 */ /* 0x000fe4000786fa2c */
[----:B------:R-:W-:Y:S01]  /*28b0*/  FSEL R62, R65, R45, !P0 ;  /* 0x0000002d413e7208 */ /* 0x000fe20004000000 */
[----:B------:R-:W-:Y:S01]  /*28c0*/  VIADD R45, R2, 0x2 ;  /* 0x00000002022d7836 */ /* 0x000fe20000000000 */
[----:B------:R-:W-:Y:S01]  /*28d0*/  ISETP.NE.U32.AND P1, PT, R46, 0x65, PT ;  /* 0x000000652e00780c */ /* 0x000fe20003f25070 */
[----:B------:R-:W0:Y:S03]  /*28e0*/  SHFL.DOWN PT, R65, R53, 0x2, R66 ;  /* 0x0840000035417989 */ /* 0x000e2600000e0042 */
[----:B------:R-:W-:Y:S01]  /*28f0*/  ISETP.GT.AND P0, PT, R45, R66, PT ;  /* 0x000000422d00720c */ /* 0x000fe20003f04270 */
[----:B------:R-:W1:Y:S01]  /*2900*/  SHFL.DOWN PT, R67, R62, 0x2, R66 ;  /* 0x084000003e437989 */ /* 0x000e6200000e0042 */
[----:B------:R-:W-:Y:S01]  /*2910*/  ISETP.NE.AND.EX P1, PT, R47, RZ, PT, P1 ;  /* 0x000000ff2f00720c */ /* 0x000fe20003f25310 */
[----:B------:R-:W-:Y:S01]  /*2920*/  VIADD R47, R2, 0x10 ;  /* 0x00000010022f7836 */ /* 0x000fe20000000000 */
[----:B0-----:R-:W-:Y:S01]  /*2930*/  SEL R44, R65, RZ, !P0 ;  /* 0x000000ff412c7207 */ /* 0x001fe20004000000 */
[----:B-1----:R-:W-:-:S03]  /*2940*/  FADD R67, R62, R67 ;  /* 0x000000433e437221 */ /* 0x002fc60000000000 */
[----:B------:R-:W-:-:S05]  /*2950*/  LOP3.LUT P2, R45, R53, RZ, R44, 0xfa, !PT ;  /* 0x000000ff352d7212 */ /* 0x000fca000784fa2c */
[----:B------:R-:W-:Y:S01]  /*2960*/  @!P0 FSEL R62, R67, R62, !P3 ;  /* 0x0000003e433e8208 */ /* 0x000fe20005800000 */
[----:B------:R-:W0:Y:S01]  /*2970*/  SHFL.DOWN PT, R65, R45, 0x4, R66 ;  /* 0x088000002d417989 */ /* 0x000e2200000e0042 */
[----:B------:R-:W-:Y:S01]  /*2980*/  ISETP.GT.AND P0, PT, R55, R66, PT ;  /* 0x000000423700720c */ /* 0x000fe20003f04270 */
[----:B------:R-:W-:Y:S02]  /*2990*/  VIADD R55, R2, 0x8 ;  /* 0x0000000802377836 */ /* 0x000fe40000000000 */
[----:B------:R-:W1:Y:S01]  /*29a0*/  SHFL.DOWN PT, R67, R62, 0x4, R66 ;  /* 0x088000003e437989 */ /* 0x000e6200000e0042 */
[----:B0-----:R-:W-:Y:S01]  /*29b0*/  SEL R44, R65, RZ, !P0 ;  /* 0x000000ff412c7207 */ /* 0x001fe20004000000 */
[----:B-1----:R-:W-:-:S03]  /*29c0*/  FADD R67, R62, R67 ;  /* 0x000000433e437221 */ /* 0x002fc60000000000 */
[----:B------:R-:W-:-:S05]  /*29d0*/  LOP3.LUT P3, R53, R45, RZ, R44, 0xfa, !PT ;  /* 0x000000ff2d357212 */ /* 0x000fca000786fa2c */
[----:B------:R-:W-:Y:S01]  /*29e0*/  @!P0 FSEL R62, R67, R62, !P2 ;  /* 0x0000003e433e8208 */ /* 0x000fe20005000000 */
[----:B------:R-:W0:Y:S01]  /*29f0*/  SHFL.DOWN PT, R65, R53, 0x8, R66 ;  /* 0x0900000035417989 */ /* 0x000e2200000e0042 */
[----:B------:R-:W-:-:S03]  /*2a00*/  ISETP.GT.AND P0, PT, R55, R66, PT ;  /* 0x000000423700720c */ /* 0x000fc60003f04270 */
[----:B------:R-:W1:Y:S01]  /*2a10*/  SHFL.DOWN PT, R69, R62, 0x8, R66 ;  /* 0x090000003e457989 */ /* 0x000e6200000e0042 */
[----:B0-----:R-:W-:Y:S01]  /*2a20*/  SEL R44, R65, RZ, !P0 ;  /* 0x000000ff412c7207 */ /* 0x001fe20004000000 */
[----:B-1----:R-:W-:-:S03]  /*2a30*/  FADD R69, R62, R69 ;  /* 0x000000453e457221 */ /* 0x002fc60000000000 */
[----:B------:R-:W-:Y:S02]  /*2a40*/  LOP3.LUT P2, R67, R53, RZ, R44, 0xfa, !PT ;  /* 0x000000ff35437212 */ /* 0x000fe4000784fa2c */
[----:B------:R-:W0:Y:S03]  /*2a50*/  LDC.64 R44, c[0x0][0x3a0] ;  /* 0x0000e800ff2c7b82 */ /* 0x000e260000000a00 */
[----:B------:R-:W-:Y:S01]  /*2a60*/  @!P0 FSEL R62, R69, R62, !P3 ;  /* 0x0000003e453e8208 */ /* 0x000fe20005800000 */
[----:B------:R-:W1:Y:S01]  /*2a70*/  SHFL.DOWN PT, R52, R67, 0x10, R66 ;  /* 0x0a00000043347989 */ /* 0x000e6200000e0042 */
[----:B------:R-:W-:Y:S02]  /*2a80*/  ISETP.GT.AND P3, PT, R47, R66, PT ;  /* 0x000000422f00720c */ /* 0x000fe40003f64270 */
[----:B------:R-:W-:Y:S01]  /*2a90*/  VOTE.ALL P0, P1 ;  /* 0x0000000000ff7806 */ /* 0x000fe20000800000 */
[----:B------:R-:W2:Y:S01]  /*2aa0*/  SHFL.DOWN PT, R65, R62, 0x10, R66 ;  /* 0x0a0000003e417989 */ /* 0x000ea200000e0042 */
[----:B0-----:R-:W-:-:S02]  /*2ab0*/  IADD3 R53, P4, PT, R44, 0x200, RZ ;  /* 0x000002002c357810 */ /* 0x001fc40007f9e0ff */
[----:B-1----:R-:W-:-:S03]  /*2ac0*/  SEL R52, R52, RZ, !P3 ;  /* 0x000000ff34347207 */ /* 0x002fc60005800000 */
[----:B------:R-:W-:Y:S02]  /*2ad0*/  IMAD.X R60, RZ, RZ, R45, P4 ;  /* 0x000000ffff3c7224 */ /* 0x000fe400020e062d */
[----:B--2---:R-:W-:Y:S01]  /*2ae0*/  FADD R65, R62, R65 ;  /* 0x000000413e417221 */ /* 0x004fe20000000000 */
[----:B------:R-:W-:-:S04]  /*2af0*/  LOP3.LUT R52, R52, R67, RZ, 0xfc, !PT ;  /* 0x0000004334347212 */ /* 0x000fc800078efcff */
[----:B------:R-:W-:-:S05]  /*2b00*/  @!P3 FSEL R62, R65, R62, !P2 ;  /* 0x0000003e413eb208 */ /* 0x000fca0005000000 */
[----:B------:R-:W-:-:S07]  /*2b10*/  IMAD.MOV.U32 R54, RZ, RZ, R62 ;  /* 0x000000ffff367224 */ /* 0x000fce00078e003e */
.L_x_246:
[----:B------:R-:W-:Y:S05]  /*2b20*/  @!P0 BRA `(.L_x_208) ;  /* 0x0000000400808947 */ /* 0x000fea0003800000 */
[----:B------:R-:W-:-:S07]  /*2b30*/  IMAD.MOV.U32 R62, RZ, RZ, 0x3a0 ;  /* 0x000003a0ff3e7424 */ /* 0x000fce00078e00ff */
.L_x_212:
[----:B------:R-:W-:Y:S01]  /*2b40*/  SHF.R.U32.HI R62, RZ, 0x1, R62 ;  /* 0x00000001ff3e7819 */ /* 0x000fe2000001163e */
[----:B------:R-:W-:Y:S02]  /*2b50*/  IMAD.MOV.U32 R44, RZ, RZ, R53 ;  /* 0x000000ffff2c7224 */ /* 0x000fe400078e0035 */
[----:B------:R-:W-:Y:S02]  /*2b60*/  IMAD.MOV.U32 R45, RZ, RZ, R60 ;  /* 0x000000ffff2d7224 */ /* 0x000fe400078e003c */
[----:B------:R-:W-:Y:S02]  /*2b70*/  IMAD.MOV.U32 R64, RZ, RZ, R54 ;  /* 0x000000ffff407224 */ /* 0x000fe400078e0036 */
[----:B------:R-:W-:-:S04]  /*2b80*/  IMAD.WIDE R54, R63, 0x10, R44 ;  /* 0x000000103f367825 */ /* 0x000fc800078e022c */
[----:B------:R-:W-:-:S07]  /*2b90*/  IMAD.MOV.U32 R66, RZ, RZ, R62 ;  /* 0x000000ffff427224 */ /* 0x000fce00078e003e */
.L_x_210:
        /* <DEDUP_REMOVED lines=29> */
.L_x_249:
        /* <DEDUP_REMOVED lines=10> */
[----:B------:R-:W-:-:S05]  /*2e10*/  LOP3.LUT R61, R61, 0x80000000, R49, 0xec, !PT ;  /* 0x800000003d3d7812 */ /* 0x000fca00078eec31 */
        /* <DEDUP_REMOVED lines=11> */
[----:B------:R-:W-:Y:S02]  /*2ed0*/  VIADD R45, R2, 0x2 ;  /* 0x00000002022d7836 */ /* 0x000fe40000000000 */
[----:B------:R-:W0:Y:S03]  /*2ee0*/  SHFL.DOWN PT, R65, R69, 0x2, R66 ;  /* 0x0840000045417989 */ /* 0x000e2600000e0042 */
[----:B------:R-:W-:Y:S01]  /*2ef0*/  ISETP.GT.AND P0, PT, R45, R66, PT ;  /* 0x000000422d00720c */ /* 0x000fe20003f04270 */
[----:B------:R-:W1:Y:S03]  /*2f00*/  SHFL.DOWN PT, R68, R67, 0x2, R66 ;  /* 0x0840000043447989 */ /* 0x000e6600000e0042 */
[----:B0-----:R-:W-:Y:S01]  /*2f10*/  SEL R44, R65, RZ, !P0 ;  /* 0x000000ff412c7207 */ /* 0x001fe20004000000 */
[----:B-1----:R-:W-:-:S03]  /*2f20*/  FADD R68, R67, R68 ;  /* 0x0000004443447221 */ /* 0x002fc60000000000 */
[----:B------:R-:W-:-:S05]  /*2f30*/  LOP3.LUT P2, R45, R69, RZ, R44, 0xfa, !PT ;  /* 0x000000ff452d7212 */ /* 0x000fca000784fa2c */
[----:B------:R-:W-:Y:S01]  /*2f40*/  @!P0 FSEL R67, R68, R67, !P1 ;  /* 0x0000004344438208 */ /* 0x000fe20004800000 */
[----:B------:R-:W-:Y:S01]  /*2f50*/  SHFL.DOWN PT, R65, R45, 0x4, R66 ;  /* 0x088000002d417989 */ /* 0x000fe200000e0042 */
[----:B------:R-:W-:Y:S01]  /*2f60*/  ISETP.GT.AND P0, PT, R55, R66, PT ;  /* 0x000000423700720c */ /* 0x000fe20003f04270 */
[----:B------:R-:W-:Y:S02]  /*2f70*/  VIADD R55, R2, 0x8 ;  /* 0x0000000802377836 */ /* 0x000fe40000000000 */
[----:B------:R-:W0:Y:S02]  /*2f80*/  SHFL.DOWN PT, R44, R67, 0x4, R66 ;  /* 0x08800000432c7989 */ /* 0x000e2400000e0042 */
[----:B0-----:R-:W-:-:S08]  /*2f90*/  FADD R44, R67, R44 ;  /* 0x0000002c432c7221 */ /* 0x001fd00000000000 */
[----:B------:R-:W-:Y:S02]  /*2fa0*/  @!P0 FSEL R67, R44, R67, !P2 ;  /* 0x000000432c438208 */ /* 0x000fe40005000000 */
[----:B------:R-:W-:Y:S02]  /*2fb0*/  SEL R44, R65, RZ, !P0 ;  /* 0x000000ff412c7207 */ /* 0x000fe40004000000 */
[-C--:B------:R-:W-:Y:S01]  /*2fc0*/  ISETP.GT.AND P0, PT, R55, R66.reuse, PT ;  /* 0x000000423700720c */ /* 0x080fe20003f04270 */
[----:B------:R-:W-:Y:S01]  /*2fd0*/  VIADD R55, R2, 0x10 ;  /* 0x0000001002377836 */ /* 0x000fe20000000000 */
[----:B------:R-:W-:Y:S02]  /*2fe0*/  LOP3.LUT P3, R69, R45, RZ, R44, 0xfa, !PT ;  /* 0x000000ff2d457212 */ /* 0x000fe4000786fa2c */
[----:B------:R-:W0:Y:S02]  /*2ff0*/  SHFL.DOWN PT, R44, R67, 0x8, R66 ;  /* 0x09000000432c7989 */ /* 0x000e2400000e0042 */
[----:B------:R-:W-:-:S02]  /*3000*/  ISETP.GT.AND P2, PT, R55, R66, PT ;  /* 0x000000423700720c */ /* 0x000fc40003f44270 */
[----:B------:R-:W1:Y:S01]  /*3010*/  SHFL.DOWN PT, R65, R69, 0x8, R66 ;  /* 0x0900000045417989 */ /* 0x000e6200000e0042 */
[----:B0-----:R-:W-:-:S05]  /*3020*/  FADD R44, R67, R44 ;  /* 0x0000002c432c7221 */ /* 0x001fca0000000000 */
[----:B------:R-:W-:Y:S02]  /*3030*/  @!P0 FSEL R67, R44, R67, !P3 ;  /* 0x000000432c438208 */ /* 0x000fe40005800000 */
[----:B-1----:R-:W-:Y:S02]  /*3040*/  SEL R44, R65, RZ, !P0 ;  /* 0x000000ff412c7207 */ /* 0x002fe40004000000 */
[----:B------:R-:W-:Y:S01]  /*3050*/  ISETP.NE.U32.AND P0, PT, R46, 0x65, PT ;  /* 0x000000652e00780c */ /* 0x000fe20003f05070 */
[----:B------:R-:W0:Y:S01]  /*3060*/  SHFL.DOWN PT, R65, R67, 0x10, R66 ;  /* 0x0a00000043417989 */ /* 0x000e2200000e0042 */
[----:B------:R-:W-:Y:S02]  /*3070*/  LOP3.LUT P1, R45, R69, RZ, R44, 0xfa, !PT ;  /* 0x000000ff452d7212 */ /* 0x000fe4000782fa2c */
[----:B------:R-:W-:Y:S02]  /*3080*/  ISETP.NE.AND P3, PT, R52, RZ, PT ;  /* 0x000000ff3400720c */ /* 0x000fe40003f65270 */
[----:B------:R-:W-:Y:S01]  /*3090*/  ISETP.NE.AND.EX P0, PT, R47, RZ, PT, P0 ;  /* 0x000000ff2f00720c */ /* 0x000fe20003f05300 */
[----:B------:R-:W1:-:S12]  /*30a0*/  SHFL.DOWN PT, R44, R45, 0x10, R66 ;  /* 0x0a0000002d2c7989 */ /* 0x000e5800000e0042 */
[----:B------:R-:W-:Y:S01]  /*30b0*/  VOTE.ALL P0, P0 ;  /* 0x0000000000ff7806 */ /* 0x000fe20000000000 */
[----:B0-----:R-:W-:-:S05]  /*30c0*/  FADD R46, R67, R65 ;  /* 0x00000041432e7221 */ /* 0x001fca0000000000 */
[----:B------:R-:W-:Y:S02]  /*30d0*/  @!P2 FSEL R67, R46, R67, !P1 ;  /* 0x000000432e43a208 */ /* 0x000fe40004800000 */
[----:B-1----:R-:W-:-:S03]  /*30e0*/  SEL R44, R44, RZ, !P2 ;  /* 0x000000ff2c2c7207 */ /* 0x002fc60005000000 */
[----:B------:R-:W-:Y:S01]  /*30f0*/  @!P3 FADD R64, R67, R64 ;  /* 0x000000404340b221 */ /* 0x000fe20000000000 */
[----:B------:R-:W-:-:S03]  /*3100*/  LOP3.LUT R52, R45, R44, R52, 0xfe, !PT ;  /* 0x0000002c2d347212 */ /* 0x000fc600078efe34 */
[----:B------:R-:W-:-:S07]  /*3110*/  IMAD.MOV.U32 R54, RZ, RZ, R64 ;  /* 0x000000ffff367224 */ /* 0x000fce00078e0040 */
.L_x_263:
[----:B------:R-:W-:Y:S05]  /*3120*/  @P0 BRA `(.L_x_212) ;  /* 0xfffffff800840947 */ /* 0x000fea000383ffff */
.L_x_208:
[----:B------:R-:W0:Y:S01]  /*3130*/  S2R R61, SR_TID.X ;  /* 0x00000000003d7919 */ /* 0x000e220000002100 */
[----:B------:R-:W-:Y:S01]  /*3140*/  ISETP.NE.AND P1, PT, R2, RZ, PT ;  /* 0x000000ff0200720c */ /* 0x000fe20003f25270 */
[----:B------:R-:W-:Y:S01]  /*3150*/  BSSY.RECONVERGENT B1, `(.L_x_213) ;  /* 0x0000015000017945 */ /* 0x000fe20003800200 */
[----:B------:R-:W-:-:S11]  /*3160*/  IMAD.MOV.U32 R53, RZ, RZ, R54 ;  /* 0x000000ffff357224 */ /* 0x000fd600078e0036 */
[----:B------:R-:W1:Y:S01]  /*3170*/  @!P1 S2R R45, SR_CgaCtaId ;  /* 0x00000000002d9919 */ /* 0x000e620000008800 */
[----:B------:R-:W-:Y:S02]  /*3180*/  @!P1 MOV R0, 0x400 ;  /* 0x0000040000009802 */ /* 0x000fe40000000f00 */
[----:B0-----:R-:W-:Y:S02]  /*3190*/  ISETP.NE.AND P0, PT, R61, RZ, PT ;  /* 0x000000ff3d00720c */ /* 0x001fe40003f05270 */
[----:B-1----:R-:W-:-:S11]  /*31a0*/  @!P1 LEA R2, R45, R0, 0x18 ;  /* 0x000000002d029211 */ /* 0x002fd600078ec0ff */
[----:B------:R-:W-:Y:S05]  /*31b0*/  @P0 BRA `(.L_x_214) ;  /* 0x0000000000380947 */ /* 0x000fea0003800000 */
[----:B------:R-:W0:Y:S01]  /*31c0*/  S2UR UR6, SR_CgaCtaId ;  /* 0x00000000000679c3 */ /* 0x000e220000008800 */
[----:B------:R-:W-:Y:S01]  /*31d0*/  FADD R0, R59, R54 ;  /* 0x000000363b007221 */ /* 0x000fe20000000000 */
[----:B------:R-:W-:Y:S01]  /*31e0*/  UMOV UR5, 0x400 ;  /* 0x0000040000057882 */ /* 0x000fe20000000000 */
[----:B------:R-:W-:Y:S01]  /*31f0*/  LOP3.LUT R55, R52, R58, RZ, 0xfc, !PT ;  /* 0x0000003a34377212 */ /* 0x000fe200078efcff */
[----:B------:R-:W-:Y:S01]  /*3200*/  IMAD.MOV.U32 R46, RZ, RZ, 0x65 ;  /* 0x00000065ff2e7424 */ /* 0x000fe200078e00ff */
[----:B------:R-:W-:Y:S01]  /*3210*/  ISETP.NE.AND P0, PT, R58, RZ, PT ;  /* 0x000000ff3a00720c */ /* 0x000fe20003f05270 */
[----:B------:R-:W-:Y:S02]  /*3220*/  IMAD.MOV.U32 R47, RZ, RZ, 0x0 ;  /* 0x00000000ff2f7424 */ /* 0x000fe400078e00ff */
[----:B------:R-:W-:Y:S01]  /*3230*/  IMAD.MOV.U32 R44, RZ, RZ, R55 ;  /* 0x000000ffff2c7224 */ /* 0x000fe200078e0037 */
[----:B------:R-:W-:-:S05]  /*3240*/  FSEL R45, R0, R59, !P0 ;  /* 0x0000003b002d7208 */ /* 0x000fca0004000000 */
[----:B------:R1:W-:Y:S01]  /*3250*/  ST.E.128.STRONG.GPU desc[UR8][R50.64+0x200], R44 ;  /* 0x0002002c32007985 */ /* 0x0003e2000c10fd08 */
[----:B0-----:R-:W-:-:S09]  /*3260*/  ULEA UR5, UR6, UR5, 0x18 ;  /* 0x0000000506057291 */ /* 0x001fd2000f8ec0ff */
[----:B------:R1:W-:Y:S04]  /*3270*/  STS.64 [UR5+0x68], R54 ;  /* 0x00006836ff007988 */ /* 0x0003e80008000a05 */
[----:B------:R1:W-:Y:S04]  /*3280*/  STS [UR5+0x70], R45 ;  /* 0x0000702dff007988 */ /* 0x0003e80008000805 */
[----:B------:R1:W-:Y:S02]  /*3290*/  STS [UR5+0x64], R52 ;  /* 0x00006434ff007988 */ /* 0x0003e40008000805 */
.L_x_214:
[----:B------:R-:W-:Y:S05]  /*32a0*/  BSYNC.RECONVERGENT B1 ;  /* 0x0000000000017941 */ /* 0x000fea0003800200 */
.L_x_213:
[----:B------:R0:W-:Y:S01]  /*32b0*/  @!P1 STS.64 [R2+0x40], R52 ;  /* 0x0000403402009388 */ /* 0x0001e20000000a00 */
[----:B------:R-:W-:Y:S02]  /*32c0*/  @!P1 IMAD.MOV.U32 R56, RZ, RZ, R52 ;  /* 0x000000ffff389224 */ /* 0x000fe400078e0034 */
[----:B------:R-:W-:-:S07]  /*32d0*/  @!P1 IMAD.MOV.U32 R48, RZ, RZ, R54 ;  /* 0x000000ffff309224 */ /* 0x000fce00078e0036 */
.L_x_204:
[----:B------:R-:W-:Y:S05]  /*32e0*/  WARPSYNC.ALL ;  /* 0x0000000000007948 */ /* 0x000fea0003800000 */
[----:B------:R-:W2:Y:S08]  /*32f0*/  S2UR UR6, SR_CgaCtaId ;  /* 0x00000000000679c3 */ /* 0x000eb00000008800 */
[----:B------:R-:W-:Y:S01]  /*3300*/  BAR.SYNC.DEFER_BLOCKING 0x0 ;  /* 0x0000000000007b1d */ /* 0x000fe20000010000 */
[----:B------:R-:W-:-:S02]  /*3310*/  ISETP.NE.AND P3, PT, R61, RZ, PT ;  /* 0x000000ff3d00720c */ /* 0x000fc40003f65270 */
[----:B------:R-:W-:Y:S02]  /*3320*/  ISETP.NE.AND P1, PT, R3, R40, PT ;  /* 0x000000280300720c */ /* 0x000fe40003f25270 */
[----:B------:R-:W-:Y:S01]  /*3330*/  ISETP.NE.AND P5, PT, R40, R41, PT ;  /* 0x000000292800720c */ /* 0x000fe20003fa5270 */
[----:B------:R-:W-:Y:S01]  /*3340*/  UMOV UR5, 0x400 ;  /* 0x0000040000057882 */ /* 0x000fe20000000000 */
[----:B------:R-:W-:Y:S02]  /*3350*/  ISETP.NE.AND P2, PT, R56, RZ, PT ;  /* 0x000000ff3800720c */ /* 0x000fe40003f45270 */
[----:B------:R-:W-:Y:S02]  /*3360*/  ISETP.NE.AND P0, PT, R41, R42, PT ;  /* 0x0000002a2900720c */ /* 0x000fe40003f05270 */
[----:B------:R-:W-:Y:S01]  /*3370*/  ISETP.NE.AND P4, PT, R42, R43, PT ;  /* 0x0000002b2a00720c */ /* 0x000fe20003f85270 */
[----:B--2---:R-:W-:-:S09]  /*3380*/  ULEA UR5, UR6, UR5, 0x18 ;  /* 0x0000000506057291 */ /* 0x004fd2000f8ec0ff */
[----:B------:R-:W2:Y:S02]  /*3390*/  LDS R0, [UR5+0x44] ;  /* 0x00004405ff007984 */ /* 0x000ea40008000800 */
[----:B--2---:R-:W-:-:S05]  /*33a0*/  FADD R0, R0, R48 ;  /* 0x0000003000007221 */ /* 0x004fca0000000000 */
[----:B------:R-:W-:Y:S02]  /*33b0*/  @P3 FSEL R48, R0, R48, !P2 ;  /* 0x0000003000303208 */ /* 0x000fe40005000000 */
[----:B------:R-:W-:Y:S02]  /*33c0*/  ISETP.NE.AND P3, PT, R43, R36, PT ;  /* 0x000000242b00720c */ /* 0x000fe40003f65270 */
[----:B------:R-:W-:Y:S01]  /*33d0*/  ISETP.NE.AND P2, PT, R36, R37, PT ;  /* 0x000000252400720c */ /* 0x000fe20003f45270 */
[----:B------:R-:W-:Y:S01]  /*33e0*/  @!P1 FADD R20, R20, R48 ;  /* 0x0000003014149221 */ /* 0x000fe20000000000 */
[----:B------:R-:W-:-:S03]  /*33f0*/  ISETP.NE.AND P1, PT, R38, R39, PT ;  /* 0x000000272600720c */ /* 0x000fc60003f25270 */
[--C-:B------:R-:W-:Y:S01]  /*3400*/  @!P5 FADD R21, R21, R20.reuse ;  /* 0x000000141515d221 */ /* 0x100fe20000000000 */
[----:B------:R-:W-:Y:S01]  /*3410*/  ISETP.NE.AND P5, PT, R31, R24, PT ;  /* 0x000000181f00720c */ /* 0x000fe20003fa5270 */
[----:B------:R-:W-:Y:S02]  /*3420*/  IMAD.MOV.U32 R36, RZ, RZ, R20 ;  /* 0x000000ffff247224 */ /* 0x000fe400078e0014 */
[--C-:B------:R-:W-:Y:S01]  /*3430*/  @!P0 FADD R22, R22, R21.reuse ;  /* 0x0000001516168221 */ /* 0x100fe20000000000 */
[----:B------:R-:W-:Y:S01]  /*3440*/  ISETP.NE.AND P0, PT, R37, R38, PT ;  /* 0x000000262500720c */ /* 0x000fe20003f05270 */
[----:B------:R-:W-:Y:S02]  /*3450*/  IMAD.MOV.U32 R37, RZ, RZ, R21 ;  /* 0x000000ffff257224 */ /* 0x000fe400078e0015 */
[--C-:B------:R-:W-:Y:S01]  /*3460*/  @!P4 FADD R23, R23, R22.reuse ;  /* 0x000000161717c221 */ /* 0x100fe20000000000 */
[----:B------:R-:W-:Y:S01]  /*3470*/  ISETP.NE.AND P4, PT, R24, R25, PT ;  /* 0x000000191800720c */ /* 0x000fe20003f85270 */
[----:B------:R-:W-:-:S02]  /*3480*/  IMAD.MOV.U32 R38, RZ, RZ, R22 ;  /* 0x000000ffff267224 */ /* 0x000fc400078e0016 */
[--C-:B------:R-:W-:Y:S01]  /*3490*/  @!P3 FADD R16, R16, R23.reuse ;  /* 0x000000171010b221 */ /* 0x100fe20000000000 */
[----:B------:R-:W-:Y:S01]  /*34a0*/  ISETP.NE.AND P3, PT, R39, R32, PT ;  /* 0x000000202700720c */ /* 0x000fe20003f65270 */
[----:B------:R-:W-:Y:S02]  /*34b0*/  IMAD.MOV.U32 R39, RZ, RZ, R23 ;  /* 0x000000ffff277224 */ /* 0x000fe400078e0017 */
[----:B------:R-:W-:Y:S01]  /*34c0*/  @!P2 FADD R17, R17, R16 ;  /* 0x000000101111a221 */ /* 0x000fe20000000000 */
[----:B------:R-:W-:-:S03]  /*34d0*/  ISETP.NE.AND P2, PT, R32, R33, PT ;  /* 0x000000212000720c */ /* 0x000fc60003f45270 */
        /* <DEDUP_REMOVED lines=16> */
[----:B------:R-:W-:-:S04]  /*35e0*/  @!P0 FADD R10, R10, R9 ;  /* 0x000000090a0a8221 */ /* 0x000fc80000000000 */
[----:B------:R-:W-:-:S04]  /*35f0*/  @!P1 FADD R11, R11, R10 ;  /* 0x0000000a0b0b9221 */ /* 0x000fc80000000000 */
[----:B------:R-:W-:-:S04]  /*3600*/  @!P5 FADD R4, R4, R11 ;  /* 0x0000000b0404d221 */ /* 0x000fc80000000000 */
[----:B------:R-:W-:-:S04]  /*3610*/  @!P4 FADD R5, R5, R4 ;  /* 0x000000040505c221 */ /* 0x000fc80000000000 */
[----:B------:R-:W-:-:S04]  /*3620*/  @!P3 FADD R6, R6, R5 ;  /* 0x000000050606b221 */ /* 0x000fc80000000000 */
[----:B------:R-:W-:-:S07]  /*3630*/  @!P2 FADD R7, R7, R6 ;  /* 0x000000060707a221 */ /* 0x000fce0000000000 */
.L_x_203:
[----:B------:R-:W-:Y:S05]  /*3640*/  BSYNC.RECONVERGENT B0 ;  /* 0x0000000000007941 */ /* 0x000fea0003800200 */
.L_x_201:
[----:B------:R-:W2:Y:S01]  /*3650*/  S2R R0, SR_LANEID ;  /* 0x0000000000007919 */ /* 0x000ea20000000000 */
[----:B------:R-:W3:Y:S01]  /*3660*/  LDCU.64 UR6, c[0x0][0x398] ;  /* 0x00007300ff0677ac */ /* 0x000ee20008000a00 */
[C---:B0-----:R-:W-:Y:S01]  /*3670*/  LOP3.LUT R2, R61.reuse, 0x3e0, RZ, 0xc0, !PT ;  /* 0x000003e03d027812 */ /* 0x041fe200078ec0ff */
[----:B-1----:R-:W0:Y:S01]  /*3680*/  S2R R47, SR_CTAID.X ;  /* 0x00000000002f7919 */ /* 0x002e220000002500 */
[----:B------:R-:W-:-:S05]  /*3690*/  LOP3.LUT R3, R61, 0x1f, RZ, 0xc0, !PT ;  /* 0x0000001f3d037812 */ /* 0x000fca00078ec0ff */
[----:B------:R-:W-:Y:S02]  /*36a0*/  IMAD R2, R2, 0x14, R3 ;  /* 0x0000001402027824 */ /* 0x000fe400078e0203 */
[----:B------:R-:W-:Y:S02]  /*36b0*/  IMAD.MOV.U32 R3, RZ, RZ, RZ ;  /* 0x000000ffff037224 */ /* 0x000fe400078e00ff */
[----:B--2---:R-:W-:Y:S01]  /*36c0*/  IMAD R0, R0, 0x4c, R57 ;  /* 0x0000004c00007824 */ /* 0x004fe200078e0239 */
[----:B------:R-:W-:Y:S06]  /*36d0*/  BAR.SYNC.DEFER_BLOCKING 0x0 ;  /* 0x0000000000007b1d */ /* 0x000fec0000010000 */
[----:B------:R-:W-:Y:S04]  /*36e0*/  STS.128 [R0], R36 ;  /* 0x0000002400007388 */ /* 0x000fe80000000c00 */
[----:B------:R-:W-:Y:S04]  /*36f0*/  STS.128 [R0+0x10], R16 ;  /* 0x0000101000007388 */ /* 0x000fe80000000c00 */
[----:B------:R-:W-:Y:S04]  /*3700*/  STS.128 [R0+0x20], R12 ;  /* 0x0000200c00007388 */ /* 0x000fe80000000c00 */
[----:B------:R-:W-:Y:S04]  /*3710*/  STS.128 [R0+0x30], R8 ;  /* 0x0000300800007388 */ /* 0x000fe80000000c00 */
[----:B------:R0:W-:Y:S01]  /*3720*/  STS.128 [R0+0x40], R4 ;  /* 0x0000400400007388 */ /* 0x0001e20000000c00 */
[----:B------:R-:W-:-:S03]  /*3730*/  NOP ;  /* 0x0000000000007918 */ /* 0x000fc60000000000 */
[----:B------:R-:W1:Y:S04]  /*3740*/  LDS R21, [R57] ;  /* 0x0000000039157984 */ /* 0x000e680000000800 */
[----:B------:R-:W2:Y:S04]  /*3750*/  LDS R23, [R57+0x80] ;  /* 0x0000800039177984 */ /* 0x000ea80000000800 */
[----:B------:R-:W4:Y:S01]  /*3760*/  LDS R25, [R57+0x100] ;  /* 0x0001000039197984 */ /* 0x000f220000000800 */
[----:B0-----:R-:W-:-:S03]  /*3770*/  IMAD.WIDE.U32 R4, R47, 0x1180, R2 ;  /* 0x000011802f047825 */ /* 0x001fc600078e0002 */
[----:B------:R-:W0:Y:S01]  /*3780*/  LDS R27, [R57+0x180] ;  /* 0x00018000391b7984 */ /* 0x000e220000000800 */
[----:B---3--:R-:W-:-:S03]  /*3790*/  LEA R2, P0, R4, UR6, 0x2 ;  /* 0x0000000604027c11 */ /* 0x008fc6000f8010ff */
[----:B------:R-:W3:Y:S01]  /*37a0*/  LDS R17, [R57+0x200] ;  /* 0x0002000039117984 */ /* 0x000ee20000000800 */
[----:B------:R-:W-:-:S03]  /*37b0*/  LEA.HI.X R3, R4, UR7, R5, 0x2, P0 ;  /* 0x0000000704037c11 */ /* 0x000fc600080f1405 */
        /* <DEDUP_REMOVED lines=17> */
[----:B----4-:R-:W-:Y:S04]  /*38d0*/  STG.E desc[UR8][R2.64+0x100], R25 ;  /* 0x0001001902007986 */ /* 0x010fe8000c101908 */
[----:B0-----:R-:W-:Y:S04]  /*38e0*/  STG.E desc[UR8][R2.64+0x180], R27 ;  /* 0x0001801b02007986 */ /* 0x001fe8000c101908 */
[----:B---3--:R-:W-:Y:S04]  /*38f0*/  STG.E desc[UR8][R2.64+0x200], R17 ;  /* 0x0002001102007986 */ /* 0x008fe8000c101908 */
        /* <DEDUP_REMOVED lines=16> */
.L_x_200:
[----:B------:R-:W-:-:S04]  /*3a00*/  ISETP.NE.U32.AND P0, PT, R2, RZ, PT ;  /* 0x000000ff0200720c */ /* 0x000fc80003f05070 */
[----:B------:R-:W-:-:S13]  /*3a10*/  ISETP.NE.AND.EX P0, PT, R46, RZ, PT, P0 ;  /* 0x000000ff2e00720c */ /* 0x000fda0003f05300 */
[----:B------:R-:W-:Y:S05]  /*3a20*/  @!P0 EXIT ;  /* 0x000000000000894d */ /* 0x000fea0003800000 */
[----:B------:R-:W0:Y:S01]  /*3a30*/  LDC.64 R6, c[0x0][0x380] ;  /* 0x0000e000ff067b82 */ /* 0x000e220000000a00 */
[----:B------:R-:W1:Y:S07]  /*3a40*/  S2R R3, SR_TID.X ;  /* 0x0000000000037919 */ /* 0x000e6e0000002100 */
[----:B------:R-:W2:Y:S01]  /*3a50*/  LDC.64 R4, c[0x0][0x390] ;  /* 0x0000e400ff047b82 */ /* 0x000ea20000000a00 */
[----:B0-----:R-:W-:-:S05]  /*3a60*/  IMAD.WIDE.U32 R6, R60, 0x4600, R6 ;  /* 0x000046003c067825 */ /* 0x001fca00078e0006 */
[----:B------:R0:W3:Y:S01]  /*3a70*/  LD.E.STRONG.SM R0, desc[UR8][R6.64] ;  /* 0x0000000806007980 */ /* 0x0000e2000c10b900 */
[----:B--2---:R-:W-:Y:S01]  /*3a80*/  IMAD.WIDE.U32 R4, R60, 0x4600, R4 ;  /* 0x000046003c047825 */ /* 0x004fe200078e0004 */
[C---:B-1----:R-:W-:Y:S02]  /*3a90*/  LOP3.LUT R19, R3.reuse, 0x1f, RZ, 0xc0, !PT ;  /* 0x0000001f03137812 */ /* 0x042fe400078ec0ff */
[----:B------:R-:W-:-:S05]  /*3aa0*/  LOP3.LUT R8, R3, 0x3e0, RZ, 0xc0, !PT ;  /* 0x000003e003087812 */ /* 0x000fca00078ec0ff */
        /* <DEDUP_REMOVED lines=91> */
[----:B--2---:R0:W-:Y:S02]  /*4060*/  STS [R49], R0 ;  /* 0x0000000031007388 */ /* 0x0041e40000000800 */
[----:B0-----:R-:W-:Y:S02]  /*4070*/  IMAD R0, R44, 0x4c, R49 ;  /* 0x0000004c2c007824 */ /* 0x001fe400078e0231 */
        /* <DEDUP_REMOVED lines=20> */
[----:B------:R3:W4:Y:S04]  /*41c0*/  LDS.128 R24, [R0] ;  /* 0x0000000000187984 */ /* 0x0007280000000c00 */
        /* <DEDUP_REMOVED lines=15> */
[----:B------:R-:W3:Y:S01]  /*42c0*/  @!P1 LD.E.STRONG.SM R10, desc[UR8][R6.64+0x80] ;  /* 0x00008008060a9980 */ /* 0x000ee2000c10b900 */
[----:B------:R-:W-:Y:S01]  /*42d0*/  ISETP.GE.U32.AND P1, PT, R13, R2, PT ;  /* 0x000000020d00720c */ /* 0x000fe20003f26070 */
[----:B------:R-:W-:-:S04]  /*42e0*/  IMAD.MOV.U32 R14, RZ, RZ, R52 ;  /* 0x000000ffff0e7224 */ /* 0x000fc800078e0034 */
[----:B------:R-:W4:Y:S01]  /*42f0*/  @!P0 LD.E.STRONG.SM R12, desc[UR8][R6.64+0x100] ;  /* 0x00010008060c8980 */ /* 0x000f22000c10b900 */
[----:B------:R-:W-:Y:S01]  /*4300*/  ISETP.GE.U32.AND P0, PT, R17, R2, PT ;  /* 0x000000021100720c */ /* 0x000fe20003f06070 */
[----:B------:R-:W-:-:S06]  /*4310*/  IMAD.MOV.U32 R16, RZ, RZ, R52 ;  /* 0x000000ffff107224 */ /* 0x000fcc00078e0034 */
[----:B------:R-:W4:Y:S01]  /*4320*/  @!P1 LD.E.STRONG.SM R14, desc[UR8][R6.64+0x180] ;  /* 0x00018008060e9980 */ /* 0x000f22000c10b900 */
        /* <DEDUP_REMOVED lines=13> */
[----:B-1----:R-:W-:-:S04]  /*4400*/  IMAD.MOV.U32 R54, RZ, RZ, R52 ;  /* 0x000000ffff367224 */ /* 0x002fc800078e0034 */
[----:B------:R-:W4:Y:S01]  /*4410*/  @!P0 LD.E.STRONG.SM R22, desc[UR8][R6.64+0x400] ;  /* 0x0004000806168980 */ /* 0x000f22000c10b900 */
[----:B------:R-:W-:Y:S01]  /*4420*/  ISETP.GE.U32.AND P0, PT, R61, R2, PT ;  /* 0x000000023d00720c */ /* 0x000fe20003f06070 */
[----:B--2---:R-:W-:-:S06]  /*4430*/  IMAD.MOV.U32 R56, RZ, RZ, R52 ;  /* 0x000000ffff387224 */ /* 0x004fcc00078e0034 */
[----:B------:R-:W2:Y:S01]  /*4440*/  @!P1 LD.E.STRONG.SM R54, desc[UR8][R6.64+0x480] ;  /* 0x0004800806369980 */ /* 0x000ea2000c10b900 */
[----:B------:R-:W-:Y:S01]  /*4450*/  ISETP.GE.U32.AND P1, PT, R63, R2, PT ;  /* 0x000000023f00720c */ /* 0x000fe20003f26070 */
[----:B------:R-:W-:-:S04]  /*4460*/  IMAD.MOV.U32 R58, RZ, RZ, R52 ;  /* 0x000000ffff3a7224 */ /* 0x000fc800078e0034 */
[----:B------:R-:W2:Y:S01]  /*4470*/  @!P0 LD.E.STRONG.SM R56, desc[UR8][R6.64+0x500] ;  /* 0x0005000806388980 */ /* 0x000ea2000c10b900 */
[----:B------:R-:W-:-:S07]  /*4480*/  ISETP.GE.U32.AND P0, PT, R55, R2, PT ;  /* 0x000000023700720c */ /* 0x000fce0003f06070 */
[----:B------:R-:W2:Y:S01]  /*4490*/  @!P1 LD.E.STRONG.SM R58, desc[UR8][R6.64+0x580] ;  /* 0x00058008063a9980 */ /* 0x000ea2000c10b900 */
[----:B------:R-:W-:Y:S01]  /*44a0*/  ISETP.NE.AND P1, PT, R50, RZ, PT ;  /* 0x000000ff3200720c */ /* 0x000fe20003f25270 */
[----:B------:R-:W-:-:S06]  /*44b0*/  IMAD.MOV.U32 R50, RZ, RZ, R52 ;  /* 0x000000ffff327224 */ /* 0x000fcc00078e0034 */
[----:B------:R-:W2:Y:S01]  /*44c0*/  @!P0 LD.E.STRONG.SM R50, desc[UR8][R6.64+0x600] ;  /* 0x0006000806328980 */ /* 0x000ea2000c10b900 */
[----:B------:R-:W-:Y:S01]  /*44d0*/  ISETP.NE.AND P0, PT, R48, RZ, PT ;  /* 0x000000ff3000720c */ /* 0x000fe20003f05270 */
[--C-:B------:R-:W-:Y:S02]  /*44e0*/  IMAD.MOV.U32 R48, RZ, RZ, R52.reuse ;  /* 0x000000ffff307224 */ /* 0x100fe400078e0034 */
[--C-:B------:R-:W-:Y:S02]  /*44f0*/  IMAD.MOV.U32 R62, RZ, RZ, R52.reuse ;  /* 0x000000ffff3e7224 */ /* 0x100fe400078e0034 */
[--C-:B------:R-:W-:Y:S02]  /*4500*/  IMAD.MOV.U32 R64, RZ, RZ, R52.reuse ;  /* 0x000000ffff407224 */ /* 0x100fe400078e0034 */
[--C-:B------:R-:W-:Y:S02]  /*4510*/  IMAD.MOV.U32 R66, RZ, RZ, R52.reuse ;  /* 0x000000ffff427224 */ /* 0x100fe400078e0034 */
[--C-:B------:R-:W-:Y:S01]  /*4520*/  IMAD.MOV.U32 R68, RZ, RZ, R52.reuse ;  /* 0x000000ffff447224 */ /* 0x100fe200078e0034 */
[----:B------:R-:W2:Y:S01]  /*4530*/  @!P1 LD.E.STRONG.SM R62, desc[UR8][R6.64+0x700] ;  /* 0x00070008063e9980 */ /* 0x000ea2000c10b900 */
[----:B------:R-:W-:-:S03]  /*4540*/  IMAD.MOV.U32 R53, RZ, RZ, R52 ;  /* 0x000000ffff357224 */ /* 0x000fc600078e0034 */
[----:B------:R-:W2:Y:S04]  /*4550*/  @!P0 LD.E.STRONG.SM R48, desc[UR8][R6.64+0x680] ;  /* 0x0006800806308980 */ /* 0x000ea8000c10b900 */
[----:B------:R-:W2:Y:S04]  /*4560*/  @!P2 LD.E.STRONG.SM R64, desc[UR8][R6.64+0x780] ;  /* 0x000780080640a980 */ /* 0x000ea8000c10b900 */
[----:B------:R-:W2:Y:S04]  /*4570*/  @!P3 LD.E.STRONG.SM R66, desc[UR8][R6.64+0x800] ;  /* 0x000800080642b980 */ /* 0x000ea8000c10b900 */
[----:B------:R-:W2:Y:S04]  /*4580*/  @!P4 LD.E.STRONG.SM R68, desc[UR8][R6.64+0x880] ;  /* 0x000880080644c980 */ /* 0x000ea8000c10b900 */
[----:B------:R-:W2:Y:S04]  /*4590*/  @!P5 LD.E.STRONG.SM R53, desc[UR8][R6.64+0x900] ;  /* 0x000900080635d980 */ /* 0x000ea8000c10b900 */
[----:B------:R-:W2:Y:S01]  /*45a0*/  @!P6 LD.E.STRONG.SM R52, desc[UR8][R6.64+0x980] ;  /* 0x000980080634e980 */ /* 0x000ea2000c10b900 */
[----:B------:R-:W-:-:S03]  /*45b0*/  ISETP.NE.AND P0, PT, R60, RZ, PT ;  /* 0x000000ff3c00720c */ /* 0x000fc60003f05270 */
[----:B-----5:R0:W-:Y:S04]  /*45c0*/  STS [R49], R8 ;  /* 0x0000000831007388 */ /* 0x0201e80000000800 */
        /* <DEDUP_REMOVED lines=8> */
[----:B--2---:R0:W-:Y:S04]  /*4650*/  STS [R49+0x480], R54 ;  /* 0x0004803631007388 */ /* 0x0041e80000000800 */
        /* <DEDUP_REMOVED lines=20> */
[----:B------:R-:W-:Y:S01]  /*47a0*/  BSSY.RECONVERGENT B0, `(.L_x_216) ;  /* 0x000013a000007945 */ /* 0x000fe20003800200 */
[----:B------:R-:W-:Y:S01]  /*47b0*/  ISETP.NE.AND P3, PT, R27, R28, PT ;  /* 0x0000001c1b00720c */ /* 0x000fe20003f65270 */
[----:B------:R-:W-:Y:S01]  /*47c0*/  VIADD R27, R53, 0x2 ;  /* 0x00000002351b7836 */ /* 0x000fe20000000000 */
[----:B------:R-:W-:Y:S02]  /*47d0*/  ISETP.NE.AND P0, PT, R24, R25, PT ;  /* 0x000000191800720c */ /* 0x000fe40003f05270 */
[----:B------:R-:W-:Y:S01]  /*47e0*/  ISETP.NE.AND P1, PT, R25, R26, PT ;  /* 0x0000001a1900720c */ /* 0x000fe20003f25270 */
[C---:B------:R-:W-:Y:S01]  /*47f0*/  VIADD R25, R53.reuse, 0x1 ;  /* 0x0000000135197836 */ /* 0x040fe20000000000 */
[----:B------:R-:W-:Y:S01]  /*4800*/  ISETP.EQ.U32.AND P6, PT, R2, R27, PT ;  /* 0x0000001b0200720c */ /* 0x000fe20003fc2070 */
[----:B------:R-:W-:Y:S01]  /*4810*/  VIADD R27, R53, 0x4 ;  /* 0x00000004351b7836 */ /* 0x000fe20000000000 */
[----:B------:R-:W-:-:S02]  /*4820*/  ISETP.NE.AND P4, PT, R28, R29, PT ;  /* 0x0000001d1c00720c */ /* 0x000fc40003f85270 */
[----:B------:R-:W-:Y:S01]  /*4830*/  ISETP.EQ.U32.AND P5, PT, R2, R25, PT ;  /* 0x000000190200720c */ /* 0x000fe20003fa2070 */
[C---:B------:R-:W-:Y:S01]  /*4840*/  VIADD R25, R53.reuse, 0x3 ;  /* 0x0000000335197836 */ /* 0x040fe20000000000 */
[----:B------:R-:W-:Y:S02]  /*4850*/  ISETP.EQ.OR.EX P1, PT, R46, RZ, P1, P6 ;  /* 0x000000ff2e00720c */ /* 0x000fe40000f22760 */
[----:B------:R-:W-:Y:S02]  /*4860*/  ISETP.EQ.U32.AND P6, PT, R2, R27, PT ;  /* 0x0000001b0200720c */ /* 0x000fe40003fc2070 */
[----:B------:R-:W-:Y:S02]  /*4870*/  ISETP.EQ.OR.EX P0, PT, R46, RZ, P0, P5 ;  /* 0x000000ff2e00720c */ /* 0x000fe40000702750 */
[----:B------:R-:W-:Y:S01]  /*4880*/  ISETP.EQ.U32.AND P5, PT, R2, R25, PT ;  /* 0x000000190200720c */ /* 0x000fe20003fa2070 */
[----:B------:R-:W-:Y:S01]  /*4890*/  VIADD R25, R53, 0x5 ;  /* 0x0000000535197836 */ /* 0x000fe20000000000 */
[----:B------:R-:W-:-:S02]  /*48a0*/  ISETP.EQ.OR.EX P6, PT, R46, RZ, P3, P6 ;  /* 0x000000ff2e00720c */ /* 0x000fc40001fc2760 */
[----:B------:R-:W-:Y:S02]  /*48b0*/  ISETP.EQ.OR.EX P2, PT, R46, RZ, P2, P5 ;  /* 0x000000ff2e00720c */ /* 0x000fe40001742750 */
[----:B------:R-:W-:Y:S01]  /*48c0*/  ISETP.EQ.U32.AND P5, PT, R2, R25, PT ;  /* 0x000000190200720c */ /* 0x000fe20003fa2070 */
[----:B------:R-:W-:Y:S01]  /*48d0*/  VIADD R25, R53, 0x6 ;  /* 0x0000000635197836 */ /* 0x000fe20000000000 */
[----:B------:R-:W-:Y:S02]  /*48e0*/  P2R R28, PR, RZ, 0x1 ;  /* 0x00000001ff1c7803 */ /* 0x000fe40000000000 */
[----:B------:R-:W-:Y:S02]  /*48f0*/  ISETP.EQ.OR.EX P0, PT, R46, RZ, P4, P5 ;  /* 0x000000ff2e00720c */ /* 0x000fe40002702750 */
[----:B------:R-:W-:Y:S02]  /*4900*/  LOP3.LUT R0, R0, 0xffffdfff, RZ, 0xc0, !PT ;  /* 0xffffdfff00007812 */ /* 0x000fe400078ec0ff */
[----:B------:R-:W-:-:S02]  /*4910*/  ISETP.NE.AND P3, PT, R29, R30, PT ;  /* 0x0000001e1d00720c */ /* 0x000fc40003f65270 */
[----:B------:R-:W-:Y:S02]  /*4920*/  @P6 LOP3.LUT R0, R0, 0x2000, RZ, 0xfc, !PT ;  /* 0x0000200000006812 */ /* 0x000fe400078efcff */
[----:B------:R-:W-:Y:S01]  /*4930*/  ISETP.EQ.U32.AND P4, PT, R2, R25, PT ;  /* 0x000000190200720c */ /* 0x000fe20003f82070 */
[----:B------:R-:W-:Y:S01]  /*4940*/  VIADD R25, R53, 0x7 ;  /* 0x0000000735197836 */ /* 0x000fe20000000000 */
[----:B------:R-:W-:Y:S02]  /*4950*/  LOP3.LUT R0, R0, 0xffffefff, RZ, 0xc0, !PT ;  /* 0xffffefff00007812 */ /* 0x000fe400078ec0ff */
[----:B------:R-:W-:Y:S02]  /*4960*/  LEA R26, R3, UR4, 0x2 ;  /* 0x00000004031a7c11 */ /* 0x000fe4000f8e10ff */
[----:B------:R-:W-:Y:S02]  /*4970*/  @P0 LOP3.LUT R0, R0, 0x1000, RZ, 0xfc, !PT ;  /* 0x0000100000000812 */ /* 0x000fe400078efcff */
[----:B------:R-:W-:Y:S01]  /*4980*/  ISETP.EQ.OR.EX P0, PT, R46, RZ, P3, P4 ;  /* 0x000000ff2e00720c */ /* 0x000fe20001f02740 */
[----:B------:R-:W-:Y:S01]  /*4990*/  STS [R26+0x3fc], R43 ;  /* 0x0003fc2b1a007388 */ /* 0x000fe20000000800 */
[----:B------:R-:W-:Y:S01]  /*49a0*/  LOP3.LUT R0, R0, 0xfffff7ff, RZ, 0xc0, !PT ;  /* 0xfffff7ff00007812 */ /* 0x000fe200078ec0ff */
[----:B------:R-:W-:Y:S01]  /*49b0*/  BAR.SYNC.DEFER_BLOCKING 0x0 ;  /* 0x0000000000007b1d */ /* 0x000fe20000010000 */
[----:B------:R-:W-:-:S02]  /*49c0*/  ISETP.NE.AND P3, PT, R30, R31, PT ;  /* 0x0000001f1e00720c */ /* 0x000fc40003f65270 */
[----:B------:R-:W-:Y:S01]  /*49d0*/  ISETP.EQ.U32.AND P4, PT, R2, R25, PT ;  /* 0x000000190200720c */ /* 0x000fe20003f82070 */
[----:B------:R-:W-:-:S06]  /*49e0*/  VIADD R25, R53, 0x8 ;  /* 0x0000000835197836 */ /* 0x000fcc0000000000 */
[----:B------:R-:W-:Y:S02]  /*49f0*/  @P0 LOP3.LUT R0, R0, 0x800, RZ, 0xfc, !PT ;  /* 0x0000080000000812 */ /* 0x000fe400078efcff */
[----:B------:R-:W-:Y:S02]  /*4a00*/  ISETP.EQ.OR.EX P0, PT, R46, RZ, P3, P4 ;  /* 0x000000ff2e00720c */ /* 0x000fe40001f02740 */
[----:B------:R-:W-:Y:S02]  /*4a10*/  LOP3.LUT R0, R0, 0xfffffbff, RZ, 0xc0, !PT ;  /* 0xfffffbff00007812 */ /* 0x000fe400078ec0ff */
[----:B------:R-:W-:Y:S02]  /*4a20*/  ISETP.NE.AND P3, PT, R31, R32, PT ;  /* 0x000000201f00720c */ /* 0x000fe40003f65270 */
        /* <DEDUP_REMOVED lines=53> */
[----:B------:R-:W-:Y:S01]  /*4d80*/  ISETP.EQ.U32.AND P4, PT, R2, R25, PT ;  /* 0x000000190200720c */ /* 0x000fe20003f82070 */
[----:B------:R-:W-:Y:S01]  /*4d90*/  VIADD R25, R53, 0x12 ;  /* 0x0000001235197836 */ /* 0x000fe20000000000 */
[----:B------:R-:W-:-:S04]  /*4da0*/  ISETP.NE.AND P3, PT, R40, R41, PT ;  /* 0x000000292800720c */ /* 0x000fc80003f65270 */
[----:B------:R-:W-:Y:S02]  /*4db0*/  ISETP.EQ.OR.EX P3, PT, R46, RZ, P3, P4 ;  /* 0x000000ff2e00720c */ /* 0x000fe40001f62740 */
[----:B------:R-:W-:Y:S02]  /*4dc0*/  ISETP.NE.AND P4, PT, R41, R42, PT ;  /* 0x0000002a2900720c */ /* 0x000fe40003f85270 */
[----:B------:R-:W-:Y:S02]  /*4dd0*/  @P0 LOP3.LUT R0, R0, 0x2, RZ, 0xfc, !PT ;  /* 0x0000000200000812 */ /* 0x000fe400078efcff */
[----:B------:R-:W-:Y:S02]  /*4de0*/  ISETP.NE.AND P0, PT, R3, RZ, PT ;  /* 0x000000ff0300720c */ /* 0x000fe40003f05270 */
[----:B------:R-:W-:Y:S01]  /*4df0*/  ISETP.EQ.U32.AND P5, PT, R2, R25, PT ;  /* 0x000000190200720c */ /* 0x000fe20003fa2070 */
[----:B------:R-:W-:Y:S01]  /*4e00*/  VIADD R25, R53, 0x13 ;  /* 0x0000001335197836 */ /* 0x000fe20000000000 */
[----:B------:R-:W-:-:S02]  /*4e10*/  P2R R40, PR, RZ, 0x8 ;  /* 0x00000008ff287803 */ /* 0x000fc40000000000 */
[----:B------:R-:W-:Y:S02]  /*4e20*/  ISETP.EQ.OR.EX P4, PT, R46, RZ, P4, P5 ;  /* 0x000000ff2e00720c */ /* 0x000fe40002782750 */
[C---:B------:R-:W-:Y:S02]  /*4e30*/  LOP3.LUT P3, RZ, R0.reuse, 0x4, RZ, 0xc0, !PT ;  /* 0x0000000400ff7812 */ /* 0x040fe4000786c0ff */
[----:B------:R-:W-:Y:S02]  /*4e40*/  P2R R41, PR, RZ, 0x10 ;  /* 0x00000010ff297803 */ /* 0x000fe40000000000 */
[----:B------:R-:W-:Y:S01]  /*4e50*/  LOP3.LUT P4, RZ, R0, 0x2, RZ, 0xc0, !PT ;  /* 0x0000000200ff7812 */ /* 0x000fe2000788c0ff */
[----:B------:R1:W0:Y:S01]  /*4e60*/  @P0 LDS R27, [R26+0x3f8] ;  /* 0x0003f8001a1b0984 */ /* 0x0002220000000800 */
[----:B------:R-:W-:Y:S02]  /*4e70*/  P2R R38, PR, RZ, 0x8 ;  /* 0x00000008ff267803 */ /* 0x000fe40000000000 */
[----:B------:R-:W-:-:S02]  /*4e80*/  P2R R39, PR, RZ, 0x10 ;  /* 0x00000010ff277803 */ /* 0x000fc40000000000 */
[C---:B------:R-:W-:Y:S02]  /*4e90*/  LOP3.LUT P4, RZ, R0.reuse, 0x8, RZ, 0xc0, !PT ;  /* 0x0000000800ff7812 */ /* 0x040fe4000788c0ff */
[----:B------:R-:W-:Y:S01]  /*4ea0*/  LOP3.LUT P3, RZ, R0, 0x10, RZ, 0xc0, !PT ;  /* 0x0000001000ff7812 */ /* 0x000fe2000786c0ff */
[----:B-1----:R-:W-:Y:S01]  /*4eb0*/  FADD R26, R4, R5 ;  /* 0x00000005041a7221 */ /* 0x002fe20000000000 */
[----:B------:R-:W-:Y:S02]  /*4ec0*/  P2R R37, PR, RZ, 0x10 ;  /* 0x00000010ff257803 */ /* 0x000fe40000000000 */
[----:B------:R-:W-:Y:S02]  /*4ed0*/  LOP3.LUT P4, RZ, R0, 0x20, RZ, 0xc0, !PT ;  /* 0x0000002000ff7812 */ /* 0x000fe4000788c0ff */
[----:B------:R-:W-:Y:S02]  /*4ee0*/  P2R R36, PR, RZ, 0x8 ;  /* 0x00000008ff247803 */ /* 0x000fe40000000000 */
[----:B------:R-:W-:-:S02]  /*4ef0*/  P2R R35, PR, RZ, 0x10 ;  /* 0x00000010ff237803 */ /* 0x000fc40000000000 */
[C---:B------:R-:W-:Y:S02]  /*4f00*/  LOP3.LUT P3, RZ, R0.reuse, 0x40, RZ, 0xc0, !PT ;  /* 0x0000004000ff7812 */ /* 0x040fe4000786c0ff */
[C---:B------:R-:W-:Y:S02]  /*4f10*/  LOP3.LUT P4, RZ, R0.reuse, 0x80, RZ, 0xc0, !PT ;  /* 0x0000008000ff7812 */ /* 0x040fe4000788c0ff */
[----:B------:R-:W-:Y:S02]  /*4f20*/  P2R R34, PR, RZ, 0x8 ;  /* 0x00000008ff227803 */ /* 0x000fe40000000000 */
[----:B------:R-:W-:Y:S02]  /*4f30*/  P2R R33, PR, RZ, 0x10 ;  /* 0x00000010ff217803 */ /* 0x000fe40000000000 */
[C---:B------:R-:W-:Y:S02]  /*4f40*/  LOP3.LUT P3, RZ, R0.reuse, 0x100, RZ, 0xc0, !PT ;  /* 0x0000010000ff7812 */ /* 0x040fe4000786c0ff */
[----:B------:R-:W-:-:S02]  /*4f50*/  LOP3.LUT P4, RZ, R0, 0x200, RZ, 0xc0, !PT ;  /* 0x0000020000ff7812 */ /* 0x000fc4000788c0ff */
[----:B------:R-:W-:Y:S02]  /*4f60*/  ISETP.NE.AND P5, PT, R42, R43, PT ;  /* 0x0000002b2a00720c */ /* 0x000fe40003fa5270 */
[----:B------:R-:W-:Y:S01]  /*4f70*/  ISETP.EQ.U32.AND P6, PT, R2, R25, PT ;  /* 0x000000190200720c */ /* 0x000fe20003fc2070 */
[----:B------:R-:W-:Y:S01]  /*4f80*/  IMAD.MOV.U32 R25, RZ, RZ, 0x1 ;  /* 0x00000001ff197424 */ /* 0x000fe200078e00ff */
[----:B------:R-:W-:Y:S02]  /*4f90*/  P2R R32, PR, RZ, 0x8 ;  /* 0x00000008ff207803 */ /* 0x000fe40000000000 */
[----:B------:R-:W-:Y:S02]  /*4fa0*/  P2R R31, PR, RZ, 0x10 ;  /* 0x00000010ff1f7803 */ /* 0x000fe40000000000 */
[C---:B------:R-:W-:Y:S02]  /*4fb0*/  LOP3.LUT P3, RZ, R0.reuse, 0x400, RZ, 0xc0, !PT ;  /* 0x0000040000ff7812 */ /* 0x040fe4000786c0ff */
[----:B------:R-:W-:-:S02]  /*4fc0*/  LOP3.LUT P4, RZ, R0, 0x800, RZ, 0xc0, !PT ;  /* 0x0000080000ff7812 */ /* 0x000fc4000788c0ff */
[----:B------:R-:W-:Y:S02]  /*4fd0*/  ISETP.EQ.OR.EX P5, PT, R46, RZ, P5, P6 ;  /* 0x000000ff2e00720c */ /* 0x000fe40002fa2760 */
[----:B0-----:R-:W-:Y:S02]  /*4fe0*/  @P0 ISETP.NE.AND P6, PT, R27, R24, PT ;  /* 0x000000181b00020c */ /* 0x001fe40003fc5270 */
[----:B------:R-:W-:Y:S02]  /*4ff0*/  P2R R30, PR, RZ, 0x8 ;  /* 0x00000008ff1e7803 */ /* 0x000fe40000000000 */
[----:B------:R-:W-:Y:S02]  /*5000*/  P2R R29, PR, RZ, 0x10 ;  /* 0x00000010ff1d7803 */ /* 0x000fe40000000000 */
[C---:B------:R-:W-:Y:S02]  /*5010*/  LOP3.LUT P3, RZ, R0.reuse, 0x1000, RZ, 0xc0, !PT ;  /* 0x0000100000ff7812 */ /* 0x040fe4000786c0ff */
[----:B------:R-:W-:-:S02]  /*5020*/  LOP3.LUT P4, RZ, R0, 0x2000, RZ, 0xc0, !PT ;  /* 0x0000200000ff7812 */ /* 0x000fc4000788c0ff */
[----:B------:R-:W-:Y:S02]  /*5030*/  @P0 SEL R25, RZ, 0x1, !P6 ;  /* 0x00000001ff190807 */ /* 0x000fe40007000000 */
[----:B------:R-:W-:Y:S02]  /*5040*/  LOP3.LUT R0, R0, 0xffffbfff, RZ, 0xc0, !PT ;  /* 0xffffbfff00007812 */ /* 0x000fe400078ec0ff */
[----:B------:R-:W-:Y:S02]  /*5050*/  ISETP.NE.U32.AND P6, PT, R2, R53, PT ;  /* 0x000000350200720c */ /* 0x000fe40003fc5070 */
[----:B------:R-:W-:Y:S02]  /*5060*/  @P0 LOP3.LUT R0, R0, 0x4000, RZ, 0xfc, !PT ;  /* 0x0000400000000812 */ /* 0x000fe400078efcff */
[----:B------:R-:W-:Y:S02]  /*5070*/  ISETP.NE.AND.EX P6, PT, R46, RZ, PT, P6 ;  /* 0x000000ff2e00720c */ /* 0x000fe40003fc5360 */
[----:B------:R-:W-:-:S02]  /*5080*/  ISETP.NE.AND P0, PT, R28, RZ, PT ;  /* 0x000000ff1c00720c */ /* 0x000fc40003f05270 */
[----:B------:R-:W-:Y:S02]  /*5090*/  SEL R24, R25, 0x1, P6 ;  /* 0x0000000119187807 */ /* 0x000fe40003000000 */
[----:B------:R-:W-:Y:S02]  /*50a0*/  PLOP3.LUT P6, PT, P2, P0, P1, 0xfe, 0x0 ;  /* 0x000000000000781c */ /* 0x000fe400017c1f16 */
[----:B------:R-:W-:Y:S02]  /*50b0*/  FSEL R27, R5, R26, P0 ;  /* 0x0000001a051b7208 */ /* 0x000fe40000000000 */
[----:B------:R-:W-:Y:S02]  /*50c0*/  PLOP3.LUT P6, PT, P3, P6, P4, 0xfe, 0x0 ;  /* 0x000000000000781c */ /* 0x000fe40001fcdf46 */
[----:B------:R-:W-:Y:S01]  /*50d0*/  ISETP.NE.AND P4, PT, R29, RZ, PT ;  /* 0x000000ff1d00720c */ /* 0x000fe20003f85270 */
[----:B------:R-:W-:Y:S01]  /*50e0*/  FADD R27, R6, R27 ;  /* 0x0000001b061b7221 */ /* 0x000fe20000000000 */
[----:B------:R-:W-:-:S02]  /*50f0*/  ISETP.NE.AND P3, PT, R30, RZ, PT ;  /* 0x000000ff1e00720c */ /* 0x000fc40003f65270 */
[----:B------:R-:W-:Y:S02]  /*5100*/  P2R R28, PR, RZ, 0x1 ;  /* 0x00000001ff1c7803 */ /* 0x000fe40000000000 */
[----:B------:R-:W-:Y:S02]  /*5110*/  PLOP3.LUT P6, PT, P3, P6, P4, 0xfe, 0x0 ;  /* 0x000000000000781c */ /* 0x000fe40001fcdf46 */
[----:B------:R-:W-:Y:S02]  /*5120*/  ISETP.NE.AND P4, PT, R31, RZ, PT ;  /* 0x000000ff1f00720c */ /* 0x000fe40003f85270 */
[----:B------:R-:W-:Y:S02]  /*5130*/  ISETP.NE.AND P3, PT, R32, RZ, PT ;  /* 0x000000ff2000720c */ /* 0x000fe40003f65270 */
[----:B------:R-:W-:Y:S02]  /*5140*/  FSEL R26, R6, R27, P1 ;  /* 0x0000001b061a7208 */ /* 0x000fe40000800000 */
[----:B------:R-:W-:-:S02]  /*5150*/  PLOP3.LUT P6, PT, P3, P6, P4, 0xfe, 0x0 ;  /* 0x000000000000781c */ /* 0x000fc40001fcdf46 */
[----:B------:R-:W-:Y:S01]  /*5160*/  ISETP.NE.AND P4, PT, R33, RZ, PT ;  /* 0x000000ff2100720c */ /* 0x000fe20003f85270 */
[----:B------:R-:W-:Y:S01]  /*5170*/  FADD R26, R7, R26 ;  /* 0x0000001a071a7221 */ /* 0x000fe20000000000 */
[----:B------:R-:W-:Y:S02]  /*5180*/  ISETP.NE.AND P3, PT, R34, RZ, PT ;  /* 0x000000ff2200720c */ /* 0x000fe40003f65270 */
[----:B------:R-:W-:Y:S02]  /*5190*/  LOP3.LUT P0, RZ, R0, 0x4, RZ, 0xc0, !PT ;  /* 0x0000000400ff7812 */ /* 0x000fe4000780c0ff */
[----:B------:R-:W-:Y:S02]  /*51a0*/  PLOP3.LUT P6, PT, P3, P6, P4, 0xfe, 0x0 ;  /* 0x000000000000781c */ /* 0x000fe40001fcdf46 */
[----:B------:R-:W-:Y:S02]  /*51b0*/  ISETP.NE.AND P4, PT, R35, RZ, PT ;  /* 0x000000ff2300720c */ /* 0x000fe40003f85270 */
[----:B------:R-:W-:-:S02]  /*51c0*/  ISETP.NE.AND P3, PT, R36, RZ, PT ;  /* 0x000000ff2400720c */ /* 0x000fc40003f65270 */
[----:B------:R-:W-:Y:S02]  /*51d0*/  FSEL R27, R7, R26, P2 ;  /* 0x0000001a071b7208 */ /* 0x000fe40001000000 */
[----:B------:R-:W-:Y:S02]  /*51e0*/  PLOP3.LUT P6, PT, P3, P6, P4, 0xfe, 0x0 ;  /* 0x000000000000781c */ /* 0x000fe40001fcdf46 */
[----:B------:R-:W-:Y:S01]  /*51f0*/  ISETP.NE.AND P4, PT, R37, RZ, PT ;  /* 0x000000ff2500720c */ /* 0x000fe20003f85270 */
[----:B--2---:R-:W-:Y:S01]  /*5200*/  FADD R27, R8, R27 ;  /* 0x0000001b081b7221 */ /* 0x004fe20000000000 */
[----:B------:R-:W-:-:S04]  /*5210*/  ISETP.NE.AND P3, PT, R38, RZ, PT ;  /* 0x000000ff2600720c */ /* 0x000fc80003f65270 */
[----:B------:R-:W-:Y:S02]  /*5220*/  PLOP3.LUT P6, PT, P3, P6, P4, 0xfe, 0x0 ;  /* 0x000000000000781c */ /* 0x000fe40001fcdf46 */
[----:B------:R-:W-:Y:S02]  /*5230*/  ISETP.NE.AND P4, PT, R39, RZ, PT ;  /* 0x000000ff2700720c */ /* 0x000fe40003f85270 */
[----:B------:R-:W-:-:S04]  /*5240*/  ISETP.NE.AND P3, PT, R40, RZ, PT ;  /* 0x000000ff2800720c */ /* 0x000fc80003f65270 */
[----:B------:R-:W-:Y:S02]  /*5250*/  PLOP3.LUT P6, PT, P3, P6, P4, 0xfe, 0x0 ;  /* 0x000000000000781c */ /* 0x000fe40001fcdf46 */
[----:B------:R-:W-:Y:S02]  /*5260*/  P2R R29, PR, RZ, 0x8 ;  /* 0x00000008ff1d7803 */ /* 0x000fe40000000000 */
[C---:B------:R-:W-:Y:S02]  /*5270*/  LOP3.LUT P3, RZ, R0.reuse, 0x8, RZ, 0xc0, !PT ;  /* 0x0000000800ff7812 */ /* 0x040fe4000786c0ff */
[----:B------:R-:W-:Y:S02]  /*5280*/  ISETP.NE.AND P4, PT, R41, RZ, PT ;  /* 0x000000ff2900720c */ /* 0x000fe40003f85270 */
[----:B------:R-:W-:Y:S02]  /*5290*/  P2R R39, PR, RZ, 0x8 ;  /* 0x00000008ff277803 */ /* 0x000fe40000000000 */
[----:B------:R-:W-:-:S02]  /*52a0*/  LOP3.LUT P3, RZ, R0, 0x10, RZ, 0xc0, !PT ;  /* 0x0000001000ff7812 */ /* 0x000fc4000786c0ff */
[----:B------:R-:W-:Y:S02]  /*52b0*/  PLOP3.LUT P6, PT, P5, P6, P4, 0xfe, 0x0 ;  /* 0x000000000000781c */ /* 0x000fe40002fcdf46 */
[----:B------:R-:W-:Y:S02]  /*52c0*/  P2R R38, PR, RZ, 0x8 ;  /* 0x00000008ff267803 */ /* 0x000fe40000000000 */
[C---:B------:R-:W-:Y:S02]  /*52d0*/  LOP3.LUT P3, RZ, R0.reuse, 0x20, RZ, 0xc0, !PT ;  /* 0x0000002000ff7812 */ /* 0x040fe4000786c0ff */
[----:B------:R-:W-:Y:S02]  /*52e0*/  SEL R25, RZ, 0x1, !P6 ;  /* 0x00000001ff197807 */ /* 0x000fe40007000000 */
[----:B------:R-:W-:Y:S02]  /*52f0*/  P2R R37, PR, RZ, 0x8 ;  /* 0x00000008ff257803 */ /* 0x000fe40000000000 */
[----:B------:R-:W-:-:S02]  /*5300*/  LOP3.LUT P3, RZ, R0, 0x40, RZ, 0xc0, !PT ;  /* 0x0000004000ff7812 */ /* 0x000fc4000786c0ff */
[C---:B------:R-:W-:Y:S02]  /*5310*/  LOP3.LUT P6, RZ, R0.reuse, 0x2, RZ, 0xc0, !PT ;  /* 0x0000000200ff7812 */ /* 0x040fe400078cc0ff */
[----:B------:R-:W-:Y:S02]  /*5320*/  P2R R36, PR, RZ, 0x8 ;  /* 0x00000008ff247803 */ /* 0x000fe40000000000 */
[----:B------:R-:W-:-:S04]  /*5330*/  LOP3.LUT P3, RZ, R0, 0x80, RZ, 0xc0, !PT ;  /* 0x0000008000ff7812 */ /* 0x000fc8000786c0ff */
        /* <DEDUP_REMOVED lines=23> */
[----:B---3--:R-:W-:-:S05]  /*54b0*/  FADD R27, R12, R27 ;  /* 0x0000001b0c1b7221 */ /* 0x008fca0000000000 */
        /* <DEDUP_REMOVED lines=11> */
[----:B----4-:R-:W-:-:S05]  /*5570*/  FADD R27, R16, R27 ;  /* 0x0000001b101b7221 */ /* 0x010fca0000000000 */
        /* <DEDUP_REMOVED lines=10> */
[----:B------:R-:W-:-:S03]  /*5620*/  ISETP.GE.AND P0, PT, R44, 0x1, PT ;  /* 0x000000012c00780c */ /* 0x000fc60003f06270 */
[----:B------:R-:W-:-:S05]  /*5630*/  FADD R27, R20, R27 ;  /* 0x0000001b141b7221 */ /* 0x000fca0000000000 */
[----:B------:R-:W-:Y:S02]  /*5640*/  FSEL R26, R20, R27, P6 ;  /* 0x0000001b141a7208 */ /* 0x000fe40003000000 */
[----:B------:R-:W-:-:S03]  /*5650*/  LOP3.LUT P6, R25, R24, RZ, R25, 0xfa, !PT ;  /* 0x000000ff18197212 */ /* 0x000fc600078cfa19 */
[----:B------:R-:W-:-:S05]  /*5660*/  FADD R26, R21, R26 ;  /* 0x0000001a151a7221 */ /* 0x000fca0000000000 */
[----:B------:R-:W-:-:S05]  /*5670*/  FSEL R27, R21, R26, P3 ;  /* 0x0000001a151b7208 */ /* 0x000fca0001800000 */
[----:B------:R-:W-:-:S05]  /*5680*/  FADD R27, R22, R27 ;  /* 0x0000001b161b7221 */ /* 0x000fca0000000000 */
[----:B------:R-:W-:-:S05]  /*5690*/  FSEL R26, R22, R27, P4 ;  /* 0x0000001b161a7208 */ /* 0x000fca0002000000 */
[----:B------:R-:W-:-:S05]  /*56a0*/  FADD R26, R23, R26 ;  /* 0x0000001a171a7221 */ /* 0x000fca0000000000 */
[----:B------:R-:W-:-:S05]  /*56b0*/  FSEL R26, R23, R26, P5 ;  /* 0x0000001a171a7208 */ /* 0x000fca0002800000 */
[----:B------:R-:W0:Y:S02]  /*56c0*/  SHFL.UP PT, R27, R26, 0x1, RZ ;  /* 0x042000001a1b7989 */ /* 0x000e2400000e00ff */
[----:B0-----:R-:W-:-:S05]  /*56d0*/  FADD R27, R26, R27 ;  /* 0x0000001b1a1b7221 */ /* 0x001fca0000000000 */
[----:B------:R-:W-:Y:S02]  /*56e0*/  @P0 FSEL R26, R27, R26, !P6 ;  /* 0x0000001a1b1a0208 */ /* 0x000fe40007000000 */
[----:B------:R-:W0:Y:S02]  /*56f0*/  SHFL.UP PT, R27, R25, 0x1, RZ ;  /* 0x04200000191b7989 */ /* 0x000e2400000e00ff */
[----:B0-----:R-:W-:Y:S02]  /*5700*/  SEL R30, R27, RZ, P0 ;  /* 0x000000ff1b1e7207 */ /* 0x001fe40000000000 */
[----:B------:R-:W0:Y:S01]  /*5710*/  SHFL.UP PT, R27, R26, 0x2, RZ ;  /* 0x044000001a1b7989 */ /* 0x000e2200000e00ff */
[----:B------:R-:W-:Y:S02]  /*5720*/  ISETP.GE.AND P0, PT, R44, 0x2, PT ;  /* 0x000000022c00780c */ /* 0x000fe40003f06270 */
[----:B------:R-:W-:Y:S01]  /*5730*/  LOP3.LUT P6, R30, R30, RZ, R25, 0xfa, !PT ;  /* 0x000000ff1e1e7212 */ /* 0x000fe200078cfa19 */
[----:B0-----:R-:W-:-:S10]  /*5740*/  FADD R27, R26, R27 ;  /* 0x0000001b1a1b7221 */ /* 0x001fd40000000000 */
        /* <DEDUP_REMOVED lines=13> */
[----:B0-----:R-:W-:-:S10]  /*5820*/  FADD R25, R26, R25 ;  /* 0x000000191a197221 */ /* 0x001fd40000000000 */
[----:B------:R-:W-:Y:S02]  /*5830*/  @P0 FSEL R26, R25, R26, !P6 ;  /* 0x0000001a191a0208 */ /* 0x000fe40007000000 */
[----:B------:R-:W0:Y:S01]  /*5840*/  SHFL.UP PT, R25, R32, 0x8, RZ ;  /* 0x0500000020197989 */ /* 0x000e2200000e00ff */
[----:B------:R-:W-:Y:S02]  /*5850*/  ISETP.GE.AND P6, PT, R44, 0x8, PT ;  /* 0x000000082c00780c */ /* 0x000fe40003fc6270 */
[----:B------:R-:W-:Y:S01]  /*5860*/  ISETP.NE.AND P0, PT, R28, RZ, PT ;  /* 0x000000ff1c00720c */ /* 0x000fe20003f05270 */
[----:B------:R-:W1:Y:S01]  /*5870*/  SHFL.UP PT, R29, R26, 0x10, RZ ;  /* 0x060000001a1d7989 */ /* 0x000e6200000e00ff */
[----:B0-----:R-:W-:-:S04]  /*5880*/  SEL R25, R25, RZ, P6 ;  /* 0x000000ff19197207 */ /* 0x001fc80003000000 */
[----:B------:R-:W-:Y:S01]  /*5890*/  LOP3.LUT P6, R25, R25, RZ, R32, 0xfa, !PT ;  /* 0x000000ff19197212 */ /* 0x000fe200078cfa20 */
[----:B-1----:R-:W-:-:S04]  /*58a0*/  FADD R29, R26, R29 ;  /* 0x0000001d1a1d7221 */ /* 0x002fc80000000000 */
[----:B------:R-:W0:Y:S01]  /*58b0*/  SHFL.UP PT, R27, R25, 0x10, RZ ;  /* 0x06000000191b7989 */ /* 0x000e2200000e00ff */
[----:B------:R-:W-:Y:S02]  /*58c0*/  FSEL R29, R29, R26, !P6 ;  /* 0x0000001a1d1d7208 */ /* 0x000fe40007000000 */
[----:B------:R-:W-:-:S04]  /*58d0*/  ISETP.GE.AND P6, PT, R44, 0x10, PT ;  /* 0x000000102c00780c */ /* 0x000fc80003fc6270 */
[----:B0-----:R-:W-:Y:S02]  /*58e0*/  SEL R28, R27, RZ, P6 ;  /* 0x000000ff1b1c7207 */ /* 0x001fe40003000000 */
[----:B------:R-:W-:Y:S02]  /*58f0*/  FSEL R27, R26, R29, !P6 ;  /* 0x0000001d1a1b7208 */ /* 0x000fe40007000000 */
[----:B------:R-:W-:Y:S02]  /*5900*/  ISETP.NE.AND P6, PT, R44, 0x1f, PT ;  /* 0x0000001f2c00780c */ /* 0x000fe40003fc5270 */
[----:B------:R-:W-:Y:S02]  /*5910*/  LOP3.LUT R28, R28, R25, RZ, 0xfc, !PT ;  /* 0x000000191c1c7212 */ /* 0x000fe400078efcff */
[----:B------:R-:W0:Y:S04]  /*5920*/  SHFL.UP PT, R27, R27, 0x1, RZ ;  /* 0x042000001b1b7989 */ /* 0x000e2800000e00ff */
[----:B------:R1:W2:Y:S05]  /*5930*/  SHFL.UP PT, R36, R28, 0x1, RZ ;  /* 0x042000001c247989 */ /* 0x0002aa00000e00ff */
[----:B------:R-:W-:-:S05]  /*5940*/  @!P6 LEA R30, R51, UR4, 0x3 ;  /* 0x00000004331eec11 */ /* 0x000fca000f8e18ff */
[----:B------:R1:W-:Y:S01]  /*5950*/  @!P6 STS.64 [R30], R28 ;  /* 0x0000001c1e00e388 */ /* 0x0003e20000000a00 */
[----:B------:R-:W-:Y:S01]  /*5960*/  BAR.SYNC.DEFER_BLOCKING 0x0 ;  /* 0x0000000000007b1d */ /* 0x000fe20000010000 */
[----:B------:R-:W-:-:S13]  /*5970*/  ISETP.GE.U32.AND P6, PT, R3, 0x20, PT ;  /* 0x000000200300780c */ /* 0x000fda0003fc6070 */
[----:B012---:R-:W-:Y:S05]  /*5980*/  @!P6 BRA `(.L_x_217) ;  /* 0x00000000006ce947 */ /* 0x007fea0003800000 */
[----:B------:R-:W0:Y:S01]  /*5990*/  LDS.128 R32, [UR4] ;  /* 0x00000004ff207984 */ /* 0x000e220008000c00 */
[----:B------:R-:W-:Y:S02]  /*59a0*/  P2R R25, PR, RZ, 0x1 ;  /* 0x00000001ff197803 */ /* 0x000fe40000000000 */
[----:B------:R-:W-:Y:S01]  /*59b0*/  ISETP.NE.AND P0, PT, R51, 0x3, PT ;  /* 0x000000033300780c */ /* 0x000fe20003f05270 */
[----:B------:R-:W1:Y:S01]  /*59c0*/  LDS.128 R28, [UR4+0x10] ;  /* 0x00001004ff1c7984 */ /* 0x000e620008000c00 */
[----:B0-----:R-:W-:-:S13]  /*59d0*/  ISETP.NE.AND P6, PT, R34, RZ, PT ;  /* 0x000000ff2200720c */ /* 0x001fda0003fc5270 */
[----:B------:R-:W-:Y:S01]  /*59e0*/  @!P6 FADD R35, R33, R35 ;  /* 0x000000232123e221 */ /* 0x000fe20000000000 */
[----:B-1----:R-:W-:-:S13]  /*59f0*/  ISETP.NE.AND P6, PT, R28, RZ, PT ;  /* 0x000000ff1c00720c */ /* 0x002fda0003fc5270 */
[----:B------:R-:W-:Y:S01]  /*5a00*/  @!P6 FADD R29, R35, R29 ;  /* 0x0000001d231de221 */ /* 0x000fe20000000000 */
[----:B------:R-:W-:-:S13]  /*5a10*/  ISETP.NE.AND P6, PT, R30, RZ, PT ;  /* 0x000000ff1e00720c */ /* 0x000fda0003fc5270 */
[----:B------:R-:W-:Y:S01]  /*5a20*/  @!P6 FADD R31, R31, R29 ;  /* 0x0000001d1f1fe221 */ /* 0x000fe20000000000 */
[----:B------:R-:W-:-:S04]  /*5a30*/  ISETP.NE.AND P6, PT, R51, 0x2, PT ;  /* 0x000000023300780c */ /* 0x000fc80003fc5270 */
[----:B------:R-:W-:Y:S02]  /*5a40*/  @P0 FSEL R29, R35, R33, !P6 ;  /* 0x00000021231d0208 */ /* 0x000fe40007000000 */
[----:B------:R-:W0:Y:S01]  /*5a50*/  LDS.128 R32, [UR4+0x20] ;  /* 0x00002004ff207984 */ /* 0x000e220008000c00 */
[----:B------:R-:W-:Y:S02]  /*5a60*/  ISETP.NE.AND P0, PT, R51, 0x5, PT ;  /* 0x000000053300780c */ /* 0x000fe40003f05270 */
[----:B0-----:R-:W-:-:S13]  /*5a70*/  ISETP.NE.AND P6, PT, R32, RZ, PT ;  /* 0x000000ff2000720c */ /* 0x001fda0003fc5270 */
[----:B------:R-:W-:Y:S01]  /*5a80*/  @!P6 FADD R33, R31, R33 ;  /* 0x000000211f21e221 */ /* 0x000fe20000000000 */
[----:B------:R-:W-:-:S13]  /*5a90*/  ISETP.NE.AND P6, PT, R34, RZ, PT ;  /* 0x000000ff2200720c */ /* 0x000fda0003fc5270 */
[----:B------:R-:W-:Y:S01]  /*5aa0*/  @!P6 FADD R35, R35, R33 ;  /* 0x000000212323e221 */ /* 0x000fe20000000000 */
[----:B------:R-:W-:-:S04]  /*5ab0*/  ISETP.NE.AND P6, PT, R51, 0x4, PT ;  /* 0x000000043300780c */ /* 0x000fc80003fc5270 */
[----:B------:R-:W-:Y:S02]  /*5ac0*/  @P0 FSEL R33, R31, R29, !P6 ;  /* 0x0000001d1f210208 */ /* 0x000fe40007000000 */
[----:B------:R-:W-:Y:S02]  /*5ad0*/  ISETP.NE.AND P6, PT, R51, 0x6, PT ;  /* 0x000000063300780c */ /* 0x000fe40003fc5270 */
[----:B------:R-:W-:Y:S02]  /*5ae0*/  ISETP.NE.AND P0, PT, R25, RZ, PT ;  /* 0x000000ff1900720c */ /* 0x000fe40003f05270 */
[----:B------:R-:W-:Y:S02]  /*5af0*/  FSEL R26, R35, R33, !P6 ;  /* 0x00000021231a7208 */ /* 0x000fe40007000000 */
[----:B------:R-:W-:-:S13]  /*5b00*/  ISETP.NE.AND P6, PT, R36, RZ, PT ;  /* 0x000000ff2400720c */ /* 0x000fda0003fc5270 */
[----:B------:R-:W-:Y:S01]  /*5b10*/  @!P6 FADD R27, R27, R26 ;  /* 0x0000001a1b1be221 */ /* 0x000fe20000000000 */
[----:B------:R-:W-:-:S04]  /*5b20*/  ISETP.NE.AND P6, PT, R44, RZ, PT ;  /* 0x000000ff2c00720c */ /* 0x000fc80003fc5270 */
[----:B------:R-:W-:-:S09]  /*5b30*/  FSEL R27, R26, R27, !P6 ;  /* 0x0000001b1a1b7208 */ /* 0x000fd20007000000 */
.L_x_217:
[----:B------:R-:W-:Y:S05]  /*5b40*/  BSYNC.RECONVERGENT B0 ;  /* 0x0000000000007941 */ /* 0x000fea0003800200 */
.L_x_216:
[----:B------:R-:W-:Y:S01]  /*5b50*/  FADD R27, R4, R27 ;  /* 0x0000001b041b7221 */ /* 0x000fe20000000000 */
[----:B------:R-:W-:Y:S02]  /*5b60*/  ISETP.NE.AND P6, PT, R24, RZ, PT ;  /* 0x000000ff1800720c */ /* 0x000fe40003fc5270 */
[----:B------:R-:W-:Y:S02]  /*5b70*/  P2R R33, PR, RZ, 0x8 ;  /* 0x00000008ff217803 */ /* 0x000fe40000000000 */
[----:B------:R-:W-:Y:S02]  /*5b80*/  FSEL R27, R27, R4, !P6 ;  /* 0x000000041b1b7208 */ /* 0x000fe40007000000 */
[----:B------:R-:W-:Y:S02]  /*5b90*/  ISETP.NE.AND P6, PT, R3, RZ, PT ;  /* 0x000000ff0300720c */ /* 0x000fe40003fc5270 */
[----:B------:R-:W-:Y:S02]  /*5ba0*/  LOP3.LUT P3, RZ, R0, 0x80, RZ, 0xc0, !PT ;  /* 0x0000008000ff7812 */ /* 0x000fe4000786c0ff */
[----:B------:R-:W-:-:S02]  /*5bb0*/  FSEL R4, R4, R27, !P6 ;  /* 0x0000001b04047208 */ /* 0x000fc40007000000 */
[----:B------:R-:W-:Y:S02]  /*5bc0*/  P2R R32, PR, RZ, 0x8 ;  /* 0x00000008ff207803 */ /* 0x000fe40000000000 */
[C---:B------:R-:W-:Y:S01]  /*5bd0*/  LOP3.LUT P3, RZ, R0.reuse, 0x100, RZ, 0xc0, !PT ;  /* 0x0000010000ff7812 */ /* 0x040fe2000786c0ff */
[C---:B------:R-:W-:Y:S01]  /*5be0*/  FADD R24, R5.reuse, R4 ;  /* 0x0000000405187221 */ /* 0x040fe20000000000 */
[----:B------:R-:W-:Y:S02]  /*5bf0*/  P2R R34, PR, RZ, 0x10 ;  /* 0x00000010ff227803 */ /* 0x000fe40000000000 */
[----:B------:R-:W-:Y:S02]  /*5c00*/  P2R R31, PR, RZ, 0x8 ;  /* 0x00000008ff1f7803 */ /* 0x000fe40000000000 */
[----:B------:R-:W-:Y:S02]  /*5c10*/  FSEL R5, R5, R24, P0 ;  /* 0x0000001805057208 */ /* 0x000fe40000000000 */
[----:B------:R-:W-:-:S02]  /*5c20*/  LOP3.LUT P3, RZ, R0, 0x200, RZ, 0xc0, !PT ;  /* 0x0000020000ff7812 */ /* 0x000fc4000786c0ff */
[----:B------:R-:W-:Y:S01]  /*5c30*/  P2R R35, PR, RZ, 0x20 ;  /* 0x00000020ff237803 */ /* 0x000fe20000000000 */
[----:B------:R-:W-:Y:S01]  /*5c40*/  FADD R25, R6, R5 ;  /* 0x0000000506197221 */ /* 0x000fe20000000000 */
[----:B------:R-:W-:Y:S02]  /*5c50*/  P2R R30, PR, RZ, 0x8 ;  /* 0x00000008ff1e7803 */ /* 0x000fe40000000000 */
[----:B------:R-:W-:Y:S02]  /*5c60*/  LOP3.LUT P3, RZ, R0, 0x400, RZ, 0xc0, !PT ;  /* 0x0000040000ff7812 */ /* 0x000fe4000786c0ff */
[----:B------:R-:W-:Y:S02]  /*5c70*/  FSEL R6, R6, R25, P1 ;  /* 0x0000001906067208 */ /* 0x000fe40000800000 */
[----:B------:R-:W-:Y:S02]  /*5c80*/  P2R R29, PR, RZ, 0x8 ;  /* 0x00000008ff1d7803 */ /* 0x000fe40000000000 */
[C---:B------:R-:W-:Y:S01]  /*5c90*/  LOP3.LUT P3, RZ, R0.reuse, 0x800, RZ, 0xc0, !PT ;  /* 0x0000080000ff7812 */ /* 0x040fe2000786c0ff */
[----:B------:R-:W-:Y:S01]  /*5ca0*/  FADD R24, R7, R6 ;  /* 0x0000000607187221 */ /* 0x000fe20000000000 */
[----:B------:R-:W-:-:S02]  /*5cb0*/  LOP3.LUT P4, RZ, R0, 0x40, RZ, 0xc0, !PT ;  /* 0x0000004000ff7812 */ /* 0x000fc4000788c0ff */
[----:B------:R-:W-:Y:S02]  /*5cc0*/  P2R R28, PR, RZ, 0x8 ;  /* 0x00000008ff1c7803 */ /* 0x000fe40000000000 */
[----:B------:R-:W-:Y:S02]  /*5cd0*/  FSEL R7, R7, R24, P2 ;  /* 0x0000001807077208 */ /* 0x000fe40001000000 */
[C---:B------:R-:W-:Y:S02]  /*5ce0*/  LOP3.LUT P3, RZ, R0.reuse, 0x1000, RZ, 0xc0, !PT ;  /* 0x0000100000ff7812 */ /* 0x040fe4000786c0ff */
[----:B------:R-:W-:Y:S01]  /*5cf0*/  LOP3.LUT P5, RZ, R0, 0x20, RZ, 0xc0, !PT ;  /* 0x0000002000ff7812 */ /* 0x000fe200078ac0ff */
[----:B------:R-:W-:Y:S01]  /*5d00*/  FADD R25, R8, R7 ;  /* 0x0000000708197221 */ /* 0x000fe20000000000 */
[----:B------:R-:W-:Y:S02]  /*5d10*/  P2R R26, PR, RZ, 0x8 ;  /* 0x00000008ff1a7803 */ /* 0x000fe40000000000 */
[----:B------:R-:W-:-:S02]  /*5d20*/  LOP3.LUT P3, RZ, R0, 0x2000, RZ, 0xc0, !PT ;  /* 0x0000200000ff7812 */ /* 0x000fc4000786c0ff */
[----:B------:R-:W-:Y:S02]  /*5d30*/  LOP3.LUT P6, RZ, R0, 0x2, RZ, 0xc0, !PT ;  /* 0x0000000200ff7812 */ /* 0x000fe400078cc0ff */
[----:B------:R-:W-:Y:S02]  /*5d40*/  FSEL R8, R8, R25, P3 ;  /* 0x0000001908087208 */ /* 0x000fe40001800000 */
[C---:B------:R-:W-:Y:S02]  /*5d50*/  LOP3.LUT P0, RZ, R0.reuse, 0x4, RZ, 0xc0, !PT ;  /* 0x0000000400ff7812 */ /* 0x040fe4000780c0ff */
[C---:B------:R-:W-:Y:S02]  /*5d60*/  LOP3.LUT P1, RZ, R0.reuse, 0x8, RZ, 0xc0, !PT ;  /* 0x0000000800ff7812 */ /* 0x040fe4000782c0ff */
[----:B------:R-:W-:Y:S01]  /*5d70*/  LOP3.LUT P2, RZ, R0, 0x10, RZ, 0xc0, !PT ;  /* 0x0000001000ff7812 */ /* 0x000fe2000784c0ff */
[----:B------:R-:W-:Y:S01]  /*5d80*/  FADD R0, R9, R8 ;  /* 0x0000000809007221 */ /* 0x000fe20000000000 */
[----:B------:R-:W-:-:S04]  /*5d90*/  ISETP.NE.AND P3, PT, R26, RZ, PT ;  /* 0x000000ff1a00720c */ /* 0x000fc80003f65270 */
        /* <DEDUP_REMOVED lines=36> */
[----:B------:R-:W-:Y:S01]  /*5fe0*/  FSEL R27, R23, R0, P5 ;  /* 0x00000000171b7208 */ /* 0x000fe20002800000 */
[----:B------:R-:W-:Y:S06]  /*5ff0*/  BRA `(.L_x_218) ;  /* 0x0000002400dc7947 */ /* 0x000fec0003800000 */
.L_x_215:
[----:B------:R-:W-:Y:S01]  /*6000*/  ISETP.NE.AND P0, PT, R3, RZ, PT ;  /* 0x000000ff0300720c */ /* 0x000fe20003f05270 */
[----:B0-----:R-:W-:Y:S01]  /*6010*/  IMAD.MOV.U32 R53, RZ, RZ, RZ ;  /* 0x000000ffff357224 */ /* 0x001fe200078e00ff */
[----:B------:R-:W-:-:S11]  /*6020*/  LOP3.LUT R0, R0, 0xfffffffb, RZ, 0xc0, !PT ;  /* 0xfffffffb00007812 */ /* 0x000fd600078ec0ff */
[----:B------:R-:W0:Y:S01]  /*6030*/  @!P0 LDC.64 R56, c[0x0][0x388] ;  /* 0x0000e200ff388b82 */ /* 0x000e220000000a00 */
[C---:B------:R-:W-:Y:S01]  /*6040*/  LEA R48, R3.reuse, UR4, 0x2 ;  /* 0x0000000403307c11 */ /* 0x040fe2000f8e10ff */
[C---:B------:R-:W-:Y:S01]  /*6050*/  IMAD R55, R3.reuse, 0x14, RZ ;  /* 0x0000001403377824 */ /* 0x040fe200078e02ff */
[----:B------:R-:W-:Y:S02]  /*6060*/  ISETP.NE.AND P4, PT, R3, RZ, PT ;  /* 0x000000ff0300720c */ /* 0x000fe40003f85270 */
[----:B------:R-:W-:Y:S01]  /*6070*/  @P0 LOP3.LUT R0, R0, 0x4, RZ, 0xfc, !PT ;  /* 0x0000000400000812 */ /* 0x000fe200078efcff */
[----:B0-----:R-:W-:-:S05]  /*6080*/  @!P0 IMAD.WIDE.U32 R56, R60, 0x4, R56 ;  /* 0x000000043c388825 */ /* 0x001fca00078e0038 */
[----:B------:R0:W5:Y:S01]  /*6090*/  @!P0 LDG.E R53, desc[UR8][R56.64] ;  /* 0x0000000838358981 */ /* 0x000162000c1e1900 */
[----:B------:R-:W-:Y:S01]  /*60a0*/  VIADD R59, R55, 0x1 ;  /* 0x00000001373b7836 */ /* 0x000fe20000000000 */
[----:B------:R-:W-:Y:S02]  /*60b0*/  ISETP.NE.AND P0, PT, R26, R27, PT ;  /* 0x0000001b1a00720c */ /* 0x000fe40003f05270 */
[----:B------:R-:W-:Y:S01]  /*60c0*/  STS [R48+0x3fc], R43 ;  /* 0x0003fc2b30007388 */ /* 0x000fe20000000800 */
[----:B------:R-:W-:Y:S01]  /*60d0*/  BAR.SYNC.DEFER_BLOCKING 0x0 ;  /* 0x0000000000007b1d */ /* 0x000fe20000010000 */
[----:B------:R-:W-:Y:S01]  /*60e0*/  ISETP.NE.AND P3, PT, R27, R28, PT ;  /* 0x0000001c1b00720c */ /* 0x000fe20003f65270 */
[----:B------:R-:W-:Y:S01]  /*60f0*/  VIADD R27, R55, 0x3 ;  /* 0x00000003371b7836 */ /* 0x000fe20000000000 */
[----:B------:R-:W-:Y:S02]  /*6100*/  ISETP.NE.AND P1, PT, R24, R25, PT ;  /* 0x000000191800720c */ /* 0x000fe40003f25270 */
[----:B------:R-:W-:-:S02]  /*6110*/  ISETP.EQ.U32.AND P5, PT, R2, R59, PT ;  /* 0x0000003b0200720c */ /* 0x000fc40003fa2070 */
[----:B------:R-:W-:Y:S01]  /*6120*/  ISETP.NE.AND P2, PT, R25, R26, PT ;  /* 0x0000001a1900720c */ /* 0x000fe20003f45270 */
[----:B------:R-:W-:Y:S01]  /*6130*/  VIADD R25, R55, 0x2 ;  /* 0x0000000237197836 */ /* 0x000fe20000000000 */
[----:B------:R-:W-:Y:S02]  /*6140*/  ISETP.EQ.OR.EX P1, PT, R46, RZ, P1, P5 ;  /* 0x000000ff2e00720c */ /* 0x000fe40000f22750 */
[----:B------:R-:W-:Y:S02]  /*6150*/  ISETP.EQ.U32.AND P5, PT, R2, R27, PT ;  /* 0x0000001b0200720c */ /* 0x000fe40003fa2070 */
[----:B------:R-:W-:Y:S02]  /*6160*/  LOP3.LUT R0, R0, 0xfffeffff, RZ, 0xc0, !PT ;  /* 0xfffeffff00007812 */ /* 0x000fe400078ec0ff */
[----:B------:R-:W-:Y:S02]  /*6170*/  ISETP.EQ.OR.EX P5, PT, R46, RZ, P0, P5 ;  /* 0x000000ff2e00720c */ /* 0x000fe400007a2750 */
[----:B------:R-:W-:-:S11]  /*6180*/  ISETP.NE.AND P0, PT, R28, R29, PT ;  /* 0x0000001d1c00720c */ /* 0x000fd60003f05270 */
[----:B------:R-:W-:Y:S02]  /*6190*/  @P5 LOP3.LUT R0, R0, 0x10000, RZ, 0xfc, !PT ;  /* 0x0001000000005812 */ /* 0x000fe400078efcff */
[----:B------:R-:W-:Y:S02]  /*61a0*/  ISETP.NE.AND P5, PT, R42, R43, PT ;  /* 0x0000002b2a00720c */ /* 0x000fe40003fa5270 */
[----:B------:R-:W-:Y:S01]  /*61b0*/  LOP3.LUT R0, R0, 0xffff7fff, RZ, 0xc0, !PT ;  /* 0xffff7fff00007812 */ /* 0x000fe200078ec0ff */
        /* <DEDUP_REMOVED lines=8> */
[----:B------:R-:W-:-:S10]  /*6240*/  VIADD R25, R55, 0x6 ;  /* 0x0000000637197836 */ /* 0x000fd40000000000 */
        /* <DEDUP_REMOVED lines=8> */
[----:B------:R-:W-:Y:S02]  /*62d0*/  @P4 LOP3.LUT R0, R0, 0x2000, RZ, 0xfc, !PT ;  /* 0x0000200000004812 */ /* 0x000fe400078efcff */
[----:B------:R-:W-:Y:S02]  /*62e0*/  ISETP.NE.AND P4, PT, R41, R42, PT ;  /* 0x0000002a2900720c */ /* 0x000fe40003f85270 */
[----:B------:R-:W-:Y:S02]  /*62f0*/  LOP3.LUT R0, R0, 0xffffefff, RZ, 0xc0, !PT ;  /* 0xffffefff00007812 */ /* 0x000fe400078ec0ff */
[----:B-----5:R-:W-:Y:S01]  /*6300*/  ISETP.NE.AND P6, PT, R53, R24, PT ;  /* 0x000000183500720c */ /* 0x020fe20003fc5270 */
[----:B-1----:R-:W-:Y:S01]  /*6310*/  FADD R24, R4, R5 ;  /* 0x0000000504187221 */ /* 0x002fe20000000000 */
[----:B------:R-:W-:Y:S02]  /*6320*/  @P3 LOP3.LUT R0, R0, 0x1000, RZ, 0xfc, !PT ;  /* 0x0000100000003812 */ /* 0x000fe400078efcff */
[----:B------:R-:W-:Y:S01]  /*6330*/  ISETP.EQ.U32.AND P3, PT, R2, R25, PT ;  /* 0x000000190200720c */ /* 0x000fe20003f62070 */
[----:B------:R-:W-:Y:S01]  /*6340*/  VIADD R25, R55, 0x8 ;  /* 0x0000000837197836 */ /* 0x000fe20000000000 */
[----:B------:R-:W-:-:S02]  /*6350*/  LOP3.LUT R0, R0, 0xfffff7ff, RZ, 0xc0, !PT ;  /* 0xfffff7ff00007812 */ /* 0x000fc400078ec0ff */
        /* <DEDUP_REMOVED lines=67> */
[----:B------:R-:W-:Y:S02]  /*6790*/  ISETP.EQ.U32.AND P0, PT, R2, R25, PT ;  /* 0x000000190200720c */ /* 0x000fe40003f02070 */
[----:B------:R-:W-:Y:S02]  /*67a0*/  P2R R30, PR, RZ, 0x8 ;  /* 0x00000008ff1e7803 */ /* 0x000fe40000000000 */
[----:B------:R-:W-:Y:S02]  /*67b0*/  LOP3.LUT P3, RZ, R0, 0x20, RZ, 0xc0, !PT ;  /* 0x0000002000ff7812 */ /* 0x000fe4000786c0ff */
[----:B------:R-:W-:Y:S02]  /*67c0*/  FSEL R25, R5, R24, P1 ;  /* 0x0000001805197208 */ /* 0x000fe40000800000 */
[----:B------:R-:W-:-:S02]  /*67d0*/  P2R R31, PR, RZ, 0x8 ;  /* 0x00000008ff1f7803 */ /* 0x000fc40000000000 */
[----:B------:R-:W-:Y:S01]  /*67e0*/  LOP3.LUT P3, RZ, R0, 0x80, RZ, 0xc0, !PT ;  /* 0x0000008000ff7812 */ /* 0x000fe2000786c0ff */
[----:B------:R-:W-:Y:S01]  /*67f0*/  FADD R25, R6, R25 ;  /* 0x0000001906197221 */ /* 0x000fe20000000000 */
[----:B------:R-:W-:Y:S02]  /*6800*/  P2R R27, PR, RZ, 0x10 ;  /* 0x00000010ff1b7803 */ /* 0x000fe40000000000 */
[----:B------:R-:W-:Y:S02]  /*6810*/  P2R R32, PR, RZ, 0x8 ;  /* 0x00000008ff207803 */ /* 0x000fe40000000000 */
[----:B------:R-:W-:Y:S02]  /*6820*/  LOP3.LUT P3, RZ, R0, 0x100, RZ, 0xc0, !PT ;  /* 0x0000010000ff7812 */ /* 0x000fe4000786c0ff */
[----:B------:R-:W-:Y:S02]  /*6830*/  FSEL R24, R6, R25, P2 ;  /* 0x0000001906187208 */ /* 0x000fe40001000000 */
[----:B------:R-:W-:-:S02]  /*6840*/  P2R R37, PR, RZ, 0x8 ;  /* 0x00000008ff257803 */ /* 0x000fc40000000000 */
[C---:B------:R-:W-:Y:S01]  /*6850*/  LOP3.LUT P3, RZ, R0.reuse, 0x200, RZ, 0xc0, !PT ;  /* 0x0000020000ff7812 */ /* 0x040fe2000786c0ff */
[----:B------:R-:W-:Y:S01]  /*6860*/  FADD R24, R7, R24 ;  /* 0x0000001807187221 */ /* 0x000fe20000000000 */
[C---:B------:R-:W-:Y:S02]  /*6870*/  LOP3.LUT P4, RZ, R0.reuse, 0x8000, RZ, 0xc0, !PT ;  /* 0x0000800000ff7812 */ /* 0x040fe4000788c0ff */
[----:B------:R-:W-:Y:S02]  /*6880*/  P2R R36, PR, RZ, 0x8 ;  /* 0x00000008ff247803 */ /* 0x000fe40000000000 */
[----:B------:R-:W-:Y:S02]  /*6890*/  LOP3.LUT P3, RZ, R0, 0x800, RZ, 0xc0, !PT ;  /* 0x0000080000ff7812 */ /* 0x000fe4000786c0ff */
[----:B------:R-:W-:Y:S02]  /*68a0*/  ISETP.EQ.OR.EX P5, PT, R46, RZ, P5, P0 ;  /* 0x000000ff2e00720c */ /* 0x000fe40002fa2700 */
[----:B------:R-:W-:-:S02]  /*68b0*/  P2R R35, PR, RZ, 0x8 ;  /* 0x00000008ff237803 */ /* 0x000fc40000000000 */
[C---:B------:R-:W-:Y:S02]  /*68c0*/  LOP3.LUT P3, RZ, R0.reuse, 0x1000, RZ, 0xc0, !PT ;  /* 0x0000100000ff7812 */ /* 0x040fe4000786c0ff */
[----:B------:R-:W-:Y:S02]  /*68d0*/  P2R R29, PR, RZ, 0x20 ;  /* 0x00000020ff1d7803 */ /* 0x000fe40000000000 */
[----:B------:R-:W-:Y:S02]  /*68e0*/  P2R R34, PR, RZ, 0x8 ;  /* 0x00000008ff227803 */ /* 0x000fe40000000000 */
[C---:B------:R-:W-:Y:S02]  /*68f0*/  LOP3.LUT P3, RZ, R0.reuse, 0x2000, RZ, 0xc0, !PT ;  /* 0x0000200000ff7812 */ /* 0x040fe4000786c0ff */
[----:B------:R-:W-:Y:S02]  /*6900*/  LOP3.LUT P5, RZ, R0, 0x400, RZ, 0xc0, !PT ;  /* 0x0000040000ff7812 */ /* 0x000fe400078ac0ff */
[----:B------:R-:W-:-:S02]  /*6910*/  P2R R33, PR, RZ, 0x8 ;  /* 0x00000008ff217803 */ /* 0x000fc40000000000 */
[----:B------:R-:W-:Y:S02]  /*6920*/  LOP3.LUT P3, RZ, R0, 0x10000, RZ, 0xc0, !PT ;  /* 0x0001000000ff7812 */ /* 0x000fe4000786c0ff */
[----:B------:R-:W-:Y:S02]  /*6930*/  ISETP.EQ.U32.AND P0, PT, R2, R55, PT ;  /* 0x000000370200720c */ /* 0x000fe40003f02070 */
[----:B------:R-:W-:Y:S02]  /*6940*/  FSEL R25, R7, R24, P3 ;  /* 0x0000001807197208 */ /* 0x000fe40001800000 */
[----:B------:R-:W-:Y:S02]  /*6950*/  ISETP.NE.AND P3, PT, R33, RZ, PT ;  /* 0x000000ff2100720c */ /* 0x000fe40003f65270 */
[----:B------:R-:W-:Y:S01]  /*6960*/  ISETP.EQ.OR.EX P0, PT, R46, RZ, P6, P0 ;  /* 0x000000ff2e00720c */ /* 0x000fe20003702700 */
[----:B--2---:R-:W-:Y:S01]  /*6970*/  FADD R25, R8, R25 ;  /* 0x0000001908197221 */ /* 0x004fe20000000000 */
[----:B------:R-:W-:-:S02]  /*6980*/  LOP3.LUT P6, RZ, R0, 0x2, RZ, 0xc0, !PT ;  /* 0x0000000200ff7812 */ /* 0x000fc400078cc0ff */
[----:B------:R-:W-:Y:S02]  /*6990*/  LOP3.LUT R0, R0, 0xffffbfff, RZ, 0xc0, !PT ;  /* 0xffffbfff00007812 */ /* 0x000fe400078ec0ff */
[----:B------:R-:W-:Y:S02]  /*69a0*/  FSEL R24, R8, R25, P4 ;  /* 0x0000001908187208 */ /* 0x000fe40002000000 */
[----:B------:R-:W-:Y:S02]  /*69b0*/  P2R R33, PR, RZ, 0x20 ;  /* 0x00000020ff217803 */ /* 0x000fe40000000000 */
[----:B------:R-:W-:Y:S01]  /*69c0*/  P2R R39, PR, RZ, 0x40 ;  /* 0x00000040ff277803 */ /* 0x000fe20000000000 */
[----:B------:R-:W-:Y:S02]  /*69d0*/  FADD R24, R9, R24 ;  /* 0x0000001809187221 */ /* 0x000fe40000000000 */
[----:B------:R-:W-:Y:S02]  /*69e0*/  @P0 LOP3.LUT R0, R0, 0x4000, RZ, 0xfc, !PT ;  /* 0x0000400000000812 */ /* 0x000fe400078efcff */
[----:B------:R-:W-:-:S02]  /*69f0*/  PLOP3.LUT P0, PT, P2, P1, P0, 0xfe, 0x0 ;  /* 0x000000000000781c */ /* 0x000fc40001703f06 */
[----:B------:R-:W-:Y:S02]  /*6a00*/  FSEL R25, R9, R24, P3 ;  /* 0x0000001809197208 */ /* 0x000fe40001800000 */
[----:B------:R-:W-:Y:S02]  /*6a10*/  ISETP.NE.AND P3, PT, R34, RZ, PT ;  /* 0x000000ff2200720c */ /* 0x000fe40003f65270 */
[----:B------:R-:W-:Y:S01]  /*6a20*/  P2R R34, PR, RZ, 0x2 ;  /* 0x00000002ff227803 */ /* 0x000fe20000000000 */
[----:B------:R-:W-:Y:S01]  /*6a30*/  FADD R25, R10, R25 ;  /* 0x000000190a197221 */ /* 0x000fe20000000000 */
[----:B------:R-:W-:-:S04]  /*6a40*/  LOP3.LUT P1, RZ, R0, 0x8, RZ, 0xc0, !PT ;  /* 0x0000000800ff7812 */ /* 0x000fc8000782c0ff */
[----:B------:R-:W-:Y:S02]  /*6a50*/  FSEL R24, R10, R25, P3 ;  /* 0x000000190a187208 */ /* 0x000fe40001800000 */
[----:B------:R-:W-:-:S03]  /*6a60*/  ISETP.NE.AND P3, PT, R35, RZ, PT ;  /* 0x000000ff2300720c */ /* 0x000fc60003f65270 */
[----:B------:R-:W-:-:S05]  /*6a70*/  FADD R24, R11, R24 ;  /* 0x000000180b187221 */ /* 0x000fca0000000000 */
[----:B------:R-:W-:Y:S02]  /*6a80*/  FSEL R25, R11, R24, P3 ;  /* 0x000000180b197208 */ /* 0x000fe40001800000 */
[----:B------:R-:W-:-:S03]  /*6a90*/  ISETP.NE.AND P3, PT, R36, RZ, PT ;  /* 0x000000ff2400720c */ /* 0x000fc60003f65270 */
[----:B---3--:R-:W-:-:S05]  /*6aa0*/  FADD R25, R12, R25 ;  /* 0x000000190c197221 */ /* 0x008fca0000000000 */
[----:B------:R-:W-:Y:S02]  /*6ab0*/  FSEL R24, R12, R25, P5 ;  /* 0x000000190c187208 */ /* 0x000fe40002800000 */
[----:B------:R-:W-:-:S03]  /*6ac0*/  LOP3.LUT P5, RZ, R0, 0x40, RZ, 0xc0, !PT ;  /* 0x0000004000ff7812 */ /* 0x000fc600078ac0ff */
        /* <DEDUP_REMOVED lines=11> */
[----:B------:R-:W-:-:S03]  /*6b80*/  LOP3.LUT P5, RZ, R0, 0x1000, RZ, 0xc0, !PT ;  /* 0x0000100000ff7812 */ /* 0x000fc600078ac0ff */
[C---:B------:R-:W-:Y:S01]  /*6b90*/  FADD R24, R17.reuse, R24 ;  /* 0x0000001811187221 */ /* 0x040fe20000000000 */
[----:B------:R-:W-:Y:S02]  /*6ba0*/  P2R R31, PR, RZ, 0x20 ;  /* 0x00000020ff1f7803 */ /* 0x000fe40000000000 */
[----:B------:R-:W-:Y:S02]  /*6bb0*/  LOP3.LUT P5, RZ, R0, 0x10000, RZ, 0xc0, !PT ;  /* 0x0001000000ff7812 */ /* 0x000fe400078ac0ff */
[----:B------:R-:W-:Y:S02]  /*6bc0*/  FSEL R25, R17, R24, P3 ;  /* 0x0000001811197208 */ /* 0x000fe40001800000 */
[----:B------:R-:W-:Y:S02]  /*6bd0*/  ISETP.NE.AND P3, PT, R30, RZ, PT ;  /* 0x000000ff1e00720c */ /* 0x000fe40003f65270 */
[----:B------:R-:W-:Y:S01]  /*6be0*/  PLOP3.LUT P0, PT, P4, P5, P0, 0xfe, 0x0 ;  /* 0x000000000000781c */ /* 0x000fe2000270bf06 */
[----:B------:R-:W-:Y:S01]  /*6bf0*/  FADD R25, R18, R25 ;  /* 0x0000001912197221 */ /* 0x000fe20000000000 */
[----:B------:R-:W-:-:S02]  /*6c00*/  ISETP.NE.AND P5, PT, R31, RZ, PT ;  /* 0x000000ff1f00720c */ /* 0x000fc40003fa5270 */
[----:B------:R-:W-:Y:S02]  /*6c10*/  ISETP.NE.AND P4, PT, R27, RZ, PT ;  /* 0x000000ff1b00720c */ /* 0x000fe40003f85270 */
[----:B------:R-:W-:Y:S02]  /*6c20*/  FSEL R24, R18, R25, P3 ;  /* 0x0000001912187208 */ /* 0x000fe40001800000 */
[----:B------:R-:W-:-:S03]  /*6c30*/  ISETP.NE.AND P3, PT, R28, RZ, PT ;  /* 0x000000ff1c00720c */ /* 0x000fc60003f65270 */
[----:B------:R-:W-:-:S05]  /*6c40*/  FADD R24, R19, R24 ;  /* 0x0000001813187221 */ /* 0x000fca0000000000 */
[----:B------:R-:W-:Y:S02]  /*6c50*/  FSEL R25, R19, R24, P3 ;  /* 0x0000001813197208 */ /* 0x000fe40001800000 */
[----:B------:R-:W-:-:S03]  /*6c60*/  ISETP.NE.AND P3, PT, R26, RZ, PT ;  /* 0x000000ff1a00720c */ /* 0x000fc60003f65270 */
[----:B------:R-:W-:Y:S01]  /*6c70*/  FADD R25, R20, R25 ;  /* 0x0000001914197221 */ /* 0x000fe20000000000 */
[----:B------:R-:W-:-:S04]  /*6c80*/  P2R R38, PR, RZ, 0x8 ;  /* 0x00000008ff267803 */ /* 0x000fc80000000000 */
[----:B------:R-:W-:Y:S02]  /*6c90*/  FSEL R24, R20, R25, P6 ;  /* 0x0000001914187208 */ /* 0x000fe40003000000 */
[----:B------:R-:W-:-:S03]  /*6ca0*/  LOP3.LUT P6, RZ, R0, 0x10, RZ, 0xc0, !PT ;  /* 0x0000001000ff7812 */ /* 0x000fc600078cc0ff */
[C---:B------:R-:W-:Y:S01]  /*6cb0*/  FADD R24, R21.reuse, R24 ;  /* 0x0000001815187221 */ /* 0x040fe20000000000 */
[----:B------:R-:W-:Y:S02]  /*6cc0*/  P2R R37, PR, RZ, 0x40 ;  /* 0x00000040ff257803 */ /* 0x000fe40000000000 */
[C---:B------:R-:W-:Y:S02]  /*6cd0*/  LOP3.LUT P6, RZ, R0.reuse, 0x40, RZ, 0xc0, !PT ;  /* 0x0000004000ff7812 */ /* 0x040fe400078cc0ff */
[----:B------:R-:W-:Y:S02]  /*6ce0*/  FSEL R25, R21, R24, P3 ;  /* 0x0000001815197208 */ /* 0x000fe40001800000 */
[----:B------:R-:W-:Y:S02]  /*6cf0*/  P2R R35, PR, RZ, 0x40 ;  /* 0x00000040ff237803 */ /* 0x000fe40000000000 */
[----:B------:R-:W-:Y:S01]  /*6d00*/  LOP3.LUT P6, RZ, R0, 0x100, RZ, 0xc0, !PT ;  /* 0x0000010000ff7812 */ /* 0x000fe200078cc0ff */
[----:B------:R-:W-:Y:S01]  /*6d10*/  FADD R25, R22, R25 ;  /* 0x0000001916197221 */ /* 0x000fe20000000000 */
[----:B------:R-:W-:-:S02]  /*6d20*/  LOP3.LUT P3, RZ, R0, 0x20, RZ, 0xc0, !PT ;  /* 0x0000002000ff7812 */ /* 0x000fc4000786c0ff */
[----:B------:R-:W-:Y:S02]  /*6d30*/  P2R R28, PR, RZ, 0x40 ;  /* 0x00000040ff1c7803 */ /* 0x000fe40000000000 */
[----:B------:R-:W-:Y:S02]  /*6d40*/  LOP3.LUT P6, RZ, R0, 0x800, RZ, 0xc0, !PT ;  /* 0x0000080000ff7812 */ /* 0x000fe400078cc0ff */
[----:B------:R-:W-:Y:S02]  /*6d50*/  FSEL R24, R22, R25, P4 ;  /* 0x0000001916187208 */ /* 0x000fe40002000000 */
[----:B------:R-:W-:Y:S02]  /*6d60*/  P2R R26, PR, RZ, 0x40 ;  /* 0x00000040ff1a7803 */ /* 0x000fe40000000000 */
[----:B------:R-:W-:Y:S01]  /*6d70*/  LOP3.LUT P6, RZ, R0, 0x2000, RZ, 0xc0, !PT ;  /* 0x0000200000ff7812 */ /* 0x000fe200078cc0ff */
[----:B------:R-:W-:Y:S01]  /*6d80*/  FADD R24, R23, R24 ;  /* 0x0000001817187221 */ /* 0x000fe20000000000 */
[----:B------:R-:W-:-:S02]  /*6d90*/  P2R R36, PR, RZ, 0x8 ;  /* 0x00000008ff247803 */ /* 0x000fc40000000000 */
[----:B------:R-:W-:Y:S02]  /*6da0*/  PLOP3.LUT P0, PT, P5, P6, P0, 0xfe, 0x0 ;  /* 0x000000000000781c */ /* 0x000fe40002f0df06 */
[----:B------:R-:W-:Y:S02]  /*6db0*/  ISETP.NE.AND P6, PT, R26, RZ, PT ;  /* 0x000000ff1a00720c */ /* 0x000fe40003fc5270 */
[----:B------:R-:W-:Y:S02]  /*6dc0*/  ISETP.NE.AND P5, PT, R33, RZ, PT ;  /* 0x000000ff2100720c */ /* 0x000fe40003fa5270 */
[----:B------:R-:W-:Y:S02]  /*6dd0*/  LOP3.LUT P3, RZ, R0, 0x80, RZ, 0xc0, !PT ;  /* 0x0000008000ff7812 */ /* 0x000fe4000786c0ff */
[----:B------:R-:W-:Y:S02]  /*6de0*/  PLOP3.LUT P0, PT, P5, P6, P0, 0xfe, 0x0 ;  /* 0x000000000000781c */ /* 0x000fe40002f0df06 */
[----:B------:R-:W-:-:S02]  /*6df0*/  ISETP.NE.AND P5, PT, R29, RZ, PT ;  /* 0x000000ff1d00720c */ /* 0x000fc40003fa5270 */
[----:B------:R-:W-:Y:S02]  /*6e00*/  P2R R32, PR, RZ, 0x8 ;  /* 0x00000008ff207803 */ /* 0x000fe40000000000 */
[----:B------:R-:W-:Y:S02]  /*6e10*/  LOP3.LUT P3, RZ, R0, 0x200, RZ, 0xc0, !PT ;  /* 0x0000020000ff7812 */ /* 0x000fe4000786c0ff */
[----:B------:R-:W-:Y:S02]  /*6e20*/  ISETP.NE.AND P6, PT, R28, RZ, PT ;  /* 0x000000ff1c00720c */ /* 0x000fe40003fc5270 */
[----:B------:R-:W-:Y:S02]  /*6e30*/  FSEL R30, R23, R24, P5 ;  /* 0x00000018171e7208 */ /* 0x000fe40002800000 */
[----:B------:R-:W-:Y:S02]  /*6e40*/  PLOP3.LUT P0, PT, P6, P3, P0, 0xfe, 0x0 ;  /* 0x000000000000781c */ /* 0x000fe40003707f06 */
[----:B------:R-:W-:Y:S01]  /*6e50*/  ISETP.NE.AND P3, PT, R32, RZ, PT ;  /* 0x000000ff2000720c */ /* 0x000fe20003f65270 */
[----:B------:R-:W1:Y:S01]  /*6e60*/  SHFL.UP PT, R25, R30, 0x1, RZ ;  /* 0x042000001e197989 */ /* 0x000e6200000e00ff */
[----:B------:R-:W-:-:S04]  /*6e70*/  ISETP.NE.AND P6, PT, R35, RZ, PT ;  /* 0x000000ff2300720c */ /* 0x000fc80003fc5270 */
[----:B------:R-:W-:Y:S02]  /*6e80*/  PLOP3.LUT P0, PT, P6, P3, P0, 0xfe, 0x0 ;  /* 0x000000000000781c */ /* 0x000fe40003707f06 */
[----:B------:R-:W-:Y:S02]  /*6e90*/  ISETP.NE.AND P3, PT, R36, RZ, PT ;  /* 0x000000ff2400720c */ /* 0x000fe40003f65270 */
[----:B------:R-:W-:-:S04]  /*6ea0*/  ISETP.NE.AND P6, PT, R37, RZ, PT ;  /* 0x000000ff2500720c */ /* 0x000fc80003fc5270 */
[----:B------:R-:W-:Y:S02]  /*6eb0*/  PLOP3.LUT P0, PT, P6, P3, P0, 0xfe, 0x0 ;  /* 0x000000000000781c */ /* 0x000fe40003707f06 */
[----:B------:R-:W-:Y:S02]  /*6ec0*/  ISETP.NE.AND P6, PT, R39, RZ, PT ;  /* 0x000000ff2700720c */ /* 0x000fe40003fc5270 */
[----:B------:R-:W-:Y:S02]  /*6ed0*/  ISETP.NE.AND P3, PT, R38, RZ, PT ;  /* 0x000000ff2600720c */ /* 0x000fe40003f65270 */
[----:B------:R-:W-:Y:S02]  /*6ee0*/  PLOP3.LUT P0, PT, P6, P1, P0, 0xfe, 0x0 ;  /* 0x000000000000781c */ /* 0x000fe40003703f06 */
[----:B------:R-:W-:Y:S02]  /*6ef0*/  ISETP.GE.AND P6, PT, R44, 0x1, PT ;  /* 0x000000012c00780c */ /* 0x000fe40003fc6270 */
[----:B------:R-:W-:Y:S01]  /*6f00*/  PLOP3.LUT P0, PT, P4, P3, P0, 0xfe, 0x0 ;  /* 0x000000000000781c */ /* 0x000fe20002707f06 */
[----:B-1----:R-:W-:Y:S01]  /*6f10*/  FADD R25, R30, R25 ;  /* 0x000000191e197221 */ /* 0x002fe20000000000 */
[----:B------:R-:W-:-:S02]  /*6f20*/  ISETP.GE.U32.AND P1, PT, R3, 0x20, PT ;  /* 0x000000200300780c */ /* 0x000fc40003f26070 */
[----:B------:R-:W-:-:S04]  /*6f30*/  PLOP3.LUT P0, PT, P5, P0, PT, 0xf8, 0x8f ;  /* 0x00000000008f781c */ /* 0x000fc80002f01f70 */
[----:B------:R-:W-:-:S03]  /*6f40*/  SEL R24, RZ, 0x1, !P0 ;  /* 0x00000001ff187807 */ /* 0x000fc60004000000 */
[----:B------:R-:W-:Y:S02]  /*6f50*/  @P6 FSEL R30, R30, R25, P0 ;  /* 0x000000191e1e6208 */ /* 0x000fe40000000000 */
[----:B------:R-:W1:Y:S01]  /*6f60*/  SHFL.UP PT, R25, R24, 0x1, RZ ;  /* 0x0420000018197989 */ /* 0x000e6200000e00ff */
[----:B------:R-:W-:-:S03]  /*6f70*/  ISETP.GE.AND P0, PT, R44, 0x2, PT ;  /* 0x000000022c00780c */ /* 0x000fc60003f06270 */
[----:B------:R-:W2:Y:S01]  /*6f80*/  SHFL.UP PT, R26, R30, 0x2, RZ ;  /* 0x044000001e1a7989 */ /* 0x000ea200000e00ff */
[----:B-1----:R-:W-:Y:S01]  /*6f90*/  SEL R25, R25, RZ, P6 ;  /* 0x000000ff19197207 */ /* 0x002fe20003000000 */
[----:B--2---:R-:W-:-:S03]  /*6fa0*/  FADD R26, R30, R26 ;  /* 0x0000001a1e1a7221 */ /* 0x004fc60000000000 */
[----:B------:R-:W-:-:S05]  /*6fb0*/  LOP3.LUT P6, R25, R25, RZ, R24, 0xfa, !PT ;  /* 0x000000ff19197212 */ /* 0x000fca00078cfa18 */
[----:B------:R-:W-:Y:S02]  /*6fc0*/  @P0 FSEL R30, R26, R30, !P6 ;  /* 0x0000001e1a1e0208 */ /* 0x000fe40007000000 */
[----:B------:R-:W1:Y:S04]  /*6fd0*/  SHFL.UP PT, R26, R25, 0x2, RZ ;  /* 0x04400000191a7989 */ /* 0x000e6800000e00ff */
[----:B------:R-:W2:Y:S01]  /*6fe0*/  SHFL.UP PT, R27, R30, 0x4, RZ ;  /* 0x048000001e1b7989 */ /* 0x000ea200000e00ff */
[----:B-1----:R-:W-:Y:S02]  /*6ff0*/  SEL R26, R26, RZ, P0 ;  /* 0x000000ff1a1a7207 */ /* 0x002fe40000000000 */
[----:B------:R-:W-:Y:S02]  /*7000*/  ISETP.GE.AND P0, PT, R44, 0x4, PT ;  /* 0x000000042c00780c */ /* 0x000fe40003f06270 */
[----:B------:R-:W-:Y:S01]  /*7010*/  LOP3.LUT P6, R26, R26, RZ, R25, 0xfa, !PT ;  /* 0x000000ff1a1a7212 */ /* 0x000fe200078cfa19 */
[----:B--2---:R-:W-:-:S04]  /*7020*/  FADD R27, R30, R27 ;  /* 0x0000001b1e1b7221 */ /* 0x004fc80000000000 */
[----:B------:R-:W1:Y:S06]  /*7030*/  SHFL.UP PT, R24, R26, 0x4, RZ ;  /* 0x048000001a187989 */ /* 0x000e6c00000e00ff */
[----:B------:R-:W-:Y:S02]  /*7040*/  @P0 FSEL R30, R27, R30, !P6 ;  /* 0x0000001e1b1e0208 */ /* 0x000fe40007000000 */
[----:B-1----:R-:W-:-:S03]  /*7050*/  SEL R27, R24, RZ, P0 ;  /* 0x000000ff181b7207 */ /* 0x002fc60000000000 */
[----:B------:R-:W1:Y:S01]  /*7060*/  SHFL.UP PT, R24, R30, 0x8, RZ ;  /* 0x050000001e187989 */ /* 0x000e6200000e00ff */
[----:B------:R-:W-:Y:S02]  /*7070*/  ISETP.GE.AND P0, PT, R44, 0x8, PT ;  /* 0x000000082c00780c */ /* 0x000fe40003f06270 */
[----:B------:R-:W-:Y:S01]  /*7080*/  LOP3.LUT P6, R27, R27, RZ, R26, 0xfa, !PT ;  /* 0x000000ff1b1b7212 */ /* 0x000fe200078cfa1a */
[----:B-1----:R-:W-:-:S10]  /*7090*/  FADD R24, R30, R24 ;  /* 0x000000181e187221 */ /* 0x002fd40000000000 */
[----:B------:R-:W-:Y:S02]  /*70a0*/  @P0 FSEL R30, R24, R30, !P6 ;  /* 0x0000001e181e0208 */ /* 0x000fe40007000000 */
[----:B------:R-:W1:Y:S01]  /*70b0*/  SHFL.UP PT, R24, R27, 0x8, RZ ;  /* 0x050000001b187989 */ /* 0x000e6200000e00ff */
[----:B------:R-:W-:-:S03]  /*70c0*/  ISETP.NE.AND P6, PT, R44, 0x1f, PT ;  /* 0x0000001f2c00780c */ /* 0x000fc60003fc5270 */
[----:B------:R-:W2:Y:S10]  /*70d0*/  SHFL.UP PT, R25, R30, 0x10, RZ ;  /* 0x060000001e197989 */ /* 0x000eb400000e00ff */
[----:B------:R-:W-:-:S02]  /*70e0*/  @!P6 LEA R37, R51, UR4, 0x3 ;  /* 0x000000043325ec11 */ /* 0x000fc4000f8e18ff */
[----:B-1----:R-:W-:-:S04]  /*70f0*/  SEL R24, R24, RZ, P0 ;  /* 0x000000ff18187207 */ /* 0x002fc80000000000 */
[----:B------:R-:W-:Y:S01]  /*7100*/  LOP3.LUT P0, R28, R24, RZ, R27, 0xfa, !PT ;  /* 0x000000ff181c7212 */ /* 0x000fe2000780fa1b */
[----:B--2---:R-:W-:-:S04]  /*7110*/  FADD R25, R30, R25 ;  /* 0x000000191e197221 */ /* 0x004fc80000000000 */
[----:B------:R-:W1:Y:S01]  /*7120*/  SHFL.UP PT, R24, R28, 0x10, RZ ;  /* 0x060000001c187989 */ /* 0x000e6200000e00ff */
[----:B------:R-:W-:Y:S02]  /*7130*/  FSEL R33, R25, R30, !P0 ;  /* 0x0000001e19217208 */ /* 0x000fe40004000000 */
[----:B------:R-:W-:-:S04]  /*7140*/  ISETP.GE.AND P0, PT, R44, 0x10, PT ;  /* 0x000000102c00780c */ /* 0x000fc80003f06270 */
[----:B------:R-:W-:Y:S02]  /*7150*/  FSEL R35, R30, R33, !P0 ;  /* 0x000000211e237208 */ /* 0x000fe40004000000 */
[----:B-1----:R-:W-:-:S04]  /*7160*/  SEL R25, R24, RZ, P0 ;  /* 0x000000ff18197207 */ /* 0x002fc80000000000 */
[----:B------:R-:W-:-:S05]  /*7170*/  LOP3.LUT R32, R25, R28, RZ, 0xfc, !PT ;  /* 0x0000001c19207212 */ /* 0x000fca00078efcff */
[----:B------:R-:W-:Y:S01]  /*7180*/  @!P6 STS.64 [R37], R32 ;  /* 0x000000202500e388 */ /* 0x000fe20000000a00 */
[----:B------:R-:W-:Y:S06]  /*7190*/  BAR.SYNC.DEFER_BLOCKING 0x0 ;  /* 0x0000000000007b1d */ /* 0x000fec0000010000 */
[----:B------:R-:W1:Y:S04]  /*71a0*/  SHFL.UP PT, R32, R32, 0x1, RZ ;  /* 0x0420000020207989 */ /* 0x000e6800000e00ff */
[----:B------:R-:W2:Y:S04]  /*71b0*/  LDS.128 R24, [UR4] ;  /* 0x00000004ff187984 */ /* 0x000ea80008000c00 */
[----:B------:R-:W3:Y:S01]  /*71c0*/  LDS.128 R28, [UR4+0x10] ;  /* 0x00001004ff1c7984 */ /* 0x000ee20008000c00 */
[----:B-1----:R-:W-:-:S02]  /*71d0*/  @P1 ISETP.NE.AND P6, PT, R32, RZ, PT ;  /* 0x000000ff2000120c */ /* 0x002fc40003fc5270 */
[----:B--2---:R-:W-:Y:S02]  /*71e0*/  ISETP.NE.AND P0, PT, R26, RZ, PT ;  /* 0x000000ff1a00720c */ /* 0x004fe40003f05270 */
[----:B---3--:R-:W-:-:S11]  /*71f0*/  LOP3.LUT R33, R28, R26, R24, 0xfe, !PT ;  /* 0x0000001a1c217212 */ /* 0x008fd600078efe18 */
[----:B------:R-:W-:Y:S01]  /*7200*/  @!P0 FADD R27, R25, R27 ;  /* 0x0000001b191b8221 */ /* 0x000fe20000000000 */
[----:B------:R-:W-:-:S04]  /*7210*/  ISETP.NE.AND P0, PT, R51, 0x2, PT ;  /* 0x000000023300780c */ /* 0x000fc80003f05270 */
[----:B------:R-:W-:Y:S02]  /*7220*/  FSEL R36, R27, R25, !P0 ;  /* 0x000000191b247208 */ /* 0x000fe40004000000 */
[----:B------:R-:W-:Y:S02]  /*7230*/  ISETP.NE.AND P0, PT, R28, RZ, PT ;  /* 0x000000ff1c00720c */ /* 0x000fe40003f05270 */
[----:B------:R-:W-:-:S11]  /*7240*/  LOP3.LUT R25, R26, R24, RZ, 0xfc, !PT ;  /* 0x000000181a197212 */ /* 0x000fd600078efcff */
[----:B------:R-:W-:Y:S01]  /*7250*/  @!P0 FADD R29, R27, R29 ;  /* 0x0000001d1b1d8221 */ /* 0x000fe20000000000 */
[----:B------:R-:W-:-:S04]  /*7260*/  ISETP.NE.AND P0, PT, R51, 0x2, PT ;  /* 0x000000023300780c */ /* 0x000fc80003f05270 */
[----:B------:R-:W-:Y:S02]  /*7270*/  SEL R38, R25, R24, !P0 ;  /* 0x0000001819267207 */ /* 0x000fe40004000000 */
[C---:B------:R-:W-:Y:S02]  /*7280*/  ISETP.NE.AND P0, PT, R30.reuse, RZ, PT ;  /* 0x000000ff1e00720c */ /* 0x040fe40003f05270 */
[----:B------:R-:W-:-:S11]  /*7290*/  LOP3.LUT R25, R30, R33, RZ, 0xfc, !PT ;  /* 0x000000211e197212 */ /* 0x000fd600078efcff */
[----:B------:R-:W-:Y:S01]  /*72a0*/  @!P0 FADD R31, R31, R29 ;  /* 0x0000001d1f1f8221 */ /* 0x000fe20000000000 */
[----:B------:R-:W-:-:S04]  /*72b0*/  ISETP.NE.AND P0, PT, R51, 0x3, PT ;  /* 0x000000033300780c */ /* 0x000fc80003f05270 */
[----:B------:R-:W-:Y:S02]  /*72c0*/  FSEL R36, R29, R36, !P0 ;  /* 0x000000241d247208 */ /* 0x000fe40004000000 */
[----:B------:R-:W-:Y:S02]  /*72d0*/  SEL R24, R33, R38, !P0 ;  /* 0x0000002621187207 */ /* 0x000fe40004000000 */
[----:B------:R-:W-:-:S04]  /*72e0*/  ISETP.NE.AND P0, PT, R51, 0x4, PT ;  /* 0x000000043300780c */ /* 0x000fc80003f05270 */
[----:B------:R-:W-:Y:S02]  /*72f0*/  SEL R28, R25, R24, !P0 ;  /* 0x00000018191c7207 */ /* 0x000fe40004000000 */
[----:B------:R-:W1:Y:S01]  /*7300*/  LDS.128 R24, [UR4+0x20] ;  /* 0x00002004ff187984 */ /* 0x000e620008000c00 */
[C---:B------:R-:W-:Y:S02]  /*7310*/  FSEL R36, R31.reuse, R36, !P0 ;  /* 0x000000241f247208 */ /* 0x040fe40004000000 */
[C---:B-1----:R-:W-:Y:S02]  /*7320*/  ISETP.NE.AND P0, PT, R24.reuse, RZ, PT ;  /* 0x000000ff1800720c */ /* 0x042fe40003f05270 */
[----:B------:R-:W-:Y:S02]  /*7330*/  LOP3.LUT R29, R24, R30, R33, 0xfe, !PT ;  /* 0x0000001e181d7212 */ /* 0x000fe400078efe21 */
[----:B------:R-:W1:Y:S09]  /*7340*/  SHFL.UP PT, R33, R35, 0x1, RZ ;  /* 0x0420000023217989 */ /* 0x000e7200000e00ff */
[----:B------:R-:W-:Y:S01]  /*7350*/  @!P0 FADD R25, R31, R25 ;  /* 0x000000191f198221 */ /* 0x000fe20000000000 */
[----:B------:R-:W-:Y:S01]  /*7360*/  PLOP3.LUT P0, PT, PT, PT, PT, 0x80, 0x8 ;  /* 0x000000000008781c */ /* 0x000fe20003f0f070 */
[----:B------:R-:W2:Y:S01]  /*7370*/  LDS.64 R30, [UR4+0x30] ;  /* 0x00003004ff1e7984 */ /* 0x000ea20008000a00 */
[----:B------:R-:W-:-:S02]  /*7380*/  @P1 PLOP3.LUT P0, PT, P6, PT, PT, 0x80, 0x8 ;  /* 0x000000000008181c */ /* 0x000fc4000370f070 */
[----:B------:R-:W-:Y:S02]  /*7390*/  ISETP.NE.AND P6, PT, R26, RZ, PT ;  /* 0x000000ff1a00720c */ /* 0x000fe40003fc5270 */
[----:B------:R-:W-:-:S11]  /*73a0*/  ISETP.NE.AND P1, PT, R34, RZ, PT ;  /* 0x000000ff2200720c */ /* 0x000fd60003f25270 */
[----:B------:R-:W-:Y:S01]  /*73b0*/  @!P6 FADD R27, R27, R25 ;  /* 0x000000191b1be221 */ /* 0x000fe20000000000 */
[----:B------:R-:W-:-:S04]  /*73c0*/  ISETP.NE.AND P6, PT, R51, 0x5, PT ;  /* 0x000000053300780c */ /* 0x000fc80003fc5270 */
[----:B------:R-:W-:Y:S02]  /*73d0*/  FSEL R36, R25, R36, !P6 ;  /* 0x0000002419247208 */ /* 0x000fe40007000000 */
[----:B------:R-:W-:Y:S02]  /*73e0*/  SEL R28, R29, R28, !P6 ;  /* 0x0000001c1d1c7207 */ /* 0x000fe40007000000 */
[----:B------:R-:W-:Y:S02]  /*73f0*/  LOP3.LUT R25, R26, R29, RZ, 0xfc, !PT ;  /* 0x0000001d1a197212 */ /* 0x000fe400078efcff */
[----:B------:R-:W-:-:S04]  /*7400*/  ISETP.NE.AND P6, PT, R51, 0x6, PT ;  /* 0x000000063300780c */ /* 0x000fc80003fc5270 */
[----:B------:R-:W-:Y:S02]  /*7410*/  SEL R25, R25, R28, !P6 ;  /* 0x0000001c19197207 */ /* 0x000fe40007000000 */
[----:B------:R-:W-:Y:S02]  /*7420*/  FSEL R36, R27, R36, !P6 ;  /* 0x000000241b247208 */ /* 0x000fe40007000000 */
[----:B------:R-:W-:-:S03]  /*7430*/  ISETP.GE.U32.AND P6, PT, R3, 0x20, PT ;  /* 0x000000200300780c */ /* 0x000fc60003fc6070 */
[----:B-1----:R-:W-:Y:S01]  /*7440*/  @!P0 FADD R33, R33, R36 ;  /* 0x0000002421218221 */ /* 0x002fe20000000000 */
[----:B--2---:R-:W-:-:S09]  /*7450*/  LOP3.LUT R34, R30, R26, R29, 0xfe, !PT ;  /* 0x0000001a1e227212 */ /* 0x004fd200078efe1d */
[----:B------:R-:W-:-:S04]  /*7460*/  @P6 ISETP.NE.AND P0, PT, R44, RZ, PT ;  /* 0x000000ff2c00620c */ /* 0x000fc80003f05270 */
[----:B------:R-:W-:Y:S02]  /*7470*/  @P6 SEL R24, R32, RZ, P0 ;  /* 0x000000ff20186207 */ /* 0x000fe40000000000 */
[----:B------:R-:W-:Y:S02]  /*7480*/  @P6 FSEL R33, R36, R33, !P0 ;  /* 0x0000002124216208 */ /* 0x000fe40004000000 */
[----:B------:R-:W-:Y:S02]  /*7490*/  ISETP.NE.AND P0, PT, R30, RZ, PT ;  /* 0x000000ff1e00720c */ /* 0x000fe40003f05270 */
[----:B------:R-:W-:-:S11]  /*74a0*/  @P6 LOP3.LUT R32, R25, R24, RZ, 0xfc, !PT ;  /* 0x0000001819206212 */ /* 0x000fd600078efcff */
[----:B------:R-:W-:Y:S01]  /*74b0*/  @!P0 FADD R31, R27, R31 ;  /* 0x0000001f1b1f8221 */ /* 0x000fe20000000000 */
[----:B0-----:R-:W-:Y:S06]  /*74c0*/  @P6 BRA `(.L_x_219) ;  /* 0x0000000c009c6947 */ /* 0x001fec0003800000 */
[----:B------:R-:W0:Y:S01]  /*74d0*/  LDC.64 R28, c[0x0][0x3a0] ;  /* 0x0000e800ff1c7b82 */ /* 0x000e220000000a00 */
[C---:B------:R-:W-:Y:S01]  /*74e0*/  ISETP.NE.AND P6, PT, R3.reuse, RZ, PT ;  /* 0x000000ff0300720c */ /* 0x040fe20003fc5270 */
[----:B------:R-:W-:Y:S01]  /*74f0*/  IMAD.WIDE.U32 R36, R3, 0x10, RZ ;  /* 0x0000001003247825 */ /* 0x000fe200078e00ff */
[----:B------:R-:W-:-:S03]  /*7500*/  LOP3.LUT R41, RZ, R3, RZ, 0x33, !PT ;  /* 0x00000003ff297212 */ /* 0x000fc600078e33ff */
[----:B------:R-:W-:Y:S01]  /*7510*/  IMAD.MOV.U32 R30, RZ, RZ, 0x3a0 ;  /* 0x000003a0ff1e7424 */ /* 0x000fe200078e00ff */
[----:B------:R-:W-:Y:S02]  /*7520*/  LOP3.LUT R35, R36, 0xfffffff0, RZ, 0x3c, !PT ;  /* 0xfffffff024237812 */ /* 0x000fe400078e3cff */
[----:B------:R-:W-:-:S05]  /*7530*/  LOP3.LUT R37, RZ, R37, RZ, 0x33, !PT ;  /* 0x00000025ff257212 */ /* 0x000fca00078e33ff */
[----:B------:R-:W-:Y:S01]  /*7540*/  @!P6 IMAD.MOV.U32 R26, RZ, RZ, 0x64 ;  /* 0x00000064ff1ae424 */ /* 0x000fe200078e00ff */
[----:B------:R1:W-:Y:S01]  /*7550*/  @!P6 STS [UR4+0x74], R34 ;  /* 0x00007422ff00e988 */ /* 0x0003e20008000804 */
[----:B------:R-:W-:Y:S02]  /*7560*/  @!P6 IMAD.MOV.U32 R27, RZ, RZ, 0x0 ;  /* 0x00000000ff1be424 */ /* 0x000fe400078e00ff */
[----:B------:R-:W-:Y:S01]  /*7570*/  @!P6 IMAD.MOV.U32 R24, RZ, RZ, R34 ;  /* 0x000000ffff18e224 */ /* 0x000fe200078e0022 */
[----:B------:R1:W-:Y:S01]  /*7580*/  @!P6 STS [UR4+0x78], R31 ;  /* 0x0000781fff00e988 */ /* 0x0003e20008000804 */
[----:B------:R-:W-:Y:S02]  /*7590*/  @!P6 IMAD.MOV.U32 R25, RZ, RZ, R31 ;  /* 0x000000ffff19e224 */ /* 0x000fe400078e001f */
[----:B0-----:R-:W-:-:S03]  /*75a0*/  IMAD.WIDE.U32 R28, R60, 0x10, R28 ;  /* 0x000000103c1c7825 */ /* 0x001fc600078e001c */
[----:B------:R-:W-:Y:S02]  /*75b0*/  IADD3 R36, P0, PT, R28, R35, RZ ;  /* 0x000000231c247210 */ /* 0x000fe40007f1e0ff */
[----:B------:R1:W-:Y:S01]  /*75c0*/  @!P6 ST.E.128.STRONG.GPU desc[UR8][R28.64+0x200], R24 ;  /* 0x000200181c00e985 */ /* 0x0003e2000c10fd08 */
[----:B------:R-:W-:Y:S05]  /*75d0*/  NANOSLEEP 0x118 ;  /* 0x000001180000795d */ /* 0x000fea0003800000 */
[----:B------:R-:W-:Y:S02]  /*75e0*/  IMAD.X R37, R29, 0x1, R37, P0 ;  /* 0x000000011d257824 */ /* 0x000fe400000e0625 */
[----:B------:R-:W-:-:S07]  /*75f0*/  IMAD.MOV.U32 R35, RZ, RZ, R60 ;  /* 0x000000ffff237224 */ /* 0x000fce00078e003c */
.L_x_221:
        /* <DEDUP_REMOVED lines=29> */
.L_x_266:
        /* <DEDUP_REMOVED lines=17> */
[----:B------:R-:W0:Y:S02]  /*78e0*/  POPC R66, R30 ;  /* 0x0000001e00427309 */ /* 0x000e240000000000 */
[----:B0-----:R-:W0:Y:S04]  /*78f0*/  SHFL.DOWN PT, R65, R25, 0x1, R66 ;  /* 0x0820000019417989 */ /* 0x001e2800000e0042 */
[----:B------:R-:W1:Y:S01]  /*7900*/  SHFL.DOWN PT, R40, R24, 0x1, R66 ;  /* 0x0820000018287989 */ /* 0x000e6200000e0042 */
[----:B0-----:R-:W-:-:S05]  /*7910*/  FADD R65, R25, R65 ;  /* 0x0000004119417221 */ /* 0x001fca0000000000 */
[----:B------:R-:W-:Y:S02]  /*7920*/  FSEL R65, R65, R25, !P0 ;  /* 0x0000001941417208 */ /* 0x000fe40004000000 */
[----:B------:R-:W-:-:S04]  /*7930*/  ISETP.GE.AND P0, PT, R44, R66, PT ;  /* 0x000000422c00720c */ /* 0x000fc80003f06270 */
[----:B------:R-:W-:Y:S02]  /*7940*/  FSEL R37, R65, R25, !P0 ;  /* 0x0000001941257208 */ /* 0x000fe40004000000 */
[----:B-1----:R-:W-:Y:S02]  /*7950*/  SEL R43, R40, RZ, !P0 ;  /* 0x000000ff282b7207 */ /* 0x002fe40004000000 */
[----:B------:R-:W-:Y:S01]  /*7960*/  ISETP.GT.AND P0, PT, R51, R66, PT ;  /* 0x000000423300720c */ /* 0x000fe20003f04270 */
[----:B------:R-:W0:Y:S01]  /*7970*/  SHFL.DOWN PT, R65, R37, 0x2, R66 ;  /* 0x0840000025417989 */ /* 0x000e2200000e0042 */
[----:B------:R-:W-:Y:S01]  /*7980*/  LOP3.LUT P6, R25, R43, RZ, R24, 0xfa, !PT ;  /* 0x000000ff2b197212 */ /* 0x000fe200078cfa18 */
[----:B------:R-:W-:Y:S02]  /*7990*/  VIADD R43, R44, 0x4 ;  /* 0x000000042c2b7836 */ /* 0x000fe40000000000 */
[----:B0-----:R-:W-:-:S08]  /*79a0*/  FADD R30, R37, R65 ;  /* 0x00000041251e7221 */ /* 0x001fd00000000000 */
[----:B------:R-:W-:Y:S02]  /*79b0*/  @!P0 FSEL R37, R30, R37, !P6 ;  /* 0x000000251e258208 */ /* 0x000fe40007000000 */
[----:B------:R-:W0:Y:S04]  /*79c0*/  SHFL.DOWN PT, R30, R25, 0x2, R66 ;  /* 0x08400000191e7989 */ /* 0x000e2800000e0042 */
[----:B------:R-:W1:Y:S01]  /*79d0*/  SHFL.DOWN PT, R65, R37, 0x4, R66 ;  /* 0x0880000025417989 */ /* 0x000e6200000e0042 */
[----:B0-----:R-:W-:Y:S02]  /*79e0*/  SEL R30, R30, RZ, !P0 ;  /* 0x000000ff1e1e7207 */ /* 0x001fe40004000000 */
[----:B------:R-:W-:Y:S01]  /*79f0*/  ISETP.GT.AND P0, PT, R43, R66, PT ;  /* 0x000000422b00720c */ /* 0x000fe20003f04270 */
[----:B-1----:R-:W-:Y:S01]  /*7a00*/  FADD R24, R37, R65 ;  /* 0x0000004125187221 */ /* 0x002fe20000000000 */
[----:B------:R-:W-:Y:S01]  /*7a10*/  LOP3.LUT P6, R43, R25, RZ, R30, 0xfa, !PT ;  /* 0x000000ff192b7212 */ /* 0x000fe200078cfa1e */
[----:B------:R-:W-:-:S10]  /*7a20*/  VIADD R25, R44, 0x8 ;  /* 0x000000082c197836 */ /* 0x000fd40000000000 */
[----:B------:R-:W-:Y:S02]  /*7a30*/  @!P0 FSEL R37, R24, R37, !P6 ;  /* 0x0000002518258208 */ /* 0x000fe40007000000 */
[----:B------:R-:W0:Y:S04]  /*7a40*/  SHFL.DOWN PT, R24, R43, 0x4, R66 ;  /* 0x088000002b187989 */ /* 0x000e2800000e0042 */
[----:B------:R-:W1:Y:S01]  /*7a50*/  SHFL.DOWN PT, R65, R37, 0x8, R66 ;  /* 0x0900000025417989 */ /* 0x000e6200000e0042 */
[----:B0-----:R-:W-:Y:S02]  /*7a60*/  SEL R24, R24, RZ, !P0 ;  /* 0x000000ff18187207 */ /* 0x001fe40004000000 */
[----:B------:R-:W-:Y:S02]  /*7a70*/  ISETP.GT.AND P0, PT, R25, R66, PT ;  /* 0x000000421900720c */ /* 0x000fe40003f04270 */
[----:B------:R-:W-:Y:S01]  /*7a80*/  LOP3.LUT P6, R25, R43, RZ, R24, 0xfa, !PT ;  /* 0x000000ff2b197212 */ /* 0x000fe200078cfa18 */
[----:B-1----:R-:W-:Y:S01]  /*7a90*/  FADD R30, R37, R65 ;  /* 0x00000041251e7221 */ /* 0x002fe20000000000 */
[----:B------:R-:W-:-:S03]  /*7aa0*/  VIADD R43, R44, 0x10 ;  /* 0x000000102c2b7836 */ /* 0x000fc60000000000 */
[----:B------:R-:W0:Y:S06]  /*7ab0*/  SHFL.DOWN PT, R24, R25, 0x8, R66 ;  /* 0x0900000019187989 */ /* 0x000e2c00000e0042 */
[----:B------:R-:W-:-:S05]  /*7ac0*/  @!P0 FSEL R37, R30, R37, !P6 ;  /* 0x000000251e258208 */ /* 0x000fca0007000000 */
[----:B------:R-:W1:Y:S01]  /*7ad0*/  SHFL.DOWN PT, R65, R37, 0x10, R66 ;  /* 0x0a00000025417989 */ /* 0x000e6200000e0042 */
[----:B0-----:R-:W-:Y:S02]  /*7ae0*/  SEL R24, R24, RZ, !P0 ;  /* 0x000000ff18187207 */ /* 0x001fe40004000000 */
[----:B------:R-:W-:Y:S02]  /*7af0*/  ISETP.GT.AND P0, PT, R43, R66, PT ;  /* 0x000000422b00720c */ /* 0x000fe40003f04270 */
[----:B------:R-:W-:-:S05]  /*7b00*/  LOP3.LUT P6, R43, R25, RZ, R24, 0xfa, !PT ;  /* 0x000000ff192b7212 */ /* 0x000fca00078cfa18 */
[----:B------:R-:W0:Y:S01]  /*7b10*/  SHFL.DOWN PT, R24, R43, 0x10, R66 ;  /* 0x0a0000002b187989 */ /* 0x000e2200000e0042 */
[----:B-1----:R-:W-:-:S05]  /*7b20*/  FADD R30, R37, R65 ;  /* 0x00000041251e7221 */ /* 0x002fca0000000000 */
[----:B------:R-:W-:-:S05]  /*7b30*/  @!P0 FSEL R37, R30, R37, !P6 ;  /* 0x000000251e258208 */ /* 0x000fca0007000000 */
[----:B------:R-:W-:Y:S01]  /*7b40*/  IMAD.MOV.U32 R42, RZ, RZ, R37 ;  /* 0x000000ffff2a7224 */ /* 0x000fe200078e0025 */
[----:B0-----:R-:W-:Y:S02]  /*7b50*/  SEL R24, R24, RZ, !P0 ;  /* 0x000000ff18187207 */ /* 0x001fe40004000000 */
[----:B------:R-:W-:Y:S02]  /*7b60*/  ISETP.NE.U32.AND P0, PT, R26, 0x65, PT ;  /* 0x000000651a00780c */ /* 0x000fe40003f05070 */
[----:B------:R-:W-:Y:S02]  /*7b70*/  LOP3.LUT R30, R24, R43, RZ, 0xfc, !PT ;  /* 0x0000002b181e7212 */ /* 0x000fe400078efcff */
[----:B------:R-:W-:-:S13]  /*7b80*/  ISETP.NE.AND.EX P0, PT, R27, RZ, PT, P0 ;  /* 0x000000ff1b00720c */ /* 0x000fda0003f05300 */
[----:B------:R-:W-:-:S13]  /*7b90*/  VOTE.ALL P0, P0 ;  /* 0x0000000000ff7806 */ /* 0x000fda0000000000 */
.L_x_280:
[----:B------:R-:W-:Y:S05]  /*7ba0*/  @!P0 BRA `(.L_x_223) ;  /* 0x00000004007c8947 */ /* 0x000fea0003800000 */
[----:B------:R-:W-:Y:S02]  /*7bb0*/  IMAD.MOV.U32 R37, RZ, RZ, R41 ;  /* 0x000000ffff257224 */ /* 0x000fe400078e0029 */
[----:B------:R-:W-:-:S07]  /*7bc0*/  IMAD.MOV.U32 R40, RZ, RZ, 0x3a0 ;  /* 0x000003a0ff287424 */ /* 0x000fce00078e00ff */
.L_x_227:
[----:B------:R-:W-:Y:S01]  /*7bd0*/  SHF.R.U32.HI R40, RZ, 0x1, R40 ;  /* 0x00000001ff287819 */ /* 0x000fe20000011628 */
[----:B------:R-:W-:Y:S02]  /*7be0*/  IMAD.MOV.U32 R41, RZ, RZ, R42 ;  /* 0x000000ffff297224 */ /* 0x000fe400078e002a */
[----:B------:R-:W-:-:S04]  /*7bf0*/  IMAD.WIDE R42, R37, 0x10, R38 ;  /* 0x00000010252a7825 */ /* 0x000fc800078e0226 */
[----:B------:R-:W-:-:S07]  /*7c00*/  IMAD.MOV.U32 R46, RZ, RZ, R40 ;  /* 0x000000ffff2e7224 */ /* 0x000fce00078e0028 */
.L_x_225:
[----:B------:R-:W-:Y:S01]  /*7c10*/  SHF.R.U32.HI R51, RZ, 0x1, R46 ;  /* 0x00000001ff337819 */ /* 0x000fe2000001162e */
[----:B------:R-:W-:-:S03]  /*7c20*/  IMAD R48, R35, 0x41a7, RZ ;  /* 0x000041a723307824 */ /* 0x000fc600078e02ff */
[----:B------:R-:W-:-:S04]  /*7c30*/  IADD3 R26, PT, PT, R46, 0x1, -R51 ;  /* 0x000000012e1a7810 */ /* 0x000fc80007ffe833 */
[----:B------:R-:W0:Y:S01]  /*7c40*/  I2F.U32.RP R27, R26 ;  /* 0x0000001a001b7306 */ /* 0x000e220000209000 */
[----:B------:R-:W-:-:S07]  /*7c50*/  IMAD.MOV R53, RZ, RZ, -R26 ;  /* 0x000000ffff357224 */ /* 0x000fce00078e0a1a */
        /* <DEDUP_REMOVED lines=24> */
.L_x_283:
        /* <DEDUP_REMOVED lines=50> */
[----:B------:R-:W-:Y:S02]  /*8100*/  @!P0 FSEL R43, R42, R43, !P6 ;  /* 0x0000002b2a2b8208 */ /* 0x000fe40007000000 */
[----:B0-----:R-:W-:Y:S02]  /*8110*/  SEL R24, R24, RZ, !P0 ;  /* 0x000000ff18187207 */ /* 0x001fe40004000000 */
[----:B------:R-:W-:Y:S02]  /*8120*/  ISETP.NE.AND P0, PT, R30, RZ, PT ;  /* 0x000000ff1e00720c */ /* 0x000fe40003f05270 */
[----:B------:R-:W-:-:S11]  /*8130*/  LOP3.LUT R30, R51, R24, R30, 0xfe, !PT ;  /* 0x00000018331e7212 */ /* 0x000fd600078efe1e */
[----:B------:R-:W-:Y:S01]  /*8140*/  @!P0 FADD R41, R43, R41 ;  /* 0x000000292b298221 */ /* 0x000fe20000000000 */
[----:B------:R-:W-:-:S03]  /*8150*/  ISETP.NE.U32.AND P0, PT, R26, 0x65, PT ;  /* 0x000000651a00780c */ /* 0x000fc60003f05070 */
[----:B------:R-:W-:Y:S01]  /*8160*/  IMAD.MOV.U32 R42, RZ, RZ, R41 ;  /* 0x000000ffff2a7224 */ /* 0x000fe200078e0029 */
[----:B------:R-:W-:-:S13]  /*8170*/  ISETP.NE.AND.EX P0, PT, R27, RZ, PT, P0 ;  /* 0x000000ff1b00720c */ /* 0x000fda0003f05300 */
[----:B------:R-:W-:-:S13]  /*8180*/  VOTE.ALL P0, P0 ;  /* 0x0000000000ff7806 */ /* 0x000fda0000000000 */
.L_x_297:
[----:B------:R-:W-:Y:S05]  /*8190*/  @P0 BRA `(.L_x_227) ;  /* 0xfffffff8008c0947 */ /* 0x000fea000383ffff */
.L_x_223:
[----:B------:R-:W-:Y:S01]  /*81a0*/  ISETP.NE.AND P0, PT, R3, RZ, PT ;  /* 0x000000ff0300720c */ /* 0x000fe20003f05270 */
[----:B------:R-:W-:-:S12]  /*81b0*/  BSSY.RECONVERGENT B0, `(.L_x_228) ;  /* 0x0000010000007945 */ /* 0x000fd80003800200 */
[----:B------:R-:W-:Y:S05]  /*81c0*/  @P0 BRA `(.L_x_229) ;  /* 0x0000000000380947 */ /* 0x000fea0003800000 */
[----:B------:R-:W0:Y:S01]  /*81d0*/  S2UR UR6, SR_CgaCtaId ;  /* 0x00000000000679c3 */ /* 0x000e220000008800 */
[----:B------:R-:W-:Y:S01]  /*81e0*/  FADD R24, R31, R42 ;  /* 0x0000002a1f187221 */ /* 0x000fe20000000000 */
[----:B------:R-:W-:Y:S01]  /*81f0*/  ISETP.NE.AND P0, PT, R34, RZ, PT ;  /* 0x000000ff2200720c */ /* 0x000fe20003f05270 */
[----:B------:R-:W-:Y:S01]  /*8200*/  UMOV UR5, 0x400 ;  /* 0x0000040000057882 */ /* 0x000fe20000000000 */
[----:B------:R-:W-:Y:S01]  /*8210*/  LOP3.LUT R43, R30, R34, RZ, 0xfc, !PT ;  /* 0x000000221e2b7212 */ /* 0x000fe200078efcff */
[----:B------:R-:W-:Y:S01]  /*8220*/  IMAD.MOV.U32 R26, RZ, RZ, 0x65 ;  /* 0x00000065ff1a7424 */ /* 0x000fe200078e00ff */
[----:B------:R-:W-:Y:S01]  /*8230*/  FSEL R25, R24, R31, !P0 ;  /* 0x0000001f18197208 */ /* 0x000fe20004000000 */
[----:B------:R-:W-:Y:S02]  /*8240*/  IMAD.MOV.U32 R27, RZ, RZ, 0x0 ;  /* 0x00000000ff1b7424 */ /* 0x000fe400078e00ff */
[----:B------:R-:W-:-:S05]  /*8250*/  IMAD.MOV.U32 R24, RZ, RZ, R43 ;  /* 0x000000ffff187224 */ /* 0x000fca00078e002b */
[----:B------:R1:W-:Y:S01]  /*8260*/  ST.E.128.STRONG.GPU desc[UR8][R28.64+0x200], R24 ;  /* 0x000200181c007985 */ /* 0x0003e2000c10fd08 */
[----:B0-----:R-:W-:-:S09]  /*8270*/  ULEA UR5, UR6, UR5, 0x18 ;  /* 0x0000000506057291 */ /* 0x001fd2000f8ec0ff */
[----:B------:R1:W-:Y:S04]  /*8280*/  STS.64 [UR5+0x68], R42 ;  /* 0x0000682aff007988 */ /* 0x0003e80008000a05 */
[----:B------:R1:W-:Y:S04]  /*8290*/  STS [UR5+0x70], R25 ;  /* 0x00007019ff007988 */ /* 0x0003e80008000805 */
[----:B------:R1:W-:Y:S02]  /*82a0*/  STS [UR5+0x64], R30 ;  /* 0x0000641eff007988 */ /* 0x0003e40008000805 */
.L_x_229:
[----:B------:R-:W-:Y:S05]  /*82b0*/  BSYNC.RECONVERGENT B0 ;  /* 0x0000000000007941 */ /* 0x000fea0003800200 */
.L_x_228:
        /* <DEDUP_REMOVED lines=8> */
.L_x_219:
[----:B------:R-:W-:Y:S05]  /*8340*/  WARPSYNC.ALL ;  /* 0x0000000000007948 */ /* 0x000fea0003800000 */
[----:B------:R-:W-:Y:S01]  /*8350*/  ISETP.NE.AND P0, PT, R3, RZ, PT ;  /* 0x000000ff0300720c */ /* 0x000fe20003f05270 */
[----:B------:R-:W1:Y:S08]  /*8360*/  S2UR UR5, SR_CgaCtaId ;  /* 0x00000000000579c3 */ /* 0x000e700000008800 */
[----:B------:R-:W-:Y:S01]  /*8370*/  BAR.SYNC.DEFER_BLOCKING 0x0 ;  /* 0x0000000000007b1d */ /* 0x000fe20000010000 */
[----:B0-----:R-:W-:-:S02]  /*8380*/  P2R R31, PR, RZ, 0x8 ;  /* 0x00000008ff1f7803 */ /* 0x001fc40000000000 */
[----:B------:R-:W-:Y:S02]  /*8390*/  LOP3.LUT P3, RZ, R0, 0x100, RZ, 0xc0, !PT ;  /* 0x0000010000ff7812 */ /* 0x000fe4000786c0ff */
[----:B------:R-:W-:Y:S01]  /*83a0*/  ISETP.NE.AND P6, PT, R32, RZ, PT ;  /* 0x000000ff2000720c */ /* 0x000fe20003fc5270 */
[----:B------:R-:W-:Y:S01]  /*83b0*/  UMOV UR4, 0x400 ;  /* 0x0000040000047882 */ /* 0x000fe20000000000 */
[----:B------:R-:W-:Y:S02]  /*83c0*/  P2R R30, PR, RZ, 0x8 ;  /* 0x00000008ff1e7803 */ /* 0x000fe40000000000 */
[----:B------:R-:W-:Y:S02]  /*83d0*/  LOP3.LUT P3, RZ, R0, 0x200, RZ, 0xc0, !PT ;  /* 0x0000020000ff7812 */ /* 0x000fe4000786c0ff */
[----:B------:R-:W-:Y:S02]  /*83e0*/  P2R R34, PR, RZ, 0x10 ;  /* 0x00000010ff227803 */ /* 0x000fe40000000000 */
[----:B------:R-:W-:-:S02]  /*83f0*/  P2R R29, PR, RZ, 0x8 ;  /* 0x00000008ff1d7803 */ /* 0x000fc40000000000 */
[C---:B------:R-:W-:Y:S02]  /*8400*/  LOP3.LUT P3, RZ, R0.reuse, 0x400, RZ, 0xc0, !PT ;  /* 0x0000040000ff7812 */ /* 0x040fe4000786c0ff */
[C---:B------:R-:W-:Y:S02]  /*8410*/  LOP3.LUT P4, RZ, R0.reuse, 0x80, RZ, 0xc0, !PT ;  /* 0x0000008000ff7812 */ /* 0x040fe4000788c0ff */
[----:B------:R-:W-:Y:S02]  /*8420*/  P2R R28, PR, RZ, 0x8 ;  /* 0x00000008ff1c7803 */ /* 0x000fe40000000000 */
[----:B------:R-:W-:Y:S01]  /*8430*/  LOP3.LUT P3, RZ, R0, 0x800, RZ, 0xc0, !PT ;  /* 0x0000080000ff7812 */ /* 0x000fe2000786c0ff */
[----:B-1----:R-:W-:Y:S01]  /*8440*/  ULEA UR4, UR5, UR4, 0x18 ;  /* 0x0000000405047291 */ /* 0x002fe2000f8ec0ff */
[----:B------:R-:W-:Y:S02]  /*8450*/  P2R R35, PR, RZ, 0x20 ;  /* 0x00000020ff237803 */ /* 0x000fe40000000000 */
[----:B------:R-:W-:-:S02]  /*8460*/  P2R R27, PR, RZ, 0x8 ;  /* 0x00000008ff1b7803 */ /* 0x000fc40000000000 */
[C---:B------:R-:W-:Y:S02]  /*8470*/  LOP3.LUT P3, RZ, R0.reuse, 0x1000, RZ, 0xc0, !PT ;  /* 0x0000100000ff7812 */ /* 0x040fe4000786c0ff */
[C---:B------:R-:W-:Y:S02]  /*8480*/  LOP3.LUT P5, RZ, R0.reuse, 0x40, RZ, 0xc0, !PT ;  /* 0x0000004000ff7812 */ /* 0x040fe400078ac0ff */
[----:B------:R-:W0:Y:S01]  /*8490*/  LDS R24, [UR4+0x44] ;  /* 0x00004404ff187984 */ /* 0x000e220008000800 */
[----:B------:R-:W-:Y:S02]  /*84a0*/  P2R R26, PR, RZ, 0x8 ;  /* 0x00000008ff1a7803 */ /* 0x000fe40000000000 */
[----:B------:R-:W-:-:S04]  /*84b0*/  LOP3.LUT P3, RZ, R0, 0x8000, RZ, 0xc0, !PT ;  /* 0x0000800000ff7812 */ /* 0x000fc8000786c0ff */
[----:B------:R-:W-:Y:S02]  /*84c0*/  P2R R25, PR, RZ, 0x8 ;  /* 0x00000008ff197803 */ /* 0x000fe40000000000 */
[----:B------:R-:W-:Y:S01]  /*84d0*/  LOP3.LUT P3, RZ, R0, 0x10000, RZ, 0xc0, !PT ;  /* 0x0001000000ff7812 */ /* 0x000fe2000786c0ff */
[----:B0-----:R-:W-:-:S05]  /*84e0*/  FADD R24, R24, R33 ;  /* 0x0000002118187221 */ /* 0x001fca0000000000 */
[----:B------:R-:W-:Y:S02]  /*84f0*/  @P0 FSEL R33, R24, R33, !P6 ;  /* 0x0000002118210208 */ /* 0x000fe40007000000 */
[C---:B------:R-:W-:Y:S02]  /*8500*/  LOP3.LUT P6, RZ, R0.reuse, 0x4000, RZ, 0xc0, !PT ;  /* 0x0000400000ff7812 */ /* 0x040fe400078cc0ff */
[----:B------:R-:W-:-:S11]  /*8510*/  LOP3.LUT P0, RZ, R0, 0x2000, RZ, 0xc0, !PT ;  /* 0x0000200000ff7812 */ /* 0x000fd6000780c0ff */
[----:B------:R-:W-:Y:S01]  /*8520*/  @!P6 FADD R4, R4, R33 ;  /* 0x000000210404e221 */ /* 0x000fe20000000000 */
[----:B------:R-:W-:-:S03]  /*8530*/  LOP3.LUT P6, RZ, R0, 0x8, RZ, 0xc0, !PT ;  /* 0x0000000800ff7812 */ /* 0x000fc600078cc0ff */
[----:B------:R-:W-:Y:S01]  /*8540*/  @!P1 FADD R5, R5, R4 ;  /* 0x0000000405059221 */ /* 0x000fe20000000000 */
[----:B------:R-:W-:-:S03]  /*8550*/  LOP3.LUT P1, RZ, R0, 0x10, RZ, 0xc0, !PT ;  /* 0x0000001000ff7812 */ /* 0x000fc6000782c0ff */
[----:B------:R-:W-:Y:S01]  /*8560*/  @!P2 FADD R6, R6, R5 ;  /* 0x000000050606a221 */ /* 0x000fe20000000000 */
[----:B------:R-:W-:-:S03]  /*8570*/  LOP3.LUT P2, RZ, R0, 0x20, RZ, 0xc0, !PT ;  /* 0x0000002000ff7812 */ /* 0x000fc6000784c0ff */
[----:B------:R-:W-:Y:S01]  /*8580*/  @!P3 FADD R7, R7, R6 ;  /* 0x000000060707b221 */ /* 0x000fe20000000000 */
[----:B------:R-:W-:-:S13]  /*8590*/  ISETP.NE.AND P3, PT, R25, RZ, PT ;  /* 0x000000ff1900720c */ /* 0x000fda0003f65270 */
[----:B------:R-:W-:Y:S01]  /*85a0*/  @!P3 FADD R8, R8, R7 ;  /* 0x000000070808b221 */ /* 0x000fe20000000000 */
[----:B------:R-:W-:-:S03]  /*85b0*/  ISETP.NE.AND P3, PT, R26, RZ, PT ;  /* 0x000000ff1a00720c */ /* 0x000fc60003f65270 */
[----:B------:R-:W-:Y:S01]  /*85c0*/  @!P0 FADD R9, R9, R8 ;  /* 0x0000000809098221 */ /* 0x000fe20000000000 */
[----:B------:R-:W-:-:S09]  /*85d0*/  LOP3.LUT P0, RZ, R0, 0x2, RZ, 0xc0, !PT ;  /* 0x0000000200ff7812 */ /* 0x000fd2000780c0ff */
[----:B------:R-:W-:Y:S01]  /*85e0*/  @!P3 FADD R10, R10, R9 ;  /* 0x000000090a0ab221 */ /* 0x000fe20000000000 */
[----:B------:R-:W-:-:S13]  /*85f0*/  ISETP.NE.AND P3, PT, R27, RZ, PT ;  /* 0x000000ff1b00720c */ /* 0x000fda0003f65270 */
[----:B------:R-:W-:Y:S01]  /*8600*/  @!P3 FADD R11, R11, R10 ;  /* 0x0000000a0b0bb221 */ /* 0x000fe20000000000 */
[----:B------:R-:W-:-:S13]  /*8610*/  ISETP.NE.AND P3, PT, R28, RZ, PT ;  /* 0x000000ff1c00720c */ /* 0x000fda0003f65270 */
[----:B------:R-:W-:Y:S01]  /*8620*/  @!P3 FADD R12, R12, R11 ;  /* 0x0000000b0c0cb221 */ /* 0x000fe20000000000 */
[----:B------:R-:W-:-:S13]  /*8630*/  ISETP.NE.AND P3, PT, R29, RZ, PT ;  /* 0x000000ff1d00720c */ /* 0x000fda0003f65270 */
[----:B------:R-:W-:Y:S01]  /*8640*/  @!P3 FADD R13, R13, R12 ;  /* 0x0000000c0d0db221 */ /* 0x000fe20000000000 */
[----:B------:R-:W-:-:S13]  /*8650*/  ISETP.NE.AND P3, PT, R30, RZ, PT ;  /* 0x000000ff1e00720c */ /* 0x000fda0003f65270 */
[----:B------:R-:W-:Y:S01]  /*8660*/  @!P3 FADD R14, R14, R13 ;  /* 0x0000000d0e0eb221 */ /* 0x000fe20000000000 */
[----:B------:R-:W-:-:S03]  /*8670*/  ISETP.NE.AND P3, PT, R31, RZ, PT ;  /* 0x000000ff1f00720c */ /* 0x000fc60003f65270 */
[----:B------:R-:W-:Y:S01]  /*8680*/  @!P4 FADD R15, R15, R14 ;  /* 0x0000000e0f0fc221 */ /* 0x000fe20000000000 */
[----:B------:R-:W-:-:S03]  /*8690*/  ISETP.NE.AND P4, PT, R34, RZ, PT ;  /* 0x000000ff2200720c */ /* 0x000fc60003f85270 */
[----:B------:R-:W-:Y:S01]  /*86a0*/  @!P5 FADD R16, R16, R15 ;  /* 0x0000000f1010d221 */ /* 0x000fe20000000000 */
[----:B------:R-:W-:-:S03]  /*86b0*/  ISETP.NE.AND P5, PT, R35, RZ, PT ;  /* 0x000000ff2300720c */ /* 0x000fc60003fa5270 */
[----:B------:R-:W-:-:S04]  /*86c0*/  @!P2 FADD R17, R17, R16 ;  /* 0x000000101111a221 */ /* 0x000fc80000000000 */
[----:B------:R-:W-:-:S04]  /*86d0*/  @!P1 FADD R18, R18, R17 ;  /* 0x0000001112129221 */ /* 0x000fc80000000000 */
[----:B------:R-:W-:-:S04]  /*86e0*/  @!P6 FADD R19, R19, R18 ;  /* 0x000000121313e221 */ /* 0x000fc80000000000 */
[----:B------:R-:W-:-:S04]  /*86f0*/  @!P0 FADD R20, R20, R19 ;  /* 0x0000001314148221 */ /* 0x000fc80000000000 */
[--C-:B------:R-:W-:Y:S01]  /*8700*/  @!P3 FADD R21, R21, R20.reuse ;  /* 0x000000141515b221 */ /* 0x100fe20000000000 */
[----:B------:R-:W-:-:S03]  /*8710*/  IMAD.MOV.U32 R24, RZ, RZ, R20 ;  /* 0x000000ffff187224 */ /* 0x000fc600078e0014 */
[--C-:B------:R-:W-:Y:S01]  /*8720*/  @!P4 FADD R22, R22, R21.reuse ;  /* 0x000000151616c221 */ /* 0x100fe20000000000 */
[----:B------:R-:W-:-:S03]  /*8730*/  IMAD.MOV.U32 R25, RZ, RZ, R21 ;  /* 0x000000ffff197224 */ /* 0x000fc600078e0015 */
[--C-:B------:R-:W-:Y:S01]  /*8740*/  @!P5 FADD R23, R23, R22.reuse ;  /* 0x000000161717d221 */ /* 0x100fe20000000000 */
[----:B------:R-:W-:-:S03]  /*8750*/  IMAD.MOV.U32 R26, RZ, RZ, R22 ;  /* 0x000000ffff1a7224 */ /* 0x000fc600078e0016 */
[----:B------:R-:W-:-:S07]  /*8760*/  IMAD.MOV.U32 R27, RZ, RZ, R23 ;  /* 0x000000ffff1b7224 */ /* 0x000fce00078e0017 */
.L_x_218:
[----:B------:R-:W0:Y:S01]  /*8770*/  S2R R0, SR_LANEID ;  /* 0x0000000000007919 */ /* 0x000e220000000000 */
[----:B------:R-:W-:Y:S01]  /*8780*/  BAR.SYNC.DEFER_BLOCKING 0x0 ;  /* 0x0000000000007b1d */ /* 0x000fe20000010000 */
[----:B------:R-:W-:-:S05]  /*8790*/  ISETP.NE.AND P0, PT, R3, RZ, PT ;  /* 0x000000ff0300720c */ /* 0x000fca0003f05270 */
[----:B------:R-:W1:Y:S01]  /*87a0*/  LDCU.64 UR6, c[0x0][0x398] ;  /* 0x00007300ff0677ac */ /* 0x000e620008000a00 */
[----:B------:R-:W2:Y:S01]  /*87b0*/  S2R R20, SR_TID.X ;  /* 0x0000000000147919 */ /* 0x000ea20000002100 */
[----:B------:R-:W3:Y:S01]  /*87c0*/  S2R R3, SR_CTAID.X ;  /* 0x0000000000037919 */ /* 0x000ee20000002500 */
[----:B0-----:R-:W-:-:S05]  /*87d0*/  IMAD R0, R0, 0x4c, R49 ;  /* 0x0000004c00007824 */ /* 0x001fca00078e0231 */
[----:B------:R2:W-:Y:S04]  /*87e0*/  STS.128 [R0], R4 ;  /* 0x0000000400007388 */ /* 0x0005e80000000c00 */
[----:B------:R-:W-:Y:S04]  /*87f0*/  STS.128 [R0+0x10], R8 ;  /* 0x0000100800007388 */ /* 0x000fe80000000c00 */
[----:B------:R-:W-:Y:S04]  /*8800*/  STS.128 [R0+0x20], R12 ;  /* 0x0000200c00007388 */ /* 0x000fe80000000c00 */
[----:B------:R-:W-:Y:S04]  /*8810*/  STS.128 [R0+0x30], R16 ;  /* 0x0000301000007388 */ /* 0x000fe80000000c00 */
[----:B------:R-:W-:Y:S01]  /*8820*/  STS.128 [R0+0x40], R24 ;  /* 0x0000401800007388 */ /* 0x000fe20000000c00 */
[----:B------:R-:W-:-:S03]  /*8830*/  NOP ;  /* 0x0000000000007918 */ /* 0x000fc60000000000 */
[----:B------:R-:W-:Y:S01]  /*8840*/  LDS R21, [R49] ;  /* 0x0000000031157984 */ /* 0x000fe20000000800 */
[C---:B--2---:R-:W-:Y:S02]  /*8850*/  LOP3.LUT R4, R20.reuse, 0x1f, RZ, 0xc0, !PT ;  /* 0x0000001f14047812 */ /* 0x044fe400078ec0ff */
[----:B------:R-:W-:Y:S01]  /*8860*/  LOP3.LUT R5, R20, 0x3e0, RZ, 0xc0, !PT ;  /* 0x000003e014057812 */ /* 0x000fe200078ec0ff */
[----:B------:R-:W-:Y:S04]  /*8870*/  LDS R23, [R49+0x80] ;  /* 0x0000800031177984 */ /* 0x000fe80000000800 */
[----:B------:R-:W-:Y:S01]  /*8880*/  LDS R29, [R49+0x100] ;  /* 0x00010000311d7984 */ /* 0x000fe20000000800 */
[----:B------:R-:W-:Y:S02]  /*8890*/  IMAD R4, R5, 0x14, R4 ;  /* 0x0000001405047824 */ /* 0x000fe400078e0204 */
[----:B------:R-:W-:Y:S01]  /*88a0*/  IMAD.MOV.U32 R5, RZ, RZ, RZ ;  /* 0x000000ffff057224 */ /* 0x000fe200078e00ff */
[----:B------:R-:W-:Y:S01]  /*88b0*/  LDS R31, [R49+0x180] ;  /* 0x00018000311f7984 */ /* 0x000fe20000000800 */
[----:B------:R-:W-:-:S02]  /*88c0*/  VIADD R55, R4, 0xe0 ;  /* 0x000000e004377836 */ /* 0x000fc40000000000 */
[----:B---3--:R-:W-:Y:S01]  /*88d0*/  IMAD.WIDE.U32 R6, R3, 0x1180, R4 ;  /* 0x0000118003067825 */ /* 0x008fe200078e0004 */
[----:B------:R-:W-:Y:S03]  /*88e0*/  LDS R9, [R49+0x200] ;  /* 0x0002000031097984 */ /* 0x000fe60000000800 */
[C---:B------:R-:W-:Y:S01]  /*88f0*/  VIADD R5, R4.reuse, 0x20 ;  /* 0x0000002004057836 */ /* 0x040fe20000000000 */
        /* <DEDUP_REMOVED lines=14> */
[----:B------:R0:W-:Y:S04]  /*89e0*/  LDS R53, [R49+0x980] ;  /* 0x0009800031357984 */ /* 0x0001e80000000800 */
[----:B------:R1:W-:Y:S01]  /*89f0*/  @!P0 STS [UR4+0x4600], R2 ;  /* 0x00460002ff008988 */ /* 0x0003e20008000804 */
[----:B------:R-:W-:Y:S01]  /*8a00*/  BAR.SYNC.DEFER_BLOCKING 0x0 ;  /* 0x0000000000007b1d */ /* 0x000fe20000010000 */
[----:B0-----:R-:W-:Y:S01]  /*8a10*/  VIADD R49, R4, 0x40 ;  /* 0x0000004004317836 */ /* 0x001fe20000000000 */
[----:B-1----:R-:W-:-:S04]  /*8a20*/  LEA R2, P0, R6, UR6, 0x2 ;  /* 0x0000000606027c11 */ /* 0x002fc8000f8010ff */
[----:B------:R-:W0:Y:S01]  /*8a30*/  S2R R8, SR_TID.X ;  /* 0x0000000000087919 */ /* 0x000e220000002100 */
[----:B------:R-:W1:Y:S01]  /*8a40*/  LDS R0, [UR4+0x4600] ;  /* 0x00460004ff007984 */ /* 0x000e620008000800 */
[C---:B0-----:R-:W-:Y:S02]  /*8a50*/  LOP3.LUT R3, R8.reuse, 0x3e0, RZ, 0xc0, !PT ;  /* 0x000003e008037812 */ /* 0x041fe400078ec0ff */
[----:B------:R-:W-:-:S05]  /*8a60*/  LOP3.LUT R8, R8, 0x1f, RZ, 0xc0, !PT ;  /* 0x0000001f08087812 */ /* 0x000fca00078ec0ff */
[----:B------:R-:W-:Y:S01]  /*8a70*/  IMAD R8, R3, 0x14, R8 ;  /* 0x0000001403087824 */ /* 0x000fe200078e0208 */
[----:B------:R-:W-:Y:S01]  /*8a80*/  LEA.HI.X R3, R6, UR7, R7, 0x2, P0 ;  /* 0x0000000706037c11 */ /* 0x000fe200080f1407 */
[C---:B------:R-:W-:Y:S01]  /*8a90*/  VIADD R7, R4.reuse, 0xa0 ;  /* 0x000000a004077836 */ /* 0x040fe20000000000 */
[CC--:B-1----:R-:W-:Y:S02]  /*8aa0*/  ISETP.GE.AND P5, PT, R4.reuse, R0.reuse, PT ;  /* 0x000000000400720c */ /* 0x0c2fe40003fa6270 */
[-C--:B------:R-:W-:Y:S01]  /*8ab0*/  ISETP.GE.AND P4, PT, R5, R0.reuse, PT ;  /* 0x000000000500720c */ /* 0x080fe20003f86270 */
[C---:B------:R-:W-:Y:S01]  /*8ac0*/  VIADD R5, R4.reuse, 0x80 ;  /* 0x0000008004057836 */ /* 0x040fe20000000000 */
[-C--:B------:R-:W-:Y:S01]  /*8ad0*/  ISETP.GE.AND P3, PT, R49, R0.reuse, PT ;  /* 0x000000003100720c */ /* 0x080fe20003f66270 */
[----:B------:R-:W-:Y:S01]  /*8ae0*/  VIADD R49, R4, 0xc0 ;  /* 0x000000c004317836 */ /* 0x000fe20000000000 */
[-C--:B------:R-:W-:Y:S01]  /*8af0*/  ISETP.GE.AND P1, PT, R7, R0.reuse, PT ;  /* 0x000000000700720c */ /* 0x080fe20003f26270 */
[C---:B------:R-:W-:Y:S01]  /*8b00*/  VIADD R7, R8.reuse, 0x100 ;  /* 0x0000010008077836 */ /* 0x040fe20000000000 */
[-C--:B------:R-:W-:Y:S01]  /*8b10*/  ISETP.GE.AND P2, PT, R5, R0.reuse, PT ;  /* 0x000000000500720c */ /* 0x080fe20003f46270 */
[----:B------:R-:W-:Y:S01]  /*8b20*/  VIADD R5, R8, 0x60 ;  /* 0x0000006008057836 */ /* 0x000fe20000000000 */
[----:B------:R-:W-:-:S02]  /*8b30*/  ISETP.GE.AND P0, PT, R49, R0, PT ;  /* 0x000000003100720c */ /* 0x000fc40003f06270 */
[-C--:B------:R-:W-:Y:S01]  /*8b40*/  ISETP.GE.AND P6, PT, R55, R0.reuse, PT ;  /* 0x000000003700720c */ /* 0x080fe20003fc6270 */
[----:B------:R0:W-:Y:S01]  /*8b50*/  @!P5 STG.E desc[UR8][R2.64], R21 ;  /* 0x000000150200d986 */ /* 0x0001e2000c101908 */
[-C--:B------:R-:W-:Y:S01]  /*8b60*/  ISETP.GE.AND P5, PT, R5, R0.reuse, PT ;  /* 0x000000000500720c */ /* 0x080fe20003fa6270 */
[C---:B------:R-:W-:Y:S02]  /*8b70*/  VIADD R5, R8.reuse, 0x120 ;  /* 0x0000012008057836 */ /* 0x040fe40000000000 */
        /* <DEDUP_REMOVED lines=20> */
[----:B------:R-:W-:Y:S02]  /*8cc0*/  VIADD R7, R4, 0x200 ;  /* 0x0000020004077836 */ /* 0x000fe40000000000 */
[----:B------:R0:W-:Y:S01]  /*8cd0*/  @!P4 STG.E desc[UR8][R2.64+0x400], R17 ;  /* 0x000400110200c986 */ /* 0x0001e2000c101908 */
[----:B------:R-:W-:Y:S01]  /*8ce0*/  ISETP.GE.AND P4, PT, R5, R0, PT ;  /* 0x000000000500720c */ /* 0x000fe20003f86270 */
[----:B------:R-:W-:-:S02]  /*8cf0*/  VIADD R5, R8, 0x220 ;  /* 0x0000022008057836 */ /* 0x000fc40000000000 */
        /* <DEDUP_REMOVED lines=17> */
.L_x_205:
[----:B------:R-:W-:Y:S01]  /*8e10*/  BSSY B1, `(.L_x_230) ;  /* 0x0000006000017945 */ /* 0x000fe20003800000 */
[----:B------:R-:W-:Y:S01]  /*8e20*/  PLOP3.LUT P0, PT, P0, PT, PT, 0x8, 0x80 ;  /* 0x000000000080781c */ /* 0x000fe2000070e170 */
[----:B------:R-:W-:-:S12]  /*8e30*/  IMAD.MOV.U32 R61, RZ, RZ, -0x1 ;  /* 0xffffffffff3d7424 */ /* 0x000fd800078e00ff */
[----:B------:R-:W-:Y:S05]  /*8e40*/  WARPSYNC.COLLECTIVE R61, `(.L_x_231) ;  /* 0x000000003d087348 */ /* 0x000fea0003c00000 */
[----:B------:R-:W-:Y:S01]  /*8e50*/  VOTE.ANY P0, P0 ;  /* 0x0000000000ff7806 */ /* 0x000fe20000000100 */
[----:B------:R-:W-:-:S12]  /*8e60*/  ENDCOLLECTIVE ;  /* 0x000000000000791b */ /* 0x000fd80003800000 */
.L_x_231:
[----:B------:R-:W-:Y:S05]  /*8e70*/  BSYNC B1 ;  /* 0x0000000000017941 */ /* 0x000fea0003800000 */
.L_x_230:
[----:B------:R-:W-:Y:S05]  /*8e80*/  BRA `(.L_x_232) ;  /* 0xffffff9800307947 */ /* 0x000fea000383ffff */
.L_x_207:
        /* <DEDUP_REMOVED lines=10> */
.L_x_234:
[----:B------:R-:W-:Y:S05]  /*8f30*/  BSYNC B1 ;  /* 0x0000000000017941 */ /* 0x000fea0003800000 */
.L_x_233:
        /* <DEDUP_REMOVED lines=12> */
.L_x_235:
[----:B------:R-:W-:Y:S02]  /*9000*/  IMAD.MOV.U32 R54, RZ, RZ, R45 ;  /* 0x000000ffff367224 */ /* 0x000fe400078e002d */
[----:B------:R-:W-:-:S07]  /*9010*/  IMAD.MOV.U32 R52, RZ, RZ, R65 ;  /* 0x000000ffff347224 */ /* 0x000fce00078e0041 */
[----:B------:R-:W-:Y:S05]  /*9020*/  WARPSYNC.COLLECTIVE R61, `(.L_x_236) ;  /* 0x000000003d087348 */ /* 0x000fea0003c00000 */
[----:B------:R0:W1:Y:S02]  /*9030*/  SHFL.DOWN P0, R65, R54, R55, R66 ;  /* 0x0800003736417389 */ /* 0x0000640000000042 */
[----:B01----:R-:W-:Y:S05]  /*9040*/  ENDCOLLECTIVE ;  /* 0x000000000000791b */ /* 0x003fea0003800000 */
.L_x_236:
[----:B------:R-:W-:Y:S01]  /*9050*/  IMAD.MOV.U32 R55, RZ, RZ, 0x2 ;  /* 0x00000002ff377424 */ /* 0x000fe200078e00ff */
[----:B------:R-:W-:Y:S01]  /*9060*/  ISETP.GE.AND P0, PT, R2, R66, PT ;  /* 0x000000420200720c */ /* 0x000fe20003f06270 */
[----:B------:R-:W-:-:S03]  /*9070*/  FADD R65, R45, R65 ;  /* 0x000000412d417221 */ /* 0x000fc60000000000 */
[----:B------:R-:W-:Y:S02]  /*9080*/  SEL R53, R52, RZ, !P0 ;  /* 0x000000ff34357207 */ /* 0x000fe40004000000 */
[-C--:B------:R-:W-:Y:S02]  /*9090*/  FSEL R65, R65, R45.reuse, !P2 ;  /* 0x0000002d41417208 */ /* 0x080fe40005000000 */
[----:B------:R-:W-:Y:S02]  /*90a0*/  LOP3.LUT P3, R53, R53, RZ, R44, 0xfa, !PT ;  /* 0x000000ff35357212 */ /* 0x000fe4000786fa2c */
[----:B------:R-:W-:Y:S01]  /*90b0*/  FSEL R62, R65, R45, !P0 ;  /* 0x0000002d413e7208 */ /* 0x000fe20004000000 */
[----:B------:R-:W-:Y:S02]  /*90c0*/  VIADD R45, R2, 0x2 ;  /* 0x00000002022d7836 */ /* 0x000fe40000000000 */
[----:B------:R-:W-:-:S03]  /*90d0*/  IMAD.MOV.U32 R54, RZ, RZ, R53 ;  /* 0x000000ffff367224 */ /* 0x000fc600078e0035 */
[----:B------:R-:W-:-:S13]  /*90e0*/  ISETP.GT.AND P4, PT, R45, R66, PT ;  /* 0x000000422d00720c */ /* 0x000fda0003f84270 */
[----:B------:R-:W-:Y:S05]  /*90f0*/  WARPSYNC.COLLECTIVE R61, `(.L_x_237) ;  /* 0x000000003d087348 */ /* 0x000fea0003c00000 */
[----:B------:R0:W1:Y:S02]  /*9100*/  SHFL.DOWN P0, R65, R54, R55, R66 ;  /* 0x0800003736417389 */ /* 0x0000640000000042 */
[----:B01----:R-:W-:Y:S05]  /*9110*/  ENDCOLLECTIVE ;  /* 0x000000000000791b */ /* 0x003fea0003800000 */
.L_x_237:
[----:B------:R-:W-:Y:S01]  /*9120*/  IMAD.MOV.U32 R54, RZ, RZ, R62 ;  /* 0x000000ffff367224 */ /* 0x000fe200078e003e */
[----:B------:R-:W-:-:S07]  /*9130*/  SEL R44, R65, RZ, !P4 ;  /* 0x000000ff412c7207 */ /* 0x000fce0006000000 */
[----:B------:R-:W-:Y:S05]  /*9140*/  WARPSYNC.COLLECTIVE R61, `(.L_x_238) ;  /* 0x000000003d087348 */ /* 0x000fea0003c00000 */
[----:B------:R0:W1:Y:S02]  /*9150*/  SHFL.DOWN P0, R65, R54, R55, R66 ;  /* 0x0800003736417389 */ /* 0x0000640000000042 */
[----:B01----:R-:W-:Y:S05]  /*9160*/  ENDCOLLECTIVE ;  /* 0x000000000000791b */ /* 0x003fea0003800000 */
.L_x_238:
[----:B------:R-:W-:-:S05]  /*9170*/  LOP3.LUT P2, R45, R53, RZ, R44, 0xfa, !PT ;  /* 0x000000ff352d7212 */ /* 0x000fca000784fa2c */
[----:B------:R-:W-:Y:S02]  /*9180*/  IMAD.MOV.U32 R54, RZ, RZ, R45 ;  /* 0x000000ffff367224 */ /* 0x000fe400078e002d */
[----:B------:R-:W-:Y:S02]  /*9190*/  IMAD.MOV.U32 R55, RZ, RZ, 0x4 ;  /* 0x00000004ff377424 */ /* 0x000fe400078e00ff */
[----:B------:R-:W-:-:S07]  /*91a0*/  IMAD.MOV.U32 R67, RZ, RZ, R65 ;  /* 0x000000ffff437224 */ /* 0x000fce00078e0041 */
[----:B------:R-:W-:Y:S05]  /*91b0*/  WARPSYNC.COLLECTIVE R61, `(.L_x_239) ;  /* 0x000000003d087348 */ /* 0x000fea0003c00000 */
[----:B------:R0:W1:Y:S02]  /*91c0*/  SHFL.DOWN P0, R65, R54, R55, R66 ;  /* 0x0800003736417389 */ /* 0x0000640000000042 */
[----:B01----:R-:W-:Y:S05]  /*91d0*/  ENDCOLLECTIVE ;  /* 0x000000000000791b */ /* 0x003fea0003800000 */
.L_x_239:
[----:B------:R-:W-:-:S05]  /*91e0*/  FADD R67, R62, R67 ;  /* 0x000000433e437221 */ /* 0x000fca0000000000 */
[----:B------:R-:W-:Y:S02]  /*91f0*/  @!P4 FSEL R62, R67, R62, !P3 ;  /* 0x0000003e433ec208 */ /* 0x000fe40005800000 */
[----:B------:R-:W-:-:S03]  /*9200*/  ISETP.GT.AND P4, PT, R47, R66, PT ;  /* 0x000000422f00720c */ /* 0x000fc60003f84270 */
[----:B------:R-:W-:Y:S01]  /*9210*/  IMAD.MOV.U32 R54, RZ, RZ, R62 ;  /* 0x000000ffff367224 */ /* 0x000fe200078e003e */
[----:B------:R-:W-:-:S09]  /*9220*/  SEL R44, R65, RZ, !P4 ;  /* 0x000000ff412c7207 */ /* 0x000fd20006000000 */
[----:B------:R-:W-:Y:S05]  /*9230*/  WARPSYNC.COLLECTIVE R61, `(.L_x_240) ;  /* 0x000000003d087348 */ /* 0x000fea0003c00000 */
[----:B------:R0:W1:Y:S02]  /*9240*/  SHFL.DOWN P0, R65, R54, R55, R66 ;  /* 0x0800003736417389 */ /* 0x0000640000000042 */
[----:B01----:R-:W-:Y:S05]  /*9250*/  ENDCOLLECTIVE ;  /* 0x000000000000791b */ /* 0x003fea0003800000 */
.L_x_240:
[----:B------:R-:W-:Y:S01]  /*9260*/  LOP3.LUT P3, R53, R45, RZ, R44, 0xfa, !PT ;  /* 0x000000ff2d357212 */ /* 0x000fe2000786fa2c */
[----:B------:R-:W-:-:S04]  /*9270*/  VIADD R45, R2, 0x8 ;  /* 0x00000008022d7836 */ /* 0x000fc80000000000 */
[----:B------:R-:W-:Y:S02]  /*9280*/  IMAD.MOV.U32 R54, RZ, RZ, R53 ;  /* 0x000000ffff367224 */ /* 0x000fe400078e0035 */
[----:B------:R-:W-:Y:S02]  /*9290*/  IMAD.MOV.U32 R55, RZ, RZ, 0x8 ;  /* 0x00000008ff377424 */ /* 0x000fe400078e00ff */
[----:B------:R-:W-:-:S07]  /*92a0*/  IMAD.MOV.U32 R67, RZ, RZ, R65 ;  /* 0x000000ffff437224 */ /* 0x000fce00078e0041 */
[----:B------:R-:W-:Y:S05]  /*92b0*/  WARPSYNC.COLLECTIVE R61, `(.L_x_241) ;  /* 0x000000003d087348 */ /* 0x000fea0003c00000 */
[----:B------:R0:W1:Y:S02]  /*92c0*/  SHFL.DOWN P0, R65, R54, R55, R66 ;  /* 0x0800003736417389 */ /* 0x0000640000000042 */
[----:B01----:R-:W-:Y:S05]  /*92d0*/  ENDCOLLECTIVE ;  /* 0x000000000000791b */ /* 0x003fea0003800000 */
.L_x_241:
[----:B------:R-:W-:-:S05]  /*92e0*/  FADD R67, R62, R67 ;  /* 0x000000433e437221 */ /* 0x000fca0000000000 */
[----:B------:R-:W-:Y:S02]  /*92f0*/  @!P4 FSEL R62, R67, R62, !P2 ;  /* 0x0000003e433ec208 */ /* 0x000fe40005000000 */
[----:B------:R-:W-:Y:S01]  /*9300*/  ISETP.GT.AND P4, PT, R45, R66, PT ;  /* 0x000000422d00720c */ /* 0x000fe20003f84270 */
[----:B------:R-:W-:Y:S02]  /*9310*/  VIADD R45, R2, 0x10 ;  /* 0x00000010022d7836 */ /* 0x000fe40000000000 */
[----:B------:R-:W-:Y:S01]  /*9320*/  IMAD.MOV.U32 R54, RZ, RZ, R62 ;  /* 0x000000ffff367224 */ /* 0x000fe200078e003e */
[----:B------:R-:W-:-:S09]  /*9330*/  SEL R44, R65, RZ, !P4 ;  /* 0x000000ff412c7207 */ /* 0x000fd20006000000 */
[----:B------:R-:W-:Y:S05]  /*9340*/  WARPSYNC.COLLECTIVE R61, `(.L_x_242) ;  /* 0x000000003d087348 */ /* 0x000fea0003c00000 */
[----:B------:R0:W1:Y:S02]  /*9350*/  SHFL.DOWN P0, R65, R54, R55, R66 ;  /* 0x0800003736417389 */ /* 0x0000640000000042 */
[----:B01----:R-:W-:Y:S05]  /*9360*/  ENDCOLLECTIVE ;  /* 0x000000000000791b */ /* 0x003fea0003800000 */
.L_x_242:
[----:B------:R-:W-:-:S05]  /*9370*/  LOP3.LUT P2, R67, R53, RZ, R44, 0xfa, !PT ;  /* 0x000000ff35437212 */ /* 0x000fca000784fa2c */
[----:B------:R-:W-:Y:S02]  /*9380*/  IMAD.MOV.U32 R54, RZ, RZ, R67 ;  /* 0x000000ffff367224 */ /* 0x000fe400078e0043 */
[----:B------:R-:W-:Y:S02]  /*9390*/  IMAD.MOV.U32 R55, RZ, RZ, 0x10 ;  /* 0x00000010ff377424 */ /* 0x000fe400078e00ff */
[----:B------:R-:W-:-:S07]  /*93a0*/  IMAD.MOV.U32 R69, RZ, RZ, R65 ;  /* 0x000000ffff457224 */ /* 0x000fce00078e0041 */
[----:B------:R-:W-:Y:S05]  /*93b0*/  WARPSYNC.COLLECTIVE R61, `(.L_x_243) ;  /* 0x000000003d087348 */ /* 0x000fea0003c00000 */
[----:B------:R0:W1:Y:S02]  /*93c0*/  SHFL.DOWN P0, R65, R54, R55, R66 ;  /* 0x0800003736417389 */ /* 0x0000640000000042 */
[----:B01----:R-:W-:Y:S05]  /*93d0*/  ENDCOLLECTIVE ;  /* 0x000000000000791b */ /* 0x003fea0003800000 */
.L_x_243:
[----:B------:R-:W-:-:S05]  /*93e0*/  FADD R69, R62, R69 ;  /* 0x000000453e457221 */ /* 0x000fca0000000000 */
[----:B------:R-:W-:-:S05]  /*93f0*/  @!P4 FSEL R62, R69, R62, !P3 ;  /* 0x0000003e453ec208 */ /* 0x000fca0005800000 */
[----:B------:R-:W-:Y:S02]  /*9400*/  IMAD.MOV.U32 R54, RZ, RZ, R62 ;  /* 0x000000ffff367224 */ /* 0x000fe400078e003e */
[----:B------:R-:W-:-:S07]  /*9410*/  IMAD.MOV.U32 R52, RZ, RZ, R65 ;  /* 0x000000ffff347224 */ /* 0x000fce00078e0041 */
[----:B------:R-:W-:Y:S05]  /*9420*/  WARPSYNC.COLLECTIVE R61, `(.L_x_244) ;  /* 0x000000003d087348 */ /* 0x000fea0003c00000 */
[----:B------:R0:W1:Y:S02]  /*9430*/  SHFL.DOWN P0, R65, R54, R55, R66 ;  /* 0x0800003736417389 */ /* 0x0000640000000042 */
[----:B01----:R-:W-:Y:S05]  /*9440*/  ENDCOLLECTIVE ;  /* 0x000000000000791b */ /* 0x003fea0003800000 */
.L_x_244:
[----:B------:R-:W-:Y:S01]  /*9450*/  ISETP.GT.AND P0, PT, R45, R66, PT ;  /* 0x000000422d00720c */ /* 0x000fe20003f04270 */
[----:B------:R-:W-:Y:S01]  /*9460*/  FADD R65, R62, R65 ;  /* 0x000000413e417221 */ /* 0x000fe20000000000 */
[----:B------:R-:W0:Y:S02]  /*9470*/  LDC.64 R44, c[0x0][0x3a0] ;  /* 0x0000e800ff2c7b82 */ /* 0x000e240000000a00 */
[----:B------:R-:W-:-:S04]  /*9480*/  SEL R52, R52, RZ, !P0 ;  /* 0x000000ff34347207 */ /* 0x000fc80004000000 */
[----:B------:R-:W-:-:S05]  /*9490*/  LOP3.LUT R52, R52, R67, RZ, 0xfc, !PT ;  /* 0x0000004334347212 */ /* 0x000fca00078efcff */
[----:B------:R-:W-:Y:S02]  /*94a0*/  @!P0 FSEL R62, R65, R62, !P2 ;  /* 0x0000003e413e8208 */ /* 0x000fe40005000000 */
[----:B------:R-:W-:-:S03]  /*94b0*/  PLOP3.LUT P0, PT, P1, PT, PT, 0x80, 0x8 ;  /* 0x000000000008781c */ /* 0x000fc60000f0f070 */
[----:B------:R-:W-:Y:S01]  /*94c0*/  IMAD.MOV.U32 R54, RZ, RZ, R62 ;  /* 0x000000ffff367224 */ /* 0x000fe200078e003e */
[----:B0-----:R-:W-:-:S13]  /*94d0*/  IADD3 R53, P2, PT, R44, 0x200, RZ ;  /* 0x000002002c357810 */ /* 0x001fda0007f5e0ff */
[----:B------:R-:W-:Y:S05]  /*94e0*/  WARPSYNC.COLLECTIVE R61, `(.L_x_245) ;  /* 0x000000003d087348 */ /* 0x000fea0003c00000 */
[----:B------:R-:W-:Y:S01]  /*94f0*/  VOTE.ALL P0, P0 ;  /* 0x0000000000ff7806 */ /* 0x000fe20000000000 */
[----:B------:R-:W-:-:S12]  /*9500*/  ENDCOLLECTIVE ;  /* 0x000000000000791b */ /* 0x000fd80003800000 */
.L_x_245:
[----:B------:R-:W-:Y:S01]  /*9510*/  IMAD.X R60, RZ, RZ, R45, P2 ;  /* 0x000000ffff3c7224 */ /* 0x000fe200010e062d */
[----:B------:R-:W-:Y:S06]  /*9520*/  BRA `(.L_x_246) ;  /* 0xffffff94007c7947 */ /* 0x000fec000383ffff */
.L_x_209:
[----:B------:R-:W-:Y:S01]  /*9530*/  BSSY B1, `(.L_x_247) ;  /* 0x0000006000017945 */ /* 0x000fe20003800000 */
[----:B------:R-:W-:Y:S01]  /*9540*/  PLOP3.LUT P0, PT, P0, PT, PT, 0x8, 0x80 ;  /* 0x000000000080781c */ /* 0x000fe2000070e170 */
[----:B------:R-:W-:-:S12]  /*9550*/  IMAD.MOV.U32 R61, RZ, RZ, -0x1 ;  /* 0xffffffffff3d7424 */ /* 0x000fd800078e00ff */
[----:B------:R-:W-:Y:S05]  /*9560*/  WARPSYNC.COLLECTIVE R61, `(.L_x_248) ;  /* 0x000000003d087348 */ /* 0x000fea0003c00000 */
[----:B------:R-:W-:Y:S01]  /*9570*/  VOTE.ANY P0, P0 ;  /* 0x0000000000ff7806 */ /* 0x000fe20000000100 */
[----:B------:R-:W-:-:S12]  /*9580*/  ENDCOLLECTIVE ;  /* 0x000000000000791b */ /* 0x000fd80003800000 */
.L_x_248:
[----:B------:R-:W-:Y:S05]  /*9590*/  BSYNC B1 ;  /* 0x0000000000017941 */ /* 0x000fea0003800000 */
.L_x_247:
[----:B------:R-:W-:Y:S05]  /*95a0*/  BRA `(.L_x_249) ;  /* 0xffffff9400f07947 */ /* 0x000fea000383ffff */
.L_x_211:
[----:B------:R-:W-:Y:S01]  /*95b0*/  BSSY B1, `(.L_x_250) ;  /* 0x0000006000017945 */ /* 0x000fe20003800000 */
[----:B------:R-:W-:Y:S01]  /*95c0*/  PLOP3.LUT P0, PT, P0, PT, PT, 0x8, 0x80 ;  /* 0x000000000080781c */ /* 0x000fe2000070e170 */
[----:B------:R-:W-:-:S12]  /*95d0*/  IMAD.MOV.U32 R61, RZ, RZ, -0x1 ;  /* 0xffffffffff3d7424 */ /* 0x000fd800078e00ff */
[----:B------:R-:W-:Y:S05]  /*95e0*/  WARPSYNC.COLLECTIVE R61, `(.L_x_251) ;  /* 0x000000003d087348 */ /* 0x000fea0003c00000 */
[----:B------:R-:W-:Y:S01]  /*95f0*/  VOTE.ANY R61, PT, P0 ;  /* 0x00000000003d7806 */ /* 0x000fe200000e0100 */
[----:B------:R-:W-:Y:S06]  /*9600*/  ENDCOLLECTIVE ;  /* 0x000000000000791b */ /* 0x000fec0003800000 */
.L_x_251:
[----:B------:R-:W-:Y:S05]  /*9610*/  BSYNC B1 ;  /* 0x0000000000017941 */ /* 0x000fea0003800000 */
.L_x_250:
        /* <DEDUP_REMOVED lines=12> */
.L_x_252:
[----:B------:R-:W-:Y:S02]  /*96e0*/  IMAD.MOV.U32 R54, RZ, RZ, R45 ;  /* 0x000000ffff367224 */ /* 0x000fe400078e002d */
[----:B------:R-:W-:-:S07]  /*96f0*/  IMAD.MOV.U32 R67, RZ, RZ, R65 ;  /* 0x000000ffff437224 */ /* 0x000fce00078e0041 */
[----:B------:R-:W-:Y:S05]  /*9700*/  WARPSYNC.COLLECTIVE R61, `(.L_x_253) ;  /* 0x000000003d087348 */ /* 0x000fea0003c00000 */
[----:B------:R0:W1:Y:S02]  /*9710*/  SHFL.DOWN P0, R65, R54, R55, R66 ;  /* 0x0800003736417389 */ /* 0x0000640000000042 */
[----:B01----:R-:W-:Y:S05]  /*9720*/  ENDCOLLECTIVE ;  /* 0x000000000000791b */ /* 0x003fea0003800000 */
.L_x_253:
        /* <DEDUP_REMOVED lines=13> */
.L_x_254:
[----:B------:R-:W-:Y:S01]  /*9800*/  IMAD.MOV.U32 R54, RZ, RZ, R67 ;  /* 0x000000ffff367224 */ /* 0x000fe200078e0043 */
[----:B------:R-:W-:-:S07]  /*9810*/  SEL R44, R65, RZ, !P3 ;  /* 0x000000ff412c7207 */ /* 0x000fce0005800000 */
[----:B------:R-:W-:Y:S05]  /*9820*/  WARPSYNC.COLLECTIVE R61, `(.L_x_255) ;  /* 0x000000003d087348 */ /* 0x000fea0003c00000 */
[----:B------:R0:W1:Y:S02]  /*9830*/  SHFL.DOWN P0, R65, R54, R55, R66 ;  /* 0x0800003736417389 */ /* 0x0000640000000042 */
[----:B01----:R-:W-:Y:S05]  /*9840*/  ENDCOLLECTIVE ;  /* 0x000000000000791b */ /* 0x003fea0003800000 */
.L_x_255:
[----:B------:R-:W-:-:S05]  /*9850*/  LOP3.LUT P2, R45, R69, RZ, R44, 0xfa, !PT ;  /* 0x000000ff452d7212 */ /* 0x000fca000784fa2c */
[----:B------:R-:W-:Y:S02]  /*9860*/  IMAD.MOV.U32 R54, RZ, RZ, R45 ;  /* 0x000000ffff367224 */ /* 0x000fe400078e002d */
[----:B------:R-:W-:Y:S02]  /*9870*/  IMAD.MOV.U32 R55, RZ, RZ, 0x4 ;  /* 0x00000004ff377424 */ /* 0x000fe400078e00ff */
[----:B------:R-:W-:Y:S02]  /*9880*/  IMAD.MOV.U32 R68, RZ, RZ, R65 ;  /* 0x000000ffff447224 */ /* 0x000fe400078e0041 */
[----:B------:R-:W-:Y:S02]  /*9890*/  VIADD R65, R2, 0x4 ;  /* 0x0000000402417836 */ /* 0x000fe40000000000 */
[----:B------:R-:W-:-:S05]  /*98a0*/  FADD R68, R67, R68 ;  /* 0x0000004443447221 */ /* 0x000fca0000000000 */
[----:B------:R-:W-:Y:S02]  /*98b0*/  @!P3 FSEL R67, R68, R67, !P1 ;  /* 0x000000434443b208 */ /* 0x000fe40004800000 */
[----:B------:R-:W-:-:S13]  /*98c0*/  ISETP.GT.AND P1, PT, R65, R66, PT ;  /* 0x000000424100720c */ /* 0x000fda0003f24270 */
[----:B------:R-:W-:Y:S05]  /*98d0*/  WARPSYNC.COLLECTIVE R61, `(.L_x_256) ;  /* 0x000000003d087348 */ /* 0x000fea0003c00000 */
[----:B------:R0:W1:Y:S02]  /*98e0*/  SHFL.DOWN P0, R65, R54, R55, R66 ;  /* 0x0800003736417389 */ /* 0x0000640000000042 */
[----:B01----:R-:W-:Y:S05]  /*98f0*/  ENDCOLLECTIVE ;  /* 0x000000000000791b */ /* 0x003fea0003800000 */
.L_x_256:
[----:B------:R-:W-:Y:S01]  /*9900*/  IMAD.MOV.U32 R54, RZ, RZ, R67 ;  /* 0x000000ffff367224 */ /* 0x000fe200078e0043 */
[----:B------:R-:W-:-:S07]  /*9910*/  SEL R44, R65, RZ, !P1 ;  /* 0x000000ff412c7207 */ /* 0x000fce0004800000 */
[----:B------:R-:W-:Y:S05]  /*9920*/  WARPSYNC.COLLECTIVE R61, `(.L_x_257) ;  /* 0x000000003d087348 */ /* 0x000fea0003c00000 */
[----:B------:R0:W1:Y:S02]  /*9930*/  SHFL.DOWN P0, R65, R54, R55, R66 ;  /* 0x0800003736417389 */ /* 0x0000640000000042 */
[----:B01----:R-:W-:Y:S05]  /*9940*/  ENDCOLLECTIVE ;  /* 0x000000000000791b */ /* 0x003fea0003800000 */
.L_x_257:
        /* <DEDUP_REMOVED lines=8> */
.L_x_258:
        /* <DEDUP_REMOVED lines=8> */
.L_x_259:
        /* <DEDUP_REMOVED lines=8> */
.L_x_260:
[----:B------:R-:W-:-:S05]  /*9ad0*/  FADD R44, R67, R44 ;  /* 0x0000002c432c7221 */ /* 0x000fca0000000000 */
[----:B------:R-:W-:-:S05]  /*9ae0*/  @!P2 FSEL R67, R44, R67, !P3 ;  /* 0x000000432c43a208 */ /* 0x000fca0005800000 */
[----:B------:R-:W-:Y:S02]  /*9af0*/  IMAD.MOV.U32 R54, RZ, RZ, R67 ;  /* 0x000000ffff367224 */ /* 0x000fe400078e0043 */
[----:B------:R-:W-:-:S07]  /*9b00*/  IMAD.MOV.U32 R44, RZ, RZ, R65 ;  /* 0x000000ffff2c7224 */ /* 0x000fce00078e0041 */
[----:B------:R-:W-:Y:S05]  /*9b10*/  WARPSYNC.COLLECTIVE R61, `(.L_x_261) ;  /* 0x000000003d087348 */ /* 0x000fea0003c00000 */
[----:B------:R0:W1:Y:S02]  /*9b20*/  SHFL.DOWN P0, R65, R54, R55, R66 ;  /* 0x0800003736417389 */ /* 0x0000640000000042 */
[----:B01----:R-:W-:Y:S05]  /*9b30*/  ENDCOLLECTIVE ;  /* 0x000000000000791b */ /* 0x003fea0003800000 */
.L_x_261:
[----:B------:R-:W-:Y:S01]  /*9b40*/  ISETP.GT.AND P0, PT, R69, R66, PT ;  /* 0x000000424500720c */ /* 0x000fe20003f04270 */
[----:B------:R-:W-:-:S03]  /*9b50*/  FADD R68, R67, R65 ;  /* 0x0000004143447221 */ /* 0x000fc60000000000 */
[----:B------:R-:W-:-:S09]  /*9b60*/  SEL R44, R44, RZ, !P0 ;  /* 0x000000ff2c2c7207 */ /* 0x000fd20004000000 */
[----:B------:R-:W-:Y:S02]  /*9b70*/  @!P0 FSEL R67, R68, R67, !P1 ;  /* 0x0000004344438208 */ /* 0x000fe40004800000 */
[----:B------:R-:W-:Y:S02]  /*9b80*/  ISETP.NE.AND P1, PT, R52, RZ, PT ;  /* 0x000000ff3400720c */ /* 0x000fe40003f25270 */
[----:B------:R-:W-:Y:S02]  /*9b90*/  ISETP.NE.U32.AND P0, PT, R46, 0x65, PT ;  /* 0x000000652e00780c */ /* 0x000fe40003f05070 */
[----:B------:R-:W-:Y:S02]  /*9ba0*/  LOP3.LUT R52, R45, R44, R52, 0xfe, !PT ;  /* 0x0000002c2d347212 */ /* 0x000fe400078efe34 */
[----:B------:R-:W-:-:S07]  /*9bb0*/  ISETP.NE.AND.EX P0, PT, R47, RZ, PT, P0 ;  /* 0x000000ff2f00720c */ /* 0x000fce0003f05300 */
[----:B------:R-:W-:-:S04]  /*9bc0*/  @!P1 FADD R64, R67, R64 ;  /* 0x0000004043409221 */ /* 0x000fc80000000000 */
[----:B------:R-:W-:-:S07]  /*9bd0*/  IMAD.MOV.U32 R54, RZ, RZ, R64 ;  /* 0x000000ffff367224 */ /* 0x000fce00078e0040 */
[----:B------:R-:W-:Y:S05]  /*9be0*/  WARPSYNC.COLLECTIVE R61, `(.L_x_262) ;  /* 0x000000003d087348 */ /* 0x000fea0003c00000 */
[----:B------:R-:W-:Y:S01]  /*9bf0*/  VOTE.ALL P0, P0 ;  /* 0x0000000000ff7806 */ /* 0x000fe20000000000 */
[----:B------:R-:W-:-:S12]  /*9c00*/  ENDCOLLECTIVE ;  /* 0x000000000000791b */ /* 0x000fd80003800000 */
.L_x_262:
[----:B------:R-:W-:Y:S05]  /*9c10*/  BRA `(.L_x_263) ;  /* 0xffffff9400407947 */ /* 0x000fea000383ffff */
.L_x_220:
[----:B------:R-:W-:Y:S01]  /*9c20*/  BSSY B0, `(.L_x_264) ;  /* 0x0000006000007945 */ /* 0x000fe20003800000 */
[----:B------:R-:W-:Y:S01]  /*9c30*/  PLOP3.LUT P0, PT, P0, PT, PT, 0x8, 0x80 ;  /* 0x000000000080781c */ /* 0x000fe2000070e170 */
[----:B------:R-:W-:-:S12]  /*9c40*/  IMAD.MOV.U32 R61, RZ, RZ, -0x1 ;  /* 0xffffffffff3d7424 */ /* 0x000fd800078e00ff */
[----:B------:R-:W-:Y:S05]  /*9c50*/  WARPSYNC.COLLECTIVE R61, `(.L_x_265) ;  /* 0x000000003d087348 */ /* 0x000fea0003c00000 */
[----:B------:R-:W-:Y:S01]  /*9c60*/  VOTE.ANY P0, P0 ;  /* 0x0000000000ff7806 */ /* 0x000fe20000000100 */
[----:B------:R-:W-:-:S12]  /*9c70*/  ENDCOLLECTIVE ;  /* 0x000000000000791b */ /* 0x000fd80003800000 */
.L_x_265:
[----:B------:R-:W-:Y:S05]  /*9c80*/  BSYNC B0 ;  /* 0x0000000000007941 */ /* 0x000fea0003800000 */
.L_x_264:
[----:B------:R-:W-:Y:S05]  /*9c90*/  BRA `(.L_x_266) ;  /* 0xffffffd800cc7947 */ /* 0x000fea000383ffff */
.L_x_222:
[----:B------:R-:W-:Y:S01]  /*9ca0*/  BSSY B0, `(.L_x_267) ;  /* 0x0000006000007945 */ /* 0x000fe20003800000 */
[----:B------:R-:W-:Y:S01]  /*9cb0*/  PLOP3.LUT P0, PT, P0, PT, PT, 0x8, 0x80 ;  /* 0x000000000080781c */ /* 0x000fe2000070e170 */
[----:B------:R-:W-:-:S12]  /*9cc0*/  IMAD.MOV.U32 R61, RZ, RZ, -0x1 ;  /* 0xffffffffff3d7424 */ /* 0x000fd800078e00ff */
[----:B------:R-:W-:Y:S05]  /*9cd0*/  WARPSYNC.COLLECTIVE R61, `(.L_x_268) ;  /* 0x000000003d087348 */ /* 0x000fea0003c00000 */
[----:B------:R-:W-:Y:S01]  /*9ce0*/  VOTE.ANY R61, PT, P0 ;  /* 0x00000000003d7806 */ /* 0x000fe200000e0100 */
[----:B------:R-:W-:Y:S06]  /*9cf0*/  ENDCOLLECTIVE ;  /* 0x000000000000791b */ /* 0x000fec0003800000 */
.L_x_268:
[----:B------:R-:W-:Y:S05]  /*9d00*/  BSYNC B0 ;  /* 0x0000000000007941 */ /* 0x000fea0003800000 */
.L_x_267:
[----:B------:R-:W0:Y:S01]  /*9d10*/  S2R R36, SR_GEMASK ;  /* 0x0000000000247919 */ /* 0x000e220000003c00 */
[----:B------:R-:W-:Y:S02]  /*9d20*/  IMAD.MOV.U32 R54, RZ, RZ, R24 ;  /* 0x000000ffff367224 */ /* 0x000fe400078e0018 */
[----:B------:R-:W-:Y:S02]  /*9d30*/  IMAD.MOV.U32 R55, RZ, RZ, 0x1 ;  /* 0x00000001ff377424 */ /* 0x000fe400078e00ff */
        /* <DEDUP_REMOVED lines=9> */
.L_x_269:
[----:B------:R-:W-:Y:S02]  /*9dd0*/  IMAD.MOV.U32 R54, RZ, RZ, R25 ;  /* 0x000000ffff367224 */ /* 0x000fe400078e0019 */
[----:B------:R-:W-:-:S07]  /*9de0*/  IMAD.MOV.U32 R40, RZ, RZ, R65 ;  /* 0x000000ffff287224 */ /* 0x000fce00078e0041 */
[----:B------:R-:W-:Y:S05]  /*9df0*/  WARPSYNC.COLLECTIVE R61, `(.L_x_270) ;  /* 0x000000003d087348 */ /* 0x000fea0003c00000 */
[----:B------:R0:W1:Y:S02]  /*9e00*/  SHFL.DOWN P0, R65, R54, R55, R66 ;  /* 0x0800003736417389 */ /* 0x0000640000000042 */
[----:B01----:R-:W-:Y:S05]  /*9e10*/  ENDCOLLECTIVE ;  /* 0x000000000000791b */ /* 0x003fea0003800000 */
.L_x_270:
[----:B------:R-:W-:Y:S02]  /*9e20*/  IMAD.MOV.U32 R55, RZ, RZ, 0x2 ;  /* 0x00000002ff377424 */ /* 0x000fe400078e00ff */
[----:B------:R-:W-:Y:S01]  /*9e30*/  FADD R65, R25, R65 ;  /* 0x0000004119417221 */ /* 0x000fe20000000000 */
[----:B------:R-:W-:-:S04]  /*9e40*/  ISETP.NE.AND P0, PT, R24, RZ, PT ;  /* 0x000000ff1800720c */ /* 0x000fc80003f05270 */
[----:B------:R-:W-:Y:S02]  /*9e50*/  FSEL R65, R65, R25, !P0 ;  /* 0x0000001941417208 */ /* 0x000fe40004000000 */
[----:B------:R-:W-:-:S04]  /*9e60*/  ISETP.GE.AND P0, PT, R44, R66, PT ;  /* 0x000000422c00720c */ /* 0x000fc80003f06270 */
[----:B------:R-:W-:Y:S02]  /*9e70*/  SEL R39, R40, RZ, !P0 ;  /* 0x000000ff28277207 */ /* 0x000fe40004000000 */
[----:B------:R-:W-:Y:S02]  /*9e80*/  FSEL R37, R65, R25, !P0 ;  /* 0x0000001941257208 */ /* 0x000fe40004000000 */
[----:B------:R-:W-:Y:S01]  /*9e90*/  LOP3.LUT P6, R25, R39, RZ, R24, 0xfa, !PT ;  /* 0x000000ff27197212 */ /* 0x000fe200078cfa18 */
[----:B------:R-:W-:-:S04]  /*9ea0*/  VIADD R39, R44, 0x2 ;  /* 0x000000022c277836 */ /* 0x000fc80000000000 */
[----:B------:R-:W-:-:S08]  /*9eb0*/  IMAD.MOV.U32 R54, RZ, RZ, R25 ;  /* 0x000000ffff367224 */ /* 0x000fd000078e0019 */
[----:B------:R-:W-:Y:S05]  /*9ec0*/  WARPSYNC.COLLECTIVE R61, `(.L_x_271) ;  /* 0x000000003d087348 */ /* 0x000fea0003c00000 */
[----:B------:R0:W1:Y:S02]  /*9ed0*/  SHFL.DOWN P0, R65, R54, R55, R66 ;  /* 0x0800003736417389 */ /* 0x0000640000000042 */
[----:B01----:R-:W-:Y:S05]  /*9ee0*/  ENDCOLLECTIVE ;  /* 0x000000000000791b */ /* 0x003fea0003800000 */
.L_x_271:
[----:B------:R-:W-:Y:S02]  /*9ef0*/  IMAD.MOV.U32 R54, RZ, RZ, R37 ;  /* 0x000000ffff367224 */ /* 0x000fe400078e0025 */
[----:B------:R-:W-:-:S07]  /*9f00*/  IMAD.MOV.U32 R30, RZ, RZ, R65 ;  /* 0x000000ffff1e7224 */ /* 0x000fce00078e0041 */
[----:B------:R-:W-:Y:S05]  /*9f10*/  WARPSYNC.COLLECTIVE R61, `(.L_x_272) ;  /* 0x000000003d087348 */ /* 0x000fea0003c00000 */
[----:B------:R0:W1:Y:S02]  /*9f20*/  SHFL.DOWN P0, R65, R54, R55, R66 ;  /* 0x0800003736417389 */ /* 0x0000640000000042 */
[----:B01----:R-:W-:Y:S05]  /*9f30*/  ENDCOLLECTIVE ;  /* 0x000000000000791b */ /* 0x003fea0003800000 */
.L_x_272:
[----:B------:R-:W-:Y:S01]  /*9f40*/  IMAD.MOV.U32 R55, RZ, RZ, 0x4 ;  /* 0x00000004ff377424 */ /* 0x000fe200078e00ff */
[----:B------:R-:W-:Y:S01]  /*9f50*/  ISETP.GT.AND P0, PT, R39, R66, PT ;  /* 0x000000422700720c */ /* 0x000fe20003f04270 */
[----:B------:R-:W-:Y:S01]  /*9f60*/  FADD R24, R37, R65 ;  /* 0x0000004125187221 */ /* 0x000fe20000000000 */
[----:B------:R-:W-:Y:S02]  /*9f70*/  VIADD R39, R44, 0x8 ;  /* 0x000000082c277836 */ /* 0x000fe40000000000 */
[----:B------:R-:W-:-:S09]  /*9f80*/  SEL R30, R30, RZ, !P0 ;  /* 0x000000ff1e1e7207 */ /* 0x000fd20004000000 */
[----:B------:R-:W-:Y:S02]  /*9f90*/  @!P0 FSEL R37, R24, R37, !P6 ;  /* 0x0000002518258208 */ /* 0x000fe40007000000 */
[----:B------:R-:W-:Y:S01]  /*9fa0*/  LOP3.LUT P6, R43, R25, RZ, R30, 0xfa, !PT ;  /* 0x000000ff192b7212 */ /* 0x000fe200078cfa1e */
[----:B------:R-:W-:-:S04]  /*9fb0*/  VIADD R25, R44, 0x4 ;  /* 0x000000042c197836 */ /* 0x000fc80000000000 */
[----:B------:R-:W-:-:S08]  /*9fc0*/  IMAD.MOV.U32 R54, RZ, RZ, R43 ;  /* 0x000000ffff367224 */ /* 0x000fd000078e002b */
[----:B------:R-:W-:Y:S05]  /*9fd0*/  WARPSYNC.COLLECTIVE R61, `(.L_x_273) ;  /* 0x000000003d087348 */ /* 0x000fea0003c00000 */
[----:B------:R0:W1:Y:S02]  /*9fe0*/  SHFL.DOWN P0, R65, R54, R55, R66 ;  /* 0x0800003736417389 */ /* 0x0000640000000042 */
[----:B01----:R-:W-:Y:S05]  /*9ff0*/  ENDCOLLECTIVE ;  /* 0x000000000000791b */ /* 0x003fea0003800000 */
.L_x_273:
[----:B------:R-:W-:Y:S02]  /*a000*/  IMAD.MOV.U32 R54, RZ, RZ, R37 ;  /* 0x000000ffff367224 */ /* 0x000fe400078e0025 */
[----:B------:R-:W-:-:S07]  /*a010*/  IMAD.MOV.U32 R24, RZ, RZ, R65 ;  /* 0x000000ffff187224 */ /* 0x000fce00078e0041 */
[----:B------:R-:W-:Y:S05]  /*a020*/  WARPSYNC.COLLECTIVE R61, `(.L_x_274) ;  /* 0x000000003d087348 */ /* 0x000fea0003c00000 */
[----:B------:R0:W1:Y:S02]  /*a030*/  SHFL.DOWN P0, R65, R54, R55, R66 ;  /* 0x0800003736417389 */ /* 0x0000640000000042 */
[----:B01----:R-:W-:Y:S05]  /*a040*/  ENDCOLLECTIVE ;  /* 0x000000000000791b */ /* 0x003fea0003800000 */
.L_x_274:
[----:B------:R-:W-:Y:S01]  /*a050*/  IMAD.MOV.U32 R55, RZ, RZ, 0x8 ;  /* 0x00000008ff377424 */ /* 0x000fe200078e00ff */
[----:B------:R-:W-:Y:S01]  /*a060*/  ISETP.GT.AND P0, PT, R25, R66, PT ;  /* 0x000000421900720c */ /* 0x000fe20003f04270 */
[----:B------:R-:W-:-:S03]  /*a070*/  FADD R30, R37, R65 ;  /* 0x00000041251e7221 */ /* 0x000fc60000000000 */
[----:B------:R-:W-:-:S09]  /*a080*/  SEL R24, R24, RZ, !P0 ;  /* 0x000000ff18187207 */ /* 0x000fd20004000000 */
[----:B------:R-:W-:Y:S02]  /*a090*/  @!P0 FSEL R37, R30, R37, !P6 ;  /* 0x000000251e258208 */ /* 0x000fe40007000000 */
[----:B------:R-:W-:-:S05]  /*a0a0*/  LOP3.LUT P6, R25, R43, RZ, R24, 0xfa, !PT ;  /* 0x000000ff2b197212 */ /* 0x000fca00078cfa18 */
[----:B------:R-:W-:-:S08]  /*a0b0*/  IMAD.MOV.U32 R54, RZ, RZ, R25 ;  /* 0x000000ffff367224 */ /* 0x000fd000078e0019 */
[----:B------:R-:W-:Y:S05]  /*a0c0*/  WARPSYNC.COLLECTIVE R61, `(.L_x_275) ;  /* 0x000000003d087348 */ /* 0x000fea0003c00000 */
[----:B------:R0:W1:Y:S02]  /*a0d0*/  SHFL.DOWN P0, R65, R54, R55, R66 ;  /* 0x0800003736417389 */ /* 0x0000640000000042 */
[----:B01----:R-:W-:Y:S05]  /*a0e0*/  ENDCOLLECTIVE ;  /* 0x000000000000791b */ /* 0x003fea0003800000 */
.L_x_275:
[----:B------:R-:W-:Y:S02]  /*a0f0*/  IMAD.MOV.U32 R54, RZ, RZ, R37 ;  /* 0x000000ffff367224 */ /* 0x000fe400078e0025 */
[----:B------:R-:W-:-:S07]  /*a100*/  IMAD.MOV.U32 R24, RZ, RZ, R65 ;  /* 0x000000ffff187224 */ /* 0x000fce00078e0041 */
[----:B------:R-:W-:Y:S05]  /*a110*/  WARPSYNC.COLLECTIVE R61, `(.L_x_276) ;  /* 0x000000003d087348 */ /* 0x000fea0003c00000 */
[----:B------:R0:W1:Y:S02]  /*a120*/  SHFL.DOWN P0, R65, R54, R55, R66 ;  /* 0x0800003736417389 */ /* 0x0000640000000042 */
[----:B01----:R-:W-:Y:S05]  /*a130*/  ENDCOLLECTIVE ;  /* 0x000000000000791b */ /* 0x003fea0003800000 */
.L_x_276:
[----:B------:R-:W-:Y:S01]  /*a140*/  IMAD.MOV.U32 R55, RZ, RZ, 0x10 ;  /* 0x00000010ff377424 */ /* 0x000fe200078e00ff */
[----:B------:R-:W-:Y:S01]  /*a150*/  ISETP.GT.AND P0, PT, R39, R66, PT ;  /* 0x000000422700720c */ /* 0x000fe20003f04270 */
[----:B------:R-:W-:Y:S01]  /*a160*/  FADD R30, R37, R65 ;  /* 0x00000041251e7221 */ /* 0x000fe20000000000 */
[----:B------:R-:W0:Y:S02]  /*a170*/  LDC.64 R38, c[0x0][0x3a0] ;  /* 0x0000e800ff267b82 */ /* 0x000e240000000a00 */
[----:B------:R-:W-:-:S09]  /*a180*/  SEL R24, R24, RZ, !P0 ;  /* 0x000000ff18187207 */ /* 0x000fd20004000000 */
[----:B------:R-:W-:Y:S02]  /*a190*/  @!P0 FSEL R37, R30, R37, !P6 ;  /* 0x000000251e258208 */ /* 0x000fe40007000000 */
[----:B------:R-:W-:Y:S01]  /*a1a0*/  LOP3.LUT P6, R43, R25, RZ, R24, 0xfa, !PT ;  /* 0x000000ff192b7212 */ /* 0x000fe200078cfa18 */
[----:B------:R-:W-:-:S04]  /*a1b0*/  VIADD R25, R44, 0x10 ;  /* 0x000000102c197836 */ /* 0x000fc80000000000 */
[----:B------:R-:W-:Y:S01]  /*a1c0*/  IMAD.MOV.U32 R54, RZ, RZ, R43 ;  /* 0x000000ffff367224 */ /* 0x000fe200078e002b */
[----:B0-----:R-:W-:-:S05]  /*a1d0*/  IADD3 R38, P0, PT, R38, 0x200, RZ ;  /* 0x0000020026267810 */ /* 0x001fca0007f1e0ff */
[----:B------:R-:W-:-:S08]  /*a1e0*/  IMAD.X R39, RZ, RZ, R39, P0 ;  /* 0x000000ffff277224 */ /* 0x000fd000000e0627 */
[----:B------:R-:W-:Y:S05]  /*a1f0*/  WARPSYNC.COLLECTIVE R61, `(.L_x_277) ;  /* 0x000000003d087348 */ /* 0x000fea0003c00000 */
[----:B------:R0:W1:Y:S02]  /*a200*/  SHFL.DOWN P0, R65, R54, R55, R66 ;  /* 0x0800003736417389 */ /* 0x0000640000000042 */
[----:B01----:R-:W-:Y:S05]  /*a210*/  ENDCOLLECTIVE ;  /* 0x000000000000791b */ /* 0x003fea0003800000 */
.L_x_277:
[----:B------:R-:W-:Y:S02]  /*a220*/  IMAD.MOV.U32 R54, RZ, RZ, R37 ;  /* 0x000000ffff367224 */ /* 0x000fe400078e0025 */
[----:B------:R-:W-:-:S07]  /*a230*/  IMAD.MOV.U32 R24, RZ, RZ, R65 ;  /* 0x000000ffff187224 */ /* 0x000fce00078e0041 */
[----:B------:R-:W-:Y:S05]  /*a240*/  WARPSYNC.COLLECTIVE R61, `(.L_x_278) ;  /* 0x000000003d087348 */ /* 0x000fea0003c00000 */
[----:B------:R0:W1:Y:S02]  /*a250*/  SHFL.DOWN P0, R65, R54, R55, R66 ;  /* 0x0800003736417389 */ /* 0x0000640000000042 */
[----:B01----:R-:W-:Y:S05]  /*a260*/  ENDCOLLECTIVE ;  /* 0x000000000000791b */ /* 0x003fea0003800000 */
.L_x_278:
[----:B------:R-:W-:Y:S01]  /*a270*/  ISETP.GT.AND P0, PT, R25, R66, PT ;  /* 0x000000421900720c */ /* 0x000fe20003f04270 */
[----:B------:R-:W-:-:S03]  /*a280*/  FADD R30, R37, R65 ;  /* 0x00000041251e7221 */ /* 0x000fc60000000000 */
[----:B------:R-:W-:-:S09]  /*a290*/  SEL R24, R24, RZ, !P0 ;  /* 0x000000ff18187207 */ /* 0x000fd20004000000 */
[----:B------:R-:W-:Y:S02]  /*a2a0*/  @!P0 FSEL R37, R30, R37, !P6 ;  /* 0x000000251e258208 */ /* 0x000fe40007000000 */
[----:B------:R-:W-:Y:S02]  /*a2b0*/  ISETP.NE.U32.AND P0, PT, R26, 0x65, PT ;  /* 0x000000651a00780c */ /* 0x000fe40003f05070 */
[----:B------:R-:W-:Y:S01]  /*a2c0*/  LOP3.LUT R30, R24, R43, RZ, 0xfc, !PT ;  /* 0x0000002b181e7212 */ /* 0x000fe200078efcff */
[----:B------:R-:W-:Y:S01]  /*a2d0*/  IMAD.MOV.U32 R42, RZ, RZ, R37 ;  /* 0x000000ffff2a7224 */ /* 0x000fe200078e0025 */
[----:B------:R-:W-:-:S13]  /*a2e0*/  ISETP.NE.AND.EX P0, PT, R27, RZ, PT, P0 ;  /* 0x000000ff1b00720c */ /* 0x000fda0003f05300 */
[----:B------:R-:W-:Y:S05]  /*a2f0*/  WARPSYNC.COLLECTIVE R61, `(.L_x_279) ;  /* 0x000000003d087348 */ /* 0x000fea0003c00000 */
[----:B------:R-:W-:Y:S01]  /*a300*/  VOTE.ALL P0, P0 ;  /* 0x0000000000ff7806 */ /* 0x000fe20000000000 */
[----:B------:R-:W-:-:S12]  /*a310*/  ENDCOLLECTIVE ;  /* 0x000000000000791b */ /* 0x000fd80003800000 */
.L_x_279:
[----:B------:R-:W-:Y:S05]  /*a320*/  BRA `(.L_x_280) ;  /* 0xffffffd8001c7947 */ /* 0x000fea000383ffff */
.L_x_224:
[----:B------:R-:W-:Y:S01]  /*a330*/  BSSY B0, `(.L_x_281) ;  /* 0x0000006000007945 */ /* 0x000fe20003800000 */
[----:B------:R-:W-:Y:S01]  /*a340*/  PLOP3.LUT P0, PT, P0, PT, PT, 0x8, 0x80 ;  /* 0x000000000080781c */ /* 0x000fe2000070e170 */
[----:B------:R-:W-:-:S12]  /*a350*/  IMAD.MOV.U32 R61, RZ, RZ, -0x1 ;  /* 0xffffffffff3d7424 */ /* 0x000fd800078e00ff */
[----:B------:R-:W-:Y:S05]  /*a360*/  WARPSYNC.COLLECTIVE R61, `(.L_x_282) ;  /* 0x000000003d087348 */ /* 0x000fea0003c00000 */
[----:B------:R-:W-:Y:S01]  /*a370*/  VOTE.ANY P0, P0 ;  /* 0x0000000000ff7806 */ /* 0x000fe20000000100 */
[----:B------:R-:W-:-:S12]  /*a380*/  ENDCOLLECTIVE ;  /* 0x000000000000791b */ /* 0x000fd80003800000 */
.L_x_282:
[----:B------:R-:W-:Y:S05]  /*a390*/  BSYNC B0 ;  /* 0x0000000000007941 */ /* 0x000fea0003800000 */
.L_x_281:
[----:B------:R-:W-:Y:S05]  /*a3a0*/  BRA `(.L_x_283) ;  /* 0xffffffd8008c7947 */ /* 0x000fea000383ffff */
.L_x_226:
[----:B------:R-:W-:Y:S01]  /*a3b0*/  BSSY B0, `(.L_x_284) ;  /* 0x0000006000007945 */ /* 0x000fe20003800000 */
[----:B------:R-:W-:Y:S01]  /*a3c0*/  PLOP3.LUT P0, PT, P0, PT, PT, 0x8, 0x80 ;  /* 0x000000000080781c */ /* 0x000fe2000070e170 */
[----:B------:R-:W-:-:S12]  /*a3d0*/  IMAD.MOV.U32 R61, RZ, RZ, -0x1 ;  /* 0xffffffffff3d7424 */ /* 0x000fd800078e00ff */
[----:B------:R-:W-:Y:S05]  /*a3e0*/  WARPSYNC.COLLECTIVE R61, `(.L_x_285) ;  /* 0x000000003d087348 */ /* 0x000fea0003c00000 */
[----:B------:R-:W-:Y:S01]  /*a3f0*/  VOTE.ANY R61, PT, P0 ;  /* 0x00000000003d7806 */ /* 0x000fe200000e0100 */
[----:B------:R-:W-:Y:S06]  /*a400*/  ENDCOLLECTIVE ;  /* 0x000000000000791b */ /* 0x000fec0003800000 */
.L_x_285:
[----:B------:R-:W-:Y:S05]  /*a410*/  BSYNC B0 ;  /* 0x0000000000007941 */ /* 0x000fea0003800000 */
.L_x_284:
        /* <DEDUP_REMOVED lines=11> */
.L_x_286:
[----:B------:R-:W-:Y:S02]  /*a4d0*/  IMAD.MOV.U32 R54, RZ, RZ, R25 ;  /* 0x000000ffff367224 */ /* 0x000fe400078e0019 */
[----:B------:R-:W-:-:S07]  /*a4e0*/  IMAD.MOV.U32 R46, RZ, RZ, R65 ;  /* 0x000000ffff2e7224 */ /* 0x000fce00078e0041 */
[----:B------:R-:W-:Y:S05]  /*a4f0*/  WARPSYNC.COLLECTIVE R61, `(.L_x_287) ;  /* 0x000000003d087348 */ /* 0x000fea0003c00000 */
[----:B------:R0:W1:Y:S02]  /*a500*/  SHFL.DOWN P0, R65, R54, R55, R66 ;  /* 0x0800003736417389 */ /* 0x0000640000000042 */
[----:B01----:R-:W-:Y:S05]  /*a510*/  ENDCOLLECTIVE ;  /* 0x000000000000791b */ /* 0x003fea0003800000 */
.L_x_287:
        /* <DEDUP_REMOVED lines=13> */
.L_x_288:
[----:B------:R-:W-:Y:S02]  /*a5f0*/  IMAD.MOV.U32 R54, RZ, RZ, R43 ;  /* 0x000000ffff367224 */ /* 0x000fe400078e002b */
[----:B------:R-:W-:-:S07]  /*a600*/  IMAD.MOV.U32 R42, RZ, RZ, R65 ;  /* 0x000000ffff2a7224 */ /* 0x000fce00078e0041 */
[----:B------:R-:W-:Y:S05]  /*a610*/  WARPSYNC.COLLECTIVE R61, `(.L_x_289) ;  /* 0x000000003d087348 */ /* 0x000fea0003c00000 */
[----:B------:R0:W1:Y:S02]  /*a620*/  SHFL.DOWN P0, R65, R54, R55, R66 ;  /* 0x0800003736417389 */ /* 0x0000640000000042 */
[----:B01----:R-:W-:Y:S05]  /*a630*/  ENDCOLLECTIVE ;  /* 0x000000000000791b */ /* 0x003fea0003800000 */
.L_x_289:
[----:B------:R-:W-:Y:S01]  /*a640*/  IMAD.MOV.U32 R55, RZ, RZ, 0x4 ;  /* 0x00000004ff377424 */ /* 0x000fe200078e00ff */
[----:B------:R-:W-:Y:S01]  /*a650*/  ISETP.GT.AND P0, PT, R51, R66, PT ;  /* 0x000000423300720c */ /* 0x000fe20003f04270 */
[----:B------:R-:W-:-:S03]  /*a660*/  FADD R24, R43, R65 ;  /* 0x000000412b187221 */ /* 0x000fc60000000000 */
        /* <DEDUP_REMOVED lines=8> */
.L_x_290:
[----:B------:R-:W-:Y:S02]  /*a6f0*/  IMAD.MOV.U32 R54, RZ, RZ, R43 ;  /* 0x000000ffff367224 */ /* 0x000fe400078e002b */
[----:B------:R-:W-:-:S07]  /*a700*/  IMAD.MOV.U32 R24, RZ, RZ, R65 ;  /* 0x000000ffff187224 */ /* 0x000fce00078e0041 */
[----:B------:R-:W-:Y:S05]  /*a710*/  WARPSYNC.COLLECTIVE R61, `(.L_x_291) ;  /* 0x000000003d087348 */ /* 0x000fea0003c00000 */
[----:B------:R0:W1:Y:S02]  /*a720*/  SHFL.DOWN P0, R65, R54, R55, R66 ;  /* 0x0800003736417389 */ /* 0x0000640000000042 */
[----:B01----:R-:W-:Y:S05]  /*a730*/  ENDCOLLECTIVE ;  /* 0x000000000000791b */ /* 0x003fea0003800000 */
.L_x_291:
        /* <DEDUP_REMOVED lines=11> */
.L_x_292:
[----:B------:R-:W-:Y:S02]  /*a7f0*/  IMAD.MOV.U32 R54, RZ, RZ, R43 ;  /* 0x000000ffff367224 */ /* 0x000fe400078e002b */
[----:B------:R-:W-:-:S07]  /*a800*/  IMAD.MOV.U32 R24, RZ, RZ, R65 ;  /* 0x000000ffff187224 */ /* 0x000fce00078e0041 */
[----:B------:R-:W-:Y:S05]  /*a810*/  WARPSYNC.COLLECTIVE R61, `(.L_x_293) ;  /* 0x000000003d087348 */ /* 0x000fea0003c00000 */
[----:B------:R0:W1:Y:S02]  /*a820*/  SHFL.DOWN P0, R65, R54, R55, R66 ;  /* 0x0800003736417389 */ /* 0x0000640000000042 */
[----:B01----:R-:W-:Y:S05]  /*a830*/  ENDCOLLECTIVE ;  /* 0x000000000000791b */ /* 0x003fea0003800000 */
.L_x_293:
        /* <DEDUP_REMOVED lines=11> */
.L_x_294:
[----:B------:R-:W-:Y:S02]  /*a8f0*/  IMAD.MOV.U32 R54, RZ, RZ, R43 ;  /* 0x000000ffff367224 */ /* 0x000fe400078e002b */
[----:B------:R-:W-:-:S07]  /*a900*/  IMAD.MOV.U32 R24, RZ, RZ, R65 ;  /* 0x000000ffff187224 */ /* 0x000fce00078e0041 */
[----:B------:R-:W-:Y:S05]  /*a910*/  WARPSYNC.COLLECTIVE R61, `(.L_x_295) ;  /* 0x000000003d087348 */ /* 0x000fea0003c00000 */
[----:B------:R0:W1:Y:S02]  /*a920*/  SHFL.DOWN P0, R65, R54, R55, R66 ;  /* 0x0800003736417389 */ /* 0x0000640000000042 */
[----:B01----:R-:W-:Y:S05]  /*a930*/  ENDCOLLECTIVE ;  /* 0x000000000000791b */ /* 0x003fea0003800000 */
.L_x_295:
[----:B------:R-:W-:Y:S01]  /*a940*/  ISETP.GT.AND P0, PT, R25, R66, PT ;  /* 0x000000421900720c */ /* 0x000fe20003f04270 */
[----:B------:R-:W-:-:S03]  /*a950*/  FADD R42, R43, R65 ;  /* 0x000000412b2a7221 */ /* 0x000fc60000000000 */
[----:B------:R-:W-:-:S09]  /*a960*/  SEL R24, R24, RZ, !P0 ;  /* 0x000000ff18187207 */ /* 0x000fd20004000000 */
[----:B------:R-:W-:Y:S02]  /*a970*/  @!P0 FSEL R43, R42, R43, !P6 ;  /* 0x0000002b2a2b8208 */ /* 0x000fe40007000000 */
[----:B------:R-:W-:Y:S02]  /*a980*/  ISETP.NE.AND P0, PT, R30, RZ, PT ;  /* 0x000000ff1e00720c */ /* 0x000fe40003f05270 */
[----:B------:R-:W-:-:S11]  /*a990*/  LOP3.LUT R30, R51, R24, R30, 0xfe, !PT ;  /* 0x00000018331e7212 */ /* 0x000fd600078efe1e */
[----:B------:R-:W-:Y:S01]  /*a9a0*/  @!P0 FADD R41, R43, R41 ;  /* 0x000000292b298221 */ /* 0x000fe20000000000 */
[----:B------:R-:W-:-:S03]  /*a9b0*/  ISETP.NE.U32.AND P0, PT, R26, 0x65, PT ;  /* 0x000000651a00780c */ /* 0x000fc60003f05070 */
[----:B------:R-:W-:Y:S01]  /*a9c0*/  IMAD.MOV.U32 R42, RZ, RZ, R41 ;  /* 0x000000ffff2a7224 */ /* 0x000fe200078e0029 */
[----:B------:R-:W-:-:S13]  /*a9d0*/  ISETP.NE.AND.EX P0, PT, R27, RZ, PT, P0 ;  /* 0x000000ff1b00720c */ /* 0x000fda0003f05300 */
[----:B------:R-:W-:Y:S05]  /*a9e0*/  WARPSYNC.COLLECTIVE R61, `(.L_x_296) ;  /* 0x000000003d087348 */ /* 0x000fea0003c00000 */
[----:B------:R-:W-:Y:S01]  /*a9f0*/  VOTE.ALL P0, P0 ;  /* 0x0000000000ff7806 */ /* 0x000fe20000000000 */
[----:B------:R-:W-:-:S12]  /*aa00*/  ENDCOLLECTIVE ;  /* 0x000000000000791b */ /* 0x000fd80003800000 */
.L_x_296:
[----:B------:R-:W-:Y:S05]  /*aa10*/  BRA `(.L_x_297) ;  /* 0xffffffd400dc7947 */ /* 0x000fea000383ffff */
.L_x_298:
        /* <DEDUP_REMOVED lines=14> */
.L_x_481:


//--------------------- .text._ZN3cub18CUB_300001_SM_10006detail11scan_by_key25DeviceScanByKeyInitKernelINS0_24ReduceByKeyScanTileStateIfiLb1EEEPimEEvT_T0_PN4cuda3std3__415iterator_traitsIS8_vE10value_typeET1_i --------------------------
	.section	.text._ZN3cub18CUB_300001_SM_10006detail11scan_by_key25DeviceScanByKeyInitKernelINS0_24ReduceByKeyScanTileStateIfiLb1EEEPimEEvT_T0_PN4cuda3std3__415iterator_traitsIS8_vE10value_typeET1_i,"ax",@progbits
	.align	128
        .global         _ZN3cub18CUB_300001_SM_10006detail11scan_by_key25DeviceScanByKeyInitKernelINS0_24ReduceByKeyScanTileStateIfiLb1EEEPimEEvT_T0_PN4cuda3std3__415iterator_traitsIS8_vE10value_typeET1_i
        .type           _ZN3cub18CUB_300001_SM_10006detail11scan_by_key25DeviceScanByKeyInitKernelINS0_24ReduceByKeyScanTileStateIfiLb1EEEPimEEvT_T0_PN4cuda3std3__415iterator_traitsIS8_vE10value_typeET1_i,@function
        .size           _ZN3cub18CUB_300001_SM_10006detail11scan_by_key25DeviceScanByKeyInitKernelINS0_24ReduceByKeyScanTileStateIfiLb1EEEPimEEvT_T0_PN4cuda3std3__415iterator_traitsIS8_vE10value_typeET1_i,(.L_x_482 - _ZN3cub18CUB_300001_SM_10006detail11scan_by_key25DeviceScanByKeyInitKernelINS0_24ReduceByKeyScanTileStateIfiLb1EEEPimEEvT_T0_PN4cuda3std3__415iterator_traitsIS8_vE10value_typeET1_i)
        .other          _ZN3cub18CUB_300001_SM_10006detail11scan_by_key25DeviceScanByKeyInitKernelINS0_24ReduceByKeyScanTileStateIfiLb1EEEPimEEvT_T0_PN4cuda3std3__415iterator_traitsIS8_vE10value_typeET1_i,@"STO_CUDA_ENTRY STV_DEFAULT"
_ZN3cub18CUB_300001_SM_10006detail11scan_by_key25DeviceScanByKeyInitKernelINS0_24ReduceByKeyScanTileStateIfiLb1EEEPimEEvT_T0_PN4cuda3std3__415iterator_traitsIS8_vE10value_typeET1_i:
.text._ZN3cub18CUB_300001_SM_10006detail11scan_by_key25DeviceScanByKeyInitKernelINS0_24ReduceByKeyScanTileStateIfiLb1EEEPimEEvT_T0_PN4cuda3std3__415iterator_traitsIS8_vE10value_typeET1_i:
        /* <DEDUP_REMOVED lines=33> */
.L_x_299:
        /* <DEDUP_REMOVED lines=15> */
.L_x_482:


//--------------------- .text._ZN3cub18CUB_300001_SM_10006detail11scan_by_key21DeviceScanByKeyKernelINS2_10policy_hubIPiffN4cuda3std3__44plusIvEEE10Policy1000ES5_PfSD_NS0_24ReduceByKeyScanTileStateIfiLb1EEENS8_8equal_toIvEESA_NS0_8NullTypeEjfiEEvT0_PT9_T1_T2_T3_iT4_T5_T6_T7_ --------------------------
	.section	.text._ZN3cub18CUB_300001_SM_10006detail11scan_by_key21DeviceScanByKeyKernelINS2_10policy_hubIPiffN4cuda3std3__44plusIvEEE10Policy1000ES5_PfSD_NS0_24ReduceByKeyScanTileStateIfiLb1EEENS8_8equal_toIvEESA_NS0_8NullTypeEjfiEEvT0_PT9_T1_T2_T3_iT4_T5_T6_T7_,"ax",@progbits
	.align	128
        .global         _ZN3cub18CUB_300001_SM_10006detail11scan_by_key21DeviceScanByKeyKernelINS2_10policy_hubIPiffN4cuda3std3__44plusIvEEE10Policy1000ES5_PfSD_NS0_24ReduceByKeyScanTileStateIfiLb1EEENS8_8equal_toIvEESA_NS0_8NullTypeEjfiEEvT0_PT9_T1_T2_T3_iT4_T5_T6_T7_
        .type           _ZN3cub18CUB_300001_SM_10006detail11scan_by_key21DeviceScanByKeyKernelINS2_10policy_hubIPiffN4cuda3std3__44plusIvEEE10Policy1000ES5_PfSD_NS0_24ReduceByKeyScanTileStateIfiLb1EEENS8_8equal_toIvEESA_NS0_8NullTypeEjfiEEvT0_PT9_T1_T2_T3_iT4_T5_T6_T7_,@function
        .size           _ZN3cub18CUB_300001_SM_10006detail11scan_by_key21DeviceScanByKeyKernelINS2_10policy_hubIPiffN4cuda3std3__44plusIvEEE10Policy1000ES5_PfSD_NS0_24ReduceByKeyScanTileStateIfiLb1EEENS8_8equal_toIvEESA_NS0_8NullTypeEjfiEEvT0_PT9_T1_T2_T3_iT4_T5_T6_T7_,(.L_x_483 - _ZN3cub18CUB_300001_SM_10006detail11scan_by_key21DeviceScanByKeyKernelINS2_10policy_hubIPiffN4cuda3std3__44plusIvEEE10Policy1000ES5_PfSD_NS0_24ReduceByKeyScanTileStateIfiLb1EEENS8_8equal_toIvEESA_NS0_8NullTypeEjfiEEvT0_PT9_T1_T2_T3_iT4_T5_T6_T7_)
        .other          _ZN3cub18CUB_300001_SM_10006detail11scan_by_key21DeviceScanByKeyKernelINS2_10policy_hubIPiffN4cuda3std3__44plusIvEEE10Policy1000ES5_PfSD_NS0_24ReduceByKeyScanTileStateIfiLb1EEENS8_8equal_toIvEESA_NS0_8NullTypeEjfiEEvT0_PT9_T1_T2_T3_iT4_T5_T6_T7_,@"STO_CUDA_ENTRY STV_DEFAULT"
_ZN3cub18CUB_300001_SM_10006detail11scan_by_key21DeviceScanByKeyKernelINS2_10policy_hubIPiffN4cuda3std3__44plusIvEEE10Policy1000ES5_PfSD_NS0_24ReduceByKeyScanTileStateIfiLb1EEENS8_8equal_toIvEESA_NS0_8NullTypeEjfiEEvT0_PT9_T1_T2_T3_iT4_T5_T6_T7_:
.text._ZN3cub18CUB_300001_SM_10006detail11scan_by_key21DeviceScanByKeyKernelINS2_10policy_hubIPiffN4cuda3std3__44plusIvEEE10Policy1000ES5_PfSD_NS0_24ReduceByKeyScanTileStateIfiLb1EEENS8_8equal_toIvEESA_NS0_8NullTypeEjfiEEvT0_PT9_T1_T2_T3_iT4_T5_T6_T7_:
        /* <DEDUP_REMOVED lines=404> */
.L_x_302:
        /* <DEDUP_REMOVED lines=194> */
.L_x_306:
        /* <DEDUP_REMOVED lines=29> */
.L_x_332:
        /* <DEDUP_REMOVED lines=61> */
.L_x_346:
[----:B------:R-:W-:Y:S05]  /*2b00*/  @!P0 BRA `(.L_x_308) ;  /* 0x0000000400808947 */ /* 0x000fea0003800000 */
[----:B------:R-:W-:-:S07]  /*2b10*/  IMAD.MOV.U32 R62, RZ, RZ, 0x3a0 ;  /* 0x000003a0ff3e7424 */ /* 0x000fce00078e00ff */
.L_x_312:
[----:B------:R-:W-:Y:S01]  /*2b20*/  SHF.R.U32.HI R62, RZ, 0x1, R62 ;  /* 0x00000001ff3e7819 */ /* 0x000fe2000001163e */
[----:B------:R-:W-:Y:S02]  /*2b30*/  IMAD.MOV.U32 R44, RZ, RZ, R53 ;  /* 0x000000ffff2c7224 */ /* 0x000fe400078e0035 */
[----:B------:R-:W-:Y:S02]  /*2b40*/  IMAD.MOV.U32 R45, RZ, RZ, R60 ;  /* 0x000000ffff2d7224 */ /* 0x000fe400078e003c */
[----:B------:R-:W-:Y:S02]  /*2b50*/  IMAD.MOV.U32 R64, RZ, RZ, R54 ;  /* 0x000000ffff407224 */ /* 0x000fe400078e0036 */
[----:B------:R-:W-:-:S04]  /*2b60*/  IMAD.WIDE R54, R63, 0x10, R44 ;  /* 0x000000103f367825 */ /* 0x000fc800078e022c */
[----:B------:R-:W-:-:S07]  /*2b70*/  IMAD.MOV.U32 R66, RZ, RZ, R62 ;  /* 0x000000ffff427224 */ /* 0x000fce00078e003e */
.L_x_310:
        /* <DEDUP_REMOVED lines=29> */
.L_x_349:
        /* <DEDUP_REMOVED lines=59> */
.L_x_363:
[----:B------:R-:W-:Y:S05]  /*3100*/  @P0 BRA `(.L_x_312) ;  /* 0xfffffff800840947 */ /* 0x000fea000383ffff */
.L_x_308:
        /* <DEDUP_REMOVED lines=23> */
.L_x_314:
[----:B------:R-:W-:Y:S05]  /*3280*/  BSYNC.RECONVERGENT B1 ;  /* 0x0000000000017941 */ /* 0x000fea0003800200 */
.L_x_313:
[----:B------:R0:W-:Y:S01]  /*3290*/  @!P1 STS.64 [R2+0x40], R52 ;  /* 0x0000403402009388 */ /* 0x0001e20000000a00 */
[----:B------:R-:W-:Y:S02]  /*32a0*/  @!P1 IMAD.MOV.U32 R56, RZ, RZ, R52 ;  /* 0x000000ffff389224 */ /* 0x000fe400078e0034 */
[----:B------:R-:W-:-:S07]  /*32b0*/  @!P1 IMAD.MOV.U32 R48, RZ, RZ, R54 ;  /* 0x000000ffff309224 */ /* 0x000fce00078e0036 */
.L_x_304:
        /* <DEDUP_REMOVED lines=54> */
.L_x_303:
[----:B------:R-:W-:Y:S05]  /*3620*/  BSYNC.RECONVERGENT B0 ;  /* 0x0000000000007941 */ /* 0x000fea0003800200 */
.L_x_301:
[----:B0-----:R-:W0:Y:S01]  /*3630*/  S2R R2, SR_LANEID ;  /* 0x0000000000027919 */ /* 0x001e220000000000 */
[----:B------:R-:W2:Y:S01]  /*3640*/  LDCU.64 UR6, c[0x0][0x398] ;  /* 0x00007300ff0677ac */ /* 0x000ea20008000a00 */
[C---:B------:R-:W-:Y:S02]  /*3650*/  LOP3.LUT R0, R61.reuse, 0x3e0, RZ, 0xc0, !PT ;  /* 0x000003e03d007812 */ /* 0x040fe400078ec0ff */
[----:B------:R-:W-:-:S05]  /*3660*/  LOP3.LUT R61, R61, 0x1f, RZ, 0xc0, !PT ;  /* 0x0000001f3d3d7812 */ /* 0x000fca00078ec0ff */
[----:B------:R-:W-:Y:S02]  /*3670*/  IMAD R0, R0, 0x14, R61 ;  /* 0x0000001400007824 */ /* 0x000fe400078e023d */
[----:B0-----:R-:W-:Y:S01]  /*3680*/  IMAD R3, R2, 0x4c, R57 ;  /* 0x0000004c02037824 */ /* 0x001fe200078e0239 */
[----:B------:R-:W-:Y:S06]  /*3690*/  BAR.SYNC.DEFER_BLOCKING 0x0 ;  /* 0x0000000000007b1d */ /* 0x000fec0000010000 */
[----:B------:R-:W0:Y:S01]  /*36a0*/  S2R R2, SR_CTAID.X ;  /* 0x0000000000027919 */ /* 0x000e220000002500 */
[----:B------:R-:W-:Y:S04]  /*36b0*/  STS.128 [R3], R36 ;  /* 0x0000002403007388 */ /* 0x000fe80000000c00 */
[----:B------:R-:W-:Y:S04]  /*36c0*/  STS.128 [R3+0x10], R16 ;  /* 0x0000101003007388 */ /* 0x000fe80000000c00 */
[----:B------:R-:W-:Y:S04]  /*36d0*/  STS.128 [R3+0x20], R12 ;  /* 0x0000200c03007388 */ /* 0x000fe80000000c00 */
[----:B------:R-:W-:Y:S04]  /*36e0*/  STS.128 [R3+0x30], R8 ;  /* 0x0000300803007388 */ /* 0x000fe80000000c00 */
[----:B------:R0:W-:Y:S01]  /*36f0*/  STS.128 [R3+0x40], R4 ;  /* 0x0000400403007388 */ /* 0x0001e20000000c00 */
[----:B------:R-:W-:-:S03]  /*3700*/  NOP ;  /* 0x0000000000007918 */ /* 0x000fc60000000000 */
[----:B------:R-:W3:Y:S04]  /*3710*/  LDS R21, [R57] ;  /* 0x0000000039157984 */ /* 0x000ee80000000800 */
[----:B------:R-:W4:Y:S04]  /*3720*/  LDS R23, [R57+0x80] ;  /* 0x0000800039177984 */ /* 0x000f280000000800 */
[----:B------:R-:W5:Y:S01]  /*3730*/  LDS R25, [R57+0x100] ;  /* 0x0001000039197984 */ /* 0x000f620000000800 */
[----:B0-----:R-:W-:-:S03]  /*3740*/  IMAD R3, R2, 0x1180, RZ ;  /* 0x0000118002037824 */ /* 0x001fc600078e02ff */
[----:B------:R-:W0:Y:S02]  /*3750*/  LDS R27, [R57+0x180] ;  /* 0x00018000391b7984 */ /* 0x000e240000000800 */
[----:B------:R-:W-:Y:S02]  /*3760*/  IADD3 R0, P0, PT, R3, R0, RZ ;  /* 0x0000000003007210 */ /* 0x000fe40007f1e0ff */
[----:B------:R-:W1:Y:S03]  /*3770*/  LDS R29, [R57+0x200] ;  /* 0x00020000391d7984 */ /* 0x000e660000000800 */
[----:B------:R-:W-:Y:S01]  /*3780*/  IMAD.X R3, RZ, RZ, RZ, P0 ;  /* 0x000000ffff037224 */ /* 0x000fe200000e06ff */
[----:B------:R-:W1:Y:S01]  /*3790*/  LDS R17, [R57+0x280] ;  /* 0x0002800039117984 */ /* 0x000e620000000800 */
[----:B--2---:R-:W-:-:S03]  /*37a0*/  LEA R2, P0, R0, UR6, 0x2 ;  /* 0x0000000600027c11 */ /* 0x004fc6000f8010ff */
[----:B------:R-:W2:Y:S01]  /*37b0*/  LDS R13, [R57+0x300] ;  /* 0x00030000390d7984 */ /* 0x000ea20000000800 */
[----:B------:R-:W-:-:S03]  /*37c0*/  LEA.HI.X R3, R0, UR7, R3, 0x2, P0 ;  /* 0x0000000700037c11 */ /* 0x000fc600080f1403 */
[----:B------:R-:W2:Y:S04]  /*37d0*/  LDS R9, [R57+0x380] ;  /* 0x0003800039097984 */ /* 0x000ea80000000800 */
        /* <DEDUP_REMOVED lines=12> */
[----:B---3--:R-:W-:Y:S04]  /*38a0*/  STG.E desc[UR8][R2.64], R21 ;  /* 0x0000001502007986 */ /* 0x008fe8000c101908 */
[----:B----4-:R-:W-:Y:S04]  /*38b0*/  STG.E desc[UR8][R2.64+0x80], R23 ;  /* 0x0000801702007986 */ /* 0x010fe8000c101908 */
[----:B-----5:R-:W-:Y:S04]  /*38c0*/  STG.E desc[UR8][R2.64+0x100], R25 ;  /* 0x0001001902007986 */ /* 0x020fe8000c101908 */
[----:B0-----:R-:W-:Y:S04]  /*38d0*/  STG.E desc[UR8][R2.64+0x180], R27 ;  /* 0x0001801b02007986 */ /* 0x001fe8000c101908 */
[----:B-1----:R-:W-:Y:S04]  /*38e0*/  STG.E desc[UR8][R2.64+0x200], R29 ;  /* 0x0002001d02007986 */ /* 0x002fe8000c101908 */
[----:B------:R-:W-:Y:S04]  /*38f0*/  STG.E desc[UR8][R2.64+0x280], R17 ;  /* 0x0002801102007986 */ /* 0x000fe8000c101908 */
[----:B--2---:R-:W-:Y:S04]  /*3900*/  STG.E desc[UR8][R2.64+0x300], R13 ;  /* 0x0003000d02007986 */ /* 0x004fe8000c101908 */
        /* <DEDUP_REMOVED lines=14> */
.L_x_300:
[----:B------:R-:W-:-:S13]  /*39f0*/  ISETP.NE.AND P0, PT, R2, RZ, PT ;  /* 0x000000ff0200720c */ /* 0x000fda0003f05270 */
[----:B------:R-:W-:Y:S05]  /*3a00*/  @!P0 EXIT ;  /* 0x000000000000894d */ /* 0x000fea0003800000 */
[----:B------:R-:W0:Y:S01]  /*3a10*/  LDC.64 R4, c[0x0][0x380] ;  /* 0x0000e000ff047b82 */ /* 0x000e220000000a00 */
[----:B------:R-:W1:Y:S07]  /*3a20*/  S2R R3, SR_TID.X ;  /* 0x0000000000037919 */ /* 0x000e6e0000002100 */
[----:B------:R-:W2:Y:S01]  /*3a30*/  LDC.64 R20, c[0x0][0x390] ;  /* 0x0000e400ff147b82 */ /* 0x000ea20000000a00 */
[----:B0-----:R-:W-:-:S05]  /*3a40*/  IMAD.WIDE.U32 R4, R7, 0x4, R4 ;  /* 0x0000000407047825 */ /* 0x001fca00078e0004 */
[----:B------:R0:W3:Y:S01]  /*3a50*/  LD.E.STRONG.SM R0, desc[UR8][R4.64] ;  /* 0x0000000804007980 */ /* 0x0000e2000c10b900 */
[C---:B-1----:R-:W-:Y:S02]  /*3a60*/  LOP3.LUT R19, R3.reuse, 0x1f, RZ, 0xc0, !PT ;  /* 0x0000001f03137812 */ /* 0x042fe400078ec0ff */
[----:B------:R-:W-:-:S05]  /*3a70*/  LOP3.LUT R6, R3, 0x3e0, RZ, 0xc0, !PT ;  /* 0x000003e003067812 */ /* 0x000fca00078ec0ff */
[----:B------:R-:W-:Y:S01]  /*3a80*/  IMAD R19, R6, 0x14, R19 ;  /* 0x0000001406137824 */ /* 0x000fe200078e0213 */
[----:B--2---:R-:W-:-:S03]  /*3a90*/  LEA R6, P0, R7, R20, 0x2 ;  /* 0x0000001407067211 */ /* 0x004fc600078010ff */
[----:B------:R-:W-:Y:S01]  /*3aa0*/  IMAD.SHL.U32 R9, R19, 0x4, RZ ;  /* 0x0000000413097824 */ /* 0x000fe200078e00ff */
[----:B------:R-:W-:Y:S01]  /*3ab0*/  LEA.HI.X R7, R7, R21, RZ, 0x2, P0 ;  /* 0x0000001507077211 */ /* 0x000fe200000f14ff */
        /* <DEDUP_REMOVED lines=204> */
[----:B------:R-:W-:Y:S01]  /*4780*/  BSSY.RECONVERGENT B0, `(.L_x_316) ;  /* 0x000010e000007945 */ /* 0x000fe20003800200 */
[----:B------:R-:W-:Y:S02]  /*4790*/  ISETP.NE.AND P6, PT, R3, RZ, PT ;  /* 0x000000ff0300720c */ /* 0x000fe40003fc5270 */
[----:B------:R-:W-:Y:S01]  /*47a0*/  ISETP.NE.AND P0, PT, R24, R25, PT ;  /* 0x000000191800720c */ /* 0x000fe20003f05270 */
[----:B------:R-:W-:Y:S01]  /*47b0*/  STS [R46+0x3fc], R43 ;  /* 0x0003fc2b2e007388 */ /* 0x000fe20000000800 */
[----:B------:R-:W-:Y:S01]  /*47c0*/  BAR.SYNC.DEFER_BLOCKING 0x0 ;  /* 0x0000000000007b1d */ /* 0x000fe20000010000 */
[----:B------:R-:W-:Y:S01]  /*47d0*/  ISETP.NE.AND P1, PT, R25, R26, PT ;  /* 0x0000001a1900720c */ /* 0x000fe20003f25270 */
[----:B------:R-:W-:Y:S01]  /*47e0*/  IMAD R25, R3, 0x14, RZ ;  /* 0x0000001403197824 */ /* 0x000fe200078e02ff */
[----:B------:R-:W-:Y:S02]  /*47f0*/  LOP3.LUT R0, R0, 0xffffbfff, RZ, 0xc0, !PT ;  /* 0xffffbfff00007812 */ /* 0x000fe400078ec0ff */
[----:B------:R-:W-:Y:S01]  /*4800*/  ISETP.NE.AND P5, PT, R27, R28, PT ;  /* 0x0000001c1b00720c */ /* 0x000fe20003fa5270 */
[C---:B------:R-:W-:Y:S01]  /*4810*/  VIADD R55, R25.reuse, 0x6 ;  /* 0x0000000619377836 */ /* 0x040fe20000000000 */
[----:B------:R-:W-:-:S02]  /*4820*/  ISETP.NE.AND P3, PT, R25, R2, PT ;  /* 0x000000021900720c */ /* 0x000fc40003f65270 */
[----:B------:R-:W-:Y:S02]  /*4830*/  @P6 LOP3.LUT R0, R0, 0x4000, RZ, 0xfc, !PT ;  /* 0x0000400000006812 */ /* 0x000fe400078efcff */
[----:B------:R-:W-:Y:S01]  /*4840*/  ISETP.NE.AND P2, PT, R26, R27, PT ;  /* 0x0000001b1a00720c */ /* 0x000fe20003f45270 */
[----:B------:R-:W-:Y:S01]  /*4850*/  VIADD R27, R25, 0x1 ;  /* 0x00000001191b7836 */ /* 0x000fe20000000000 */
[----:B------:R-:W-:-:S04]  /*4860*/  LOP3.LUT R0, R0, 0xffffdfff, RZ, 0xc0, !PT ;  /* 0xffffdfff00007812 */ /* 0x000fc800078ec0ff */
[----:B------:R-:W-:Y:S01]  /*4870*/  ISETP.EQ.OR P0, PT, R27, R2, P0 ;  /* 0x000000021b00720c */ /* 0x000fe20000702670 */
[----:B------:R-:W-:-:S05]  /*4880*/  VIADD R27, R25, 0x3 ;  /* 0x00000003191b7836 */ /* 0x000fca0000000000 */
[----:B------:R-:W-:Y:S01]  /*4890*/  ISETP.EQ.OR P2, PT, R27, R2, P2 ;  /* 0x000000021b00720c */ /* 0x000fe20001742670 */
[----:B------:R-:W0:Y:S01]  /*48a0*/  @P6 LDS R53, [R46+0x3f8] ;  /* 0x0003f8002e356984 */ /* 0x000e220000000800 */
[----:B------:R-:W-:Y:S01]  /*48b0*/  VIADD R27, R25, 0x7 ;  /* 0x00000007191b7836 */ /* 0x000fe20000000000 */
[----:B0-----:R-:W-:Y:S01]  /*48c0*/  @P6 ISETP.NE.AND P4, PT, R53, R24, PT ;  /* 0x000000183500620c */ /* 0x001fe20003f85270 */
[----:B------:R-:W-:Y:S02]  /*48d0*/  IMAD.MOV.U32 R24, RZ, RZ, 0x1 ;  /* 0x00000001ff187424 */ /* 0x000fe400078e00ff */
[----:B------:R-:W-:Y:S01]  /*48e0*/  VIADD R53, R25, 0x2 ;  /* 0x0000000219357836 */ /* 0x000fe20000000000 */
[----:B------:R-:W-:Y:S02]  /*48f0*/  @P6 SEL R24, RZ, 0x1, !P4 ;  /* 0x00000001ff186807 */ /* 0x000fe40006000000 */
[----:B------:R-:W-:Y:S02]  /*4900*/  ISETP.NE.AND P4, PT, R28, R29, PT ;  /* 0x0000001d1c00720c */ /* 0x000fe40003f85270 */
[----:B------:R-:W-:-:S02]  /*4910*/  SEL R24, R24, 0x1, P3 ;  /* 0x0000000118187807 */ /* 0x000fc40001800000 */
[----:B------:R-:W-:Y:S01]  /*4920*/  ISETP.NE.AND P3, PT, R29, R30, PT ;  /* 0x0000001e1d00720c */ /* 0x000fe20003f65270 */
[----:B------:R-:W-:Y:S01]  /*4930*/  VIADD R29, R25, 0x4 ;  /* 0x00000004191d7836 */ /* 0x000fe20000000000 */
[-C--:B------:R-:W-:Y:S01]  /*4940*/  ISETP.EQ.OR P1, PT, R53, R2.reuse, P1 ;  /* 0x000000023500720c */ /* 0x080fe20000f22670 */
[----:B------:R-:W-:Y:S01]  /*4950*/  VIADD R53, R25, 0x5 ;  /* 0x0000000519357836 */ /* 0x000fe20000000000 */
[----:B------:R-:W-:Y:S02]  /*4960*/  P2R R28, PR, RZ, 0x4 ;  /* 0x00000004ff1c7803 */ /* 0x000fe40000000000 */
[-C--:B------:R-:W-:Y:S02]  /*4970*/  ISETP.EQ.OR P6, PT, R29, R2.reuse, P5 ;  /* 0x000000021d00720c */ /* 0x080fe40002fc2670 */
[-C--:B------:R-:W-:Y:S02]  /*4980*/  ISETP.EQ.OR P5, PT, R53, R2.reuse, P4 ;  /* 0x000000023500720c */ /* 0x080fe400027a2670 */
[----:B------:R-:W-:-:S02]  /*4990*/  ISETP.EQ.OR P4, PT, R55, R2, P3 ;  /* 0x000000023700720c */ /* 0x000fc40001f82670 */
[----:B------:R-:W-:Y:S02]  /*49a0*/  ISETP.NE.AND P3, PT, R30, R31, PT ;  /* 0x0000001f1e00720c */ /* 0x000fe40003f65270 */
[----:B------:R-:W-:Y:S02]  /*49b0*/  P2R R29, PR, RZ, 0x1 ;  /* 0x00000001ff1d7803 */ /* 0x000fe40000000000 */
[----:B------:R-:W-:-:S03]  /*49c0*/  P2R R30, PR, RZ, 0x2 ;  /* 0x00000002ff1e7803 */ /* 0x000fc60000000000 */
[----:B------:R-:W-:Y:S02]  /*49d0*/  @P6 LOP3.LUT R0, R0, 0x2000, RZ, 0xfc, !PT ;  /* 0x0000200000006812 */ /* 0x000fe400078efcff */
[----:B------:R-:W-:Y:S02]  /*49e0*/  PLOP3.LUT P6, PT, P2, P0, P1, 0xfe, 0x0 ;  /* 0x000000000000781c */ /* 0x000fe400017c1f16 */
[----:B------:R-:W-:-:S04]  /*49f0*/  LOP3.LUT R0, R0, 0xffffefff, RZ, 0xc0, !PT ;  /* 0xffffefff00007812 */ /* 0x000fc800078ec0ff */
[----:B------:R-:W-:Y:S02]  /*4a00*/  @P5 LOP3.LUT R0, R0, 0x1000, RZ, 0xfc, !PT ;  /* 0x0000100000005812 */ /* 0x000fe400078efcff */
[----:B------:R-:W-:Y:S01]  /*4a10*/  ISETP.EQ.OR P5, PT, R27, R2, P3 ;  /* 0x000000021b00720c */ /* 0x000fe20001fa2670 */
[----:B------:R-:W-:Y:S01]  /*4a20*/  VIADD R27, R25, 0x8 ;  /* 0x00000008191b7836 */ /* 0x000fe20000000000 */
[----:B------:R-:W-:Y:S02]  /*4a30*/  LOP3.LUT R0, R0, 0xfffff7ff, RZ, 0xc0, !PT ;  /* 0xfffff7ff00007812 */ /* 0x000fe400078ec0ff */
[----:B------:R-:W-:Y:S02]  /*4a40*/  ISETP.NE.AND P3, PT, R31, R32, PT ;  /* 0x000000201f00720c */ /* 0x000fe40003f65270 */
[----:B------:R-:W-:Y:S02]  /*4a50*/  @P4 LOP3.LUT R0, R0, 0x800, RZ, 0xfc, !PT ;  /* 0x0000080000004812 */ /* 0x000fe400078efcff */
[----:B------:R-:W-:Y:S01]  /*4a60*/  ISETP.EQ.OR P3, PT, R27, R2, P3 ;  /* 0x000000021b00720c */ /* 0x000fe20001f62670 */
[----:B------:R-:W-:Y:S01]  /*4a70*/  VIADD R27, R25, 0x9 ;  /* 0x00000009191b7836 */ /* 0x000fe20000000000 */
[----:B------:R-:W-:-:S04]  /*4a80*/  LOP3.LUT R0, R0, 0xfffffbff, RZ, 0xc0, !PT ;  /* 0xfffffbff00007812 */ /* 0x000fc800078ec0ff */
[----:B------:R-:W-:-:S04]  /*4a90*/  @P5 LOP3.LUT R0, R0, 0x400, RZ, 0xfc, !PT ;  /* 0x0000040000005812 */ /* 0x000fc800078efcff */
[----:B------:R-:W-:-:S04]  /*4aa0*/  LOP3.LUT R0, R0, 0xfffffdff, RZ, 0xc0, !PT ;  /* 0xfffffdff00007812 */ /* 0x000fc800078ec0ff */
[----:B------:R-:W-:Y:S02]  /*4ab0*/  @P3 LOP3.LUT R0, R0, 0x200, RZ, 0xfc, !PT ;  /* 0x0000020000003812 */ /* 0x000fe400078efcff */
[----:B------:R-:W-:Y:S02]  /*4ac0*/  ISETP.NE.AND P3, PT, R32, R33, PT ;  /* 0x000000212000720c */ /* 0x000fe40003f65270 */
[----:B------:R-:W-:Y:S02]  /*4ad0*/  LOP3.LUT R0, R0, 0xfffffeff, RZ, 0xc0, !PT ;  /* 0xfffffeff00007812 */ /* 0x000fe400078ec0ff */
[----:B------:R-:W-:Y:S01]  /*4ae0*/  ISETP.EQ.OR P4, PT, R27, R2, P3 ;  /* 0x000000021b00720c */ /* 0x000fe20001f82670 */
[----:B------:R-:W-:Y:S01]  /*4af0*/  VIADD R27, R25, 0xa ;  /* 0x0000000a191b7836 */ /* 0x000fe20000000000 */
[----:B------:R-:W-:-:S11]  /*4b00*/  ISETP.NE.AND P3, PT, R33, R34, PT ;  /* 0x000000222100720c */ /* 0x000fd60003f65270 */
[----:B------:R-:W-:Y:S02]  /*4b10*/  @P4 LOP3.LUT R0, R0, 0x100, RZ, 0xfc, !PT ;  /* 0x0000010000004812 */ /* 0x000fe400078efcff */
[----:B------:R-:W-:Y:S01]  /*4b20*/  ISETP.EQ.OR P4, PT, R27, R2, P3 ;  /* 0x000000021b00720c */ /* 0x000fe20001f82670 */
[----:B------:R-:W-:Y:S01]  /*4b30*/  VIADD R27, R25, 0xb ;  /* 0x0000000b191b7836 */ /* 0x000fe20000000000 */
[----:B------:R-:W-:Y:S02]  /*4b40*/  LOP3.LUT R0, R0, 0xffffff7f, RZ, 0xc0, !PT ;  /* 0xffffff7f00007812 */ /* 0x000fe400078ec0ff */
[----:B------:R-:W-:-:S09]  /*4b50*/  ISETP.NE.AND P3, PT, R34, R35, PT ;  /* 0x000000232200720c */ /* 0x000fd20003f65270 */
        /* <DEDUP_REMOVED lines=13> */
[C---:B------:R-:W-:Y:S02]  /*4c30*/  LOP3.LUT P2, RZ, R0.reuse, 0x20, RZ, 0xc0, !PT ;  /* 0x0000002000ff7812 */ /* 0x040fe4000784c0ff */
[C---:B------:R-:W-:Y:S02]  /*4c40*/  LOP3.LUT P3, RZ, R0.reuse, 0x1000, RZ, 0xc0, !PT ;  /* 0x0000100000ff7812 */ /* 0x040fe4000786c0ff */
[----:B------:R-:W-:Y:S02]  /*4c50*/  P2R R26, PR, RZ, 0x4 ;  /* 0x00000004ff1a7803 */ /* 0x000fe40000000000 */
[----:B------:R-:W-:-:S02]  /*4c60*/  LOP3.LUT P0, RZ, R0, 0x2000, RZ, 0xc0, !PT ;  /* 0x0000200000ff7812 */ /* 0x000fc4000780c0ff */
[C---:B------:R-:W-:Y:S02]  /*4c70*/  LOP3.LUT P2, RZ, R0.reuse, 0x80, RZ, 0xc0, !PT ;  /* 0x0000008000ff7812 */ /* 0x040fe4000784c0ff */
[----:B------:R-:W-:Y:S02]  /*4c80*/  LOP3.LUT R0, R0, 0xffffffef, RZ, 0xc0, !PT ;  /* 0xffffffef00007812 */ /* 0x000fe400078ec0ff */
[----:B------:R-:W-:Y:S02]  /*4c90*/  PLOP3.LUT P6, PT, P3, P6, P0, 0xfe, 0x0 ;  /* 0x000000000000781c */ /* 0x000fe40001fcdf06 */
[----:B------:R-:W-:Y:S02]  /*4ca0*/  ISETP.NE.AND P3, PT, R37, R38, PT ;  /* 0x000000262500720c */ /* 0x000fe40003f65270 */
[----:B------:R-:W-:Y:S02]  /*4cb0*/  @P4 LOP3.LUT R0, R0, 0x10, RZ, 0xfc, !PT ;  /* 0x0000001000004812 */ /* 0x000fe400078efcff */
[----:B------:R-:W-:Y:S01]  /*4cc0*/  ISETP.EQ.OR P0, PT, R27, R2, P3 ;  /* 0x000000021b00720c */ /* 0x000fe20001f02670 */
[----:B------:R-:W-:Y:S01]  /*4cd0*/  VIADD R27, R25, 0xf ;  /* 0x0000000f191b7836 */ /* 0x000fe20000000000 */
[----:B------:R-:W-:-:S02]  /*4ce0*/  LOP3.LUT P3, RZ, R0, 0x800, RZ, 0xc0, !PT ;  /* 0x0000080000ff7812 */ /* 0x000fc4000786c0ff */
[----:B------:R-:W-:Y:S02]  /*4cf0*/  LOP3.LUT P1, RZ, R0, 0x100, RZ, 0xc0, !PT ;  /* 0x0000010000ff7812 */ /* 0x000fe4000782c0ff */
[----:B------:R-:W-:Y:S02]  /*4d00*/  PLOP3.LUT P6, PT, P5, P6, P3, 0xfe, 0x0 ;  /* 0x000000000000781c */ /* 0x000fe40002fcdf36 */
[----:B------:R-:W-:Y:S02]  /*4d10*/  ISETP.NE.AND P3, PT, R38, R39, PT ;  /* 0x000000272600720c */ /* 0x000fe40003f65270 */
[----:B------:R-:W-:Y:S02]  /*4d20*/  LOP3.LUT R0, R0, 0xfffffff7, RZ, 0xc0, !PT ;  /* 0xfffffff700007812 */ /* 0x000fe400078ec0ff */
[----:B------:R-:W-:Y:S01]  /*4d30*/  ISETP.EQ.OR P5, PT, R27, R2, P3 ;  /* 0x000000021b00720c */ /* 0x000fe20001fa2670 */
[----:B------:R-:W-:Y:S01]  /*4d40*/  VIADD R27, R25, 0x10 ;  /* 0x00000010191b7836 */ /* 0x000fe20000000000 */
[----:B------:R-:W-:-:S04]  /*4d50*/  @P0 LOP3.LUT R0, R0, 0x8, RZ, 0xfc, !PT ;  /* 0x0000000800000812 */ /* 0x000fc800078efcff */
        /* <DEDUP_REMOVED lines=8> */
[----:B------:R-:W-:Y:S02]  /*4de0*/  LOP3.LUT R0, R0, 0xfffffffd, RZ, 0xc0, !PT ;  /* 0xfffffffd00007812 */ /* 0x000fe400078ec0ff */
[----:B------:R-:W-:Y:S02]  /*4df0*/  PLOP3.LUT P6, PT, P3, P6, P2, 0xfe, 0x0 ;  /* 0x000000000000781c */ /* 0x000fe40001fcdf26 */
[----:B------:R-:W-:Y:S01]  /*4e00*/  ISETP.NE.AND P2, PT, R26, RZ, PT ;  /* 0x000000ff1a00720c */ /* 0x000fe20003f45270 */
[----:B-1----:R-:W-:Y:S01]  /*4e10*/  FADD R26, R4, R5 ;  /* 0x00000005041a7221 */ /* 0x002fe20000000000 */
[----:B------:R-:W-:Y:S02]  /*4e20*/  ISETP.NE.AND P3, PT, R40, R41, PT ;  /* 0x000000292800720c */ /* 0x000fe40003f65270 */
[----:B------:R-:W-:Y:S02]  /*4e30*/  PLOP3.LUT P6, PT, P4, P6, P2, 0xfe, 0x0 ;  /* 0x000000000000781c */ /* 0x000fe400027cdf26 */
[----:B------:R-:W-:Y:S01]  /*4e40*/  ISETP.EQ.OR P3, PT, R27, R2, P3 ;  /* 0x000000021b00720c */ /* 0x000fe20001f62670 */
[C---:B------:R-:W-:Y:S01]  /*4e50*/  VIADD R27, R25.reuse, 0x12 ;  /* 0x00000012191b7836 */ /* 0x040fe20000000000 */
[----:B------:R-:W-:Y:S01]  /*4e60*/  PLOP3.LUT P6, PT, P5, P6, P0, 0xfe, 0x0 ;  /* 0x000000000000781c */ /* 0x000fe20002fcdf06 */
[----:B------:R-:W-:Y:S01]  /*4e70*/  VIADD R25, R25, 0x13 ;  /* 0x0000001319197836 */ /* 0x000fe20000000000 */
[----:B------:R-:W-:-:S02]  /*4e80*/  @P1 LOP3.LUT R0, R0, 0x2, RZ, 0xfc, !PT ;  /* 0x0000000200001812 */ /* 0x000fc400078efcff */
[----:B------:R-:W-:Y:S02]  /*4e90*/  ISETP.NE.AND P0, PT, R29, RZ, PT ;  /* 0x000000ff1d00720c */ /* 0x000fe40003f05270 */
[----:B------:R-:W-:Y:S02]  /*4ea0*/  PLOP3.LUT P6, PT, P3, P6, P1, 0xfe, 0x0 ;  /* 0x000000000000781c */ /* 0x000fe40001fcdf16 */
[----:B------:R-:W-:Y:S02]  /*4eb0*/  P2R R29, PR, RZ, 0x8 ;  /* 0x00000008ff1d7803 */ /* 0x000fe40000000000 */
[----:B------:R-:W-:Y:S02]  /*4ec0*/  LOP3.LUT P3, RZ, R0, 0x8, RZ, 0xc0, !PT ;  /* 0x0000000800ff7812 */ /* 0x000fe4000786c0ff */
[----:B------:R-:W-:Y:S02]  /*4ed0*/  ISETP.NE.AND P4, PT, R41, R42, PT ;  /* 0x0000002a2900720c */ /* 0x000fe40003f85270 */
[----:B------:R-:W-:-:S02]  /*4ee0*/  P2R R39, PR, RZ, 0x8 ;  /* 0x00000008ff277803 */ /* 0x000fc40000000000 */
[C---:B------:R-:W-:Y:S02]  /*4ef0*/  LOP3.LUT P3, RZ, R0.reuse, 0x10, RZ, 0xc0, !PT ;  /* 0x0000001000ff7812 */ /* 0x040fe4000786c0ff */
[----:B------:R-:W-:Y:S02]  /*4f00*/  ISETP.EQ.OR P4, PT, R27, R2, P4 ;  /* 0x000000021b00720c */ /* 0x000fe40002782670 */
[----:B------:R-:W-:Y:S02]  /*4f10*/  P2R R38, PR, RZ, 0x8 ;  /* 0x00000008ff267803 */ /* 0x000fe40000000000 */
[----:B------:R-:W-:Y:S02]  /*4f20*/  LOP3.LUT P3, RZ, R0, 0x20, RZ, 0xc0, !PT ;  /* 0x0000002000ff7812 */ /* 0x000fe4000786c0ff */
[----:B------:R-:W-:Y:S02]  /*4f30*/  FSEL R27, R5, R26, P0 ;  /* 0x0000001a051b7208 */ /* 0x000fe40000000000 */
[----:B------:R-:W-:-:S02]  /*4f40*/  P2R R37, PR, RZ, 0x8 ;  /* 0x00000008ff257803 */ /* 0x000fc40000000000 */
[----:B------:R-:W-:Y:S01]  /*4f50*/  LOP3.LUT P3, RZ, R0, 0x40, RZ, 0xc0, !PT ;  /* 0x0000004000ff7812 */ /* 0x000fe2000786c0ff */
[----:B------:R-:W-:Y:S01]  /*4f60*/  FADD R27, R6, R27 ;  /* 0x0000001b061b7221 */ /* 0x000fe20000000000 */
[----:B------:R-:W-:Y:S02]  /*4f70*/  ISETP.NE.AND P1, PT, R30, RZ, PT ;  /* 0x000000ff1e00720c */ /* 0x000fe40003f25270 */
[----:B------:R-:W-:Y:S02]  /*4f80*/  P2R R36, PR, RZ, 0x8 ;  /* 0x00000008ff247803 */ /* 0x000fe40000000000 */
[----:B------:R-:W-:Y:S02]  /*4f90*/  LOP3.LUT P3, RZ, R0, 0x80, RZ, 0xc0, !PT ;  /* 0x0000008000ff7812 */ /* 0x000fe4000786c0ff */
[----:B------:R-:W-:Y:S02]  /*4fa0*/  FSEL R26, R6, R27, P1 ;  /* 0x0000001b061a7208 */ /* 0x000fe40000800000 */
[----:B------:R-:W-:-:S02]  /*4fb0*/  P2R R35, PR, RZ, 0x8 ;  /* 0x00000008ff237803 */ /* 0x000fc40000000000 */
[----:B------:R-:W-:Y:S01]  /*4fc0*/  LOP3.LUT P3, RZ, R0, 0x100, RZ, 0xc0, !PT ;  /* 0x0000010000ff7812 */ /* 0x000fe2000786c0ff */
[C---:B------:R-:W-:Y:S01]  /*4fd0*/  FADD R26, R7.reuse, R26 ;  /* 0x0000001a071a7221 */ /* 0x040fe20000000000 */
[----:B------:R-:W-:Y:S02]  /*4fe0*/  ISETP.NE.AND P2, PT, R28, RZ, PT ;  /* 0x000000ff1c00720c */ /* 0x000fe40003f45270 */
[----:B------:R-:W-:Y:S02]  /*4ff0*/  P2R R34, PR, RZ, 0x8 ;  /* 0x00000008ff227803 */ /* 0x000fe40000000000 */
[----:B------:R-:W-:Y:S02]  /*5000*/  LOP3.LUT P3, RZ, R0, 0x200, RZ, 0xc0, !PT ;  /* 0x0000020000ff7812 */ /* 0x000fe4000786c0ff */
[----:B------:R-:W-:Y:S02]  /*5010*/  FSEL R27, R7, R26, P2 ;  /* 0x0000001a071b7208 */ /* 0x000fe40001000000 */
[----:B------:R-:W-:-:S02]  /*5020*/  P2R R33, PR, RZ, 0x8 ;  /* 0x00000008ff217803 */ /* 0x000fc40000000000 */
[----:B------:R-:W-:Y:S01]  /*5030*/  LOP3.LUT P3, RZ, R0, 0x400, RZ, 0xc0, !PT ;  /* 0x0000040000ff7812 */ /* 0x000fe2000786c0ff */
[----:B--2---:R-:W-:Y:S01]  /*5040*/  FADD R27, R8, R27 ;  /* 0x0000001b081b7221 */ /* 0x004fe20000000000 */
[----:B------:R-:W-:Y:S02]  /*5050*/  ISETP.NE.AND P5, PT, R42, R43, PT ;  /* 0x0000002b2a00720c */ /* 0x000fe40003fa5270 */
[----:B------:R-:W-:Y:S02]  /*5060*/  P2R R32, PR, RZ, 0x8 ;  /* 0x00000008ff207803 */ /* 0x000fe40000000000 */
[----:B------:R-:W-:Y:S02]  /*5070*/  LOP3.LUT P3, RZ, R0, 0x800, RZ, 0xc0, !PT ;  /* 0x0000080000ff7812 */ /* 0x000fe4000786c0ff */
[----:B------:R-:W-:Y:S02]  /*5080*/  P2R R28, PR, RZ, 0x1 ;  /* 0x00000001ff1c7803 */ /* 0x000fe40000000000 */
[----:B------:R-:W-:-:S02]  /*5090*/  P2R R31, PR, RZ, 0x8 ;  /* 0x00000008ff1f7803 */ /* 0x000fc40000000000 */
[C---:B------:R-:W-:Y:S02]  /*50a0*/  LOP3.LUT P3, RZ, R0.reuse, 0x1000, RZ, 0xc0, !PT ;  /* 0x0000100000ff7812 */ /* 0x040fe4000786c0ff */
[C---:B------:R-:W-:Y:S02]  /*50b0*/  LOP3.LUT P0, RZ, R0.reuse, 0x4, RZ, 0xc0, !PT ;  /* 0x0000000400ff7812 */ /* 0x040fe4000780c0ff */
[----:B------:R-:W-:Y:S02]  /*50c0*/  P2R R30, PR, RZ, 0x8 ;  /* 0x00000008ff1e7803 */ /* 0x000fe40000000000 */
[----:B------:R-:W-:Y:S02]  /*50d0*/  LOP3.LUT P3, RZ, R0, 0x2000, RZ, 0xc0, !PT ;  /* 0x0000200000ff7812 */ /* 0x000fe4000786c0ff */
[----:B------:R-:W-:Y:S02]  /*50e0*/  ISETP.EQ.OR P5, PT, R25, R2, P5 ;  /* 0x000000021900720c */ /* 0x000fe40002fa2670 */
[----:B------:R-:W-:-:S02]  /*50f0*/  FSEL R26, R8, R27, P3 ;  /* 0x0000001b081a7208 */ /* 0x000fc40001800000 */
[----:B------:R-:W-:Y:S02]  /*5100*/  ISETP.NE.AND P3, PT, R30, RZ, PT ;  /* 0x000000ff1e00720c */ /* 0x000fe40003f65270 */
[----:B------:R-:W-:Y:S01]  /*5110*/  PLOP3.LUT P6, PT, P5, P6, P4, 0xfe, 0x0 ;  /* 0x000000000000781c */ /* 0x000fe20002fcdf46 */
[----:B------:R-:W-:-:S03]  /*5120*/  FADD R26, R9, R26 ;  /* 0x0000001a091a7221 */ /* 0x000fc60000000000 */
[----:B------:R-:W-:Y:S02]  /*5130*/  SEL R25, RZ, 0x1, !P6 ;  /* 0x00000001ff197807 */ /* 0x000fe40007000000 */
[----:B------:R-:W-:Y:S02]  /*5140*/  FSEL R27, R9, R26, P3 ;  /* 0x0000001a091b7208 */ /* 0x000fe40001800000 */
[----:B------:R-:W-:Y:S02]  /*5150*/  ISETP.NE.AND P3, PT, R31, RZ, PT ;  /* 0x000000ff1f00720c */ /* 0x000fe40003f65270 */
[----:B------:R-:W-:Y:S01]  /*5160*/  LOP3.LUT P6, RZ, R0, 0x2, RZ, 0xc0, !PT ;  /* 0x0000000200ff7812 */ /* 0x000fe200078cc0ff */
        /* <DEDUP_REMOVED lines=111> */
.L_x_317:
[----:B------:R-:W-:Y:S05]  /*5860*/  BSYNC.RECONVERGENT B0 ;  /* 0x0000000000007941 */ /* 0x000fea0003800200 */
.L_x_316:
        /* <DEDUP_REMOVED lines=75> */
.L_x_315:
[----:B------:R-:W-:Y:S01]  /*5d20*/  ISETP.NE.AND P0, PT, R3, RZ, PT ;  /* 0x000000ff0300720c */ /* 0x000fe20003f05270 */
[----:B------:R-:W-:Y:S01]  /*5d30*/  IMAD.MOV.U32 R53, RZ, RZ, RZ ;  /* 0x000000ffff357224 */ /* 0x000fe200078e00ff */
[----:B0-----:R-:W-:-:S11]  /*5d40*/  LOP3.LUT R0, R0, 0xfffffffb, RZ, 0xc0, !PT ;  /* 0xfffffffb00007812 */ /* 0x001fd600078ec0ff */
[----:B------:R-:W0:Y:S01]  /*5d50*/  @!P0 LDC.64 R56, c[0x0][0x388] ;  /* 0x0000e200ff388b82 */ /* 0x000e220000000a00 */
[----:B------:R-:W-:Y:S01]  /*5d60*/  IMAD R55, R3, 0x14, RZ ;  /* 0x0000001403377824 */ /* 0x000fe200078e02ff */
[----:B------:R-:W-:Y:S01]  /*5d70*/  ISETP.NE.AND P1, PT, R24, R25, PT ;  /* 0x000000191800720c */ /* 0x000fe20003f25270 */
[----:B-1----:R-:W-:Y:S01]  /*5d80*/  FADD R46, R4, R5 ;  /* 0x00000005042e7221 */ /* 0x002fe20000000000 */
[----:B------:R-:W-:Y:S02]  /*5d90*/  ISETP.NE.AND P2, PT, R25, R26, PT ;  /* 0x0000001a1900720c */ /* 0x000fe40003f45270 */
[----:B------:R-:W-:Y:S01]  /*5da0*/  @P0 LOP3.LUT R0, R0, 0x4, RZ, 0xfc, !PT ;  /* 0x0000000400000812 */ /* 0x000fe200078efcff */
[----:B0-----:R-:W-:-:S05]  /*5db0*/  @!P0 IMAD.WIDE.U32 R56, R60, 0x4, R56 ;  /* 0x000000043c388825 */ /* 0x001fca00078e0038 */
[----:B------:R0:W5:Y:S01]  /*5dc0*/  @!P0 LDG.E R53, desc[UR8][R56.64] ;  /* 0x0000000838358981 */ /* 0x000162000c1e1900 */
[C---:B------:R-:W-:Y:S01]  /*5dd0*/  VIADD R59, R55.reuse, 0x1 ;  /* 0x00000001373b7836 */ /* 0x040fe20000000000 */
[----:B------:R-:W-:Y:S01]  /*5de0*/  ISETP.NE.AND P0, PT, R26, R27, PT ;  /* 0x0000001b1a00720c */ /* 0x000fe20003f05270 */
[----:B------:R-:W-:Y:S01]  /*5df0*/  VIADD R25, R55, 0x2 ;  /* 0x0000000237197836 */ /* 0x000fe20000000000 */
[----:B------:R-:W-:Y:S02]  /*5e00*/  LEA R26, R3, UR4, 0x2 ;  /* 0x00000004031a7c11 */ /* 0x000fe4000f8e10ff */
[-C--:B------:R-:W-:Y:S02]  /*5e10*/  ISETP.EQ.OR P1, PT, R59, R2.reuse, P1 ;  /* 0x000000023b00720c */ /* 0x080fe40000f22670 */
[----:B------:R-:W-:Y:S01]  /*5e20*/  ISETP.EQ.OR P2, PT, R25, R2, P2 ;  /* 0x000000021900720c */ /* 0x000fe20001742670 */
[----:B------:R-:W-:Y:S01]  /*5e30*/  VIADD R25, R55, 0x3 ;  /* 0x0000000337197836 */ /* 0x000fe20000000000 */
[----:B------:R-:W-:Y:S01]  /*5e40*/  FSEL R59, R5, R46, P1 ;  /* 0x0000002e053b7208 */ /* 0x000fe20000800000 */
[----:B------:R-:W-:Y:S01]  /*5e50*/  STS [R26+0x3fc], R43 ;  /* 0x0003fc2b1a007388 */ /* 0x000fe20000000800 */
[----:B------:R-:W-:Y:S01]  /*5e60*/  LOP3.LUT R0, R0, 0xffff7fff, RZ, 0xc0, !PT ;  /* 0xffff7fff00007812 */ /* 0x000fe200078ec0ff */
[----:B------:R-:W-:Y:S02]  /*5e70*/  BAR.SYNC.DEFER_BLOCKING 0x0 ;  /* 0x0000000000007b1d */ /* 0x000fe40000010000 */
[----:B------:R-:W-:Y:S01]  /*5e80*/  FADD R59, R6, R59 ;  /* 0x0000003b063b7221 */ /* 0x000fe20000000000 */
[----:B------:R-:W-:Y:S01]  /*5e90*/  ISETP.EQ.OR P3, PT, R25, R2, P0 ;  /* 0x000000021900720c */ /* 0x000fe20000762670 */
[----:B------:R-:W-:Y:S01]  /*5ea0*/  VIADD R25, R55, 0x4 ;  /* 0x0000000437197836 */ /* 0x000fe20000000000 */
[----:B------:R-:W-:-:S02]  /*5eb0*/  ISETP.NE.AND P0, PT, R27, R28, PT ;  /* 0x0000001c1b00720c */ /* 0x000fc40003f05270 */
[----:B------:R-:W-:Y:S02]  /*5ec0*/  FSEL R46, R6, R59, P2 ;  /* 0x0000003b062e7208 */ /* 0x000fe40001000000 */
[----:B------:R-:W-:Y:S01]  /*5ed0*/  ISETP.EQ.OR P4, PT, R25, R2, P0 ;  /* 0x000000021900720c */ /* 0x000fe20000782670 */
[----:B------:R-:W-:Y:S01]  /*5ee0*/  VIADD R25, R55, 0x5 ;  /* 0x0000000537197836 */ /* 0x000fe20000000000 */
[----:B------:R-:W-:Y:S01]  /*5ef0*/  ISETP.NE.AND P0, PT, R3, RZ, PT ;  /* 0x000000ff0300720c */ /* 0x000fe20003f05270 */
[----:B------:R-:W-:-:S04]  /*5f00*/  FADD R46, R7, R46 ;  /* 0x0000002e072e7221 */ /* 0x000fc80000000000 */
[----:B------:R-:W-:Y:S02]  /*5f10*/  @P3 LOP3.LUT R0, R0, 0x8000, RZ, 0xfc, !PT ;  /* 0x0000800000003812 */ /* 0x000fe400078efcff */
[----:B------:R-:W-:Y:S02]  /*5f20*/  FSEL R27, R7, R46, P3 ;  /* 0x0000002e071b7208 */ /* 0x000fe40001800000 */
[----:B------:R-:W-:Y:S02]  /*5f30*/  ISETP.NE.AND P3, PT, R28, R29, PT ;  /* 0x0000001d1c00720c */ /* 0x000fe40003f65270 */
[----:B------:R-:W-:Y:S01]  /*5f40*/  LOP3.LUT R0, R0, 0xffffbfff, RZ, 0xc0, !PT ;  /* 0xffffbfff00007812 */ /* 0x000fe200078ec0ff */
[----:B--2---:R-:W-:Y:S01]  /*5f50*/  FADD R27, R8, R27 ;  /* 0x0000001b081b7221 */ /* 0x004fe20000000000 */
[----:B------:R-:W-:Y:S01]  /*5f60*/  ISETP.EQ.OR P3, PT, R25, R2, P3 ;  /* 0x000000021900720c */ /* 0x000fe20001f62670 */
[----:B------:R-:W-:Y:S01]  /*5f70*/  VIADD R25, R55, 0x6 ;  /* 0x0000000637197836 */ /* 0x000fe20000000000 */
[----:B------:R-:W-:-:S02]  /*5f80*/  @P4 LOP3.LUT R0, R0, 0x4000, RZ, 0xfc, !PT ;  /* 0x0000400000004812 */ /* 0x000fc400078efcff */
[----:B------:R-:W-:Y:S02]  /*5f90*/  FSEL R28, R8, R27, P4 ;  /* 0x0000001b081c7208 */ /* 0x000fe40002000000 */
[----:B------:R-:W-:Y:S02]  /*5fa0*/  LOP3.LUT R0, R0, 0xffffdfff, RZ, 0xc0, !PT ;  /* 0xffffdfff00007812 */ /* 0x000fe400078ec0ff */
[----:B------:R-:W-:Y:S01]  /*5fb0*/  ISETP.NE.AND P4, PT, R41, R42, PT ;  /* 0x0000002a2900720c */ /* 0x000fe20003f85270 */
[----:B------:R-:W-:-:S04]  /*5fc0*/  FADD R28, R9, R28 ;  /* 0x0000001c091c7221 */ /* 0x000fc80000000000 */
[----:B------:R-:W-:Y:S02]  /*5fd0*/  @P3 LOP3.LUT R0, R0, 0x2000, RZ, 0xfc, !PT ;  /* 0x0000200000003812 */ /* 0x000fe400078efcff */
[----:B------:R-:W-:Y:S02]  /*5fe0*/  FSEL R27, R9, R28, P3 ;  /* 0x0000001c091b7208 */ /* 0x000fe40001800000 */
[----:B------:R-:W-:-:S03]  /*5ff0*/  LOP3.LUT R0, R0, 0xffffefff, RZ, 0xc0, !PT ;  /* 0xffffefff00007812 */ /* 0x000fc600078ec0ff */
[----:B------:R-:W-:Y:S01]  /*6000*/  FADD R27, R10, R27 ;  /* 0x0000001b0a1b7221 */ /* 0x000fe20000000000 */
[----:B-----5:R1:W2:Y:S01]  /*6010*/  @P0 LDS R53, [R26+0x3f8] ;  /* 0x0003f8001a350984 */ /* 0x0202a20000000800 */
[----:B------:R-:W-:-:S04]  /*6020*/  ISETP.NE.AND P0, PT, R29, R30, PT ;  /* 0x0000001e1d00720c */ /* 0x000fc80003f05270 */
[-C--:B------:R-:W-:Y:S01]  /*6030*/  ISETP.EQ.OR P5, PT, R25, R2.reuse, P0 ;  /* 0x000000021900720c */ /* 0x080fe200007a2670 */
[----:B------:R-:W-:Y:S01]  /*6040*/  VIADD R25, R55, 0x7 ;  /* 0x0000000737197836 */ /* 0x000fe20000000000 */
[----:B------:R-:W-:Y:S02]  /*6050*/  ISETP.NE.AND P0, PT, R30, R31, PT ;  /* 0x0000001f1e00720c */ /* 0x000fe40003f05270 */
[----:B------:R-:W-:Y:S02]  /*6060*/  FSEL R28, R10, R27, P5 ;  /* 0x0000001b0a1c7208 */ /* 0x000fe40002800000 */
[----:B------:R-:W-:Y:S01]  /*6070*/  ISETP.EQ.OR P3, PT, R25, R2, P0 ;  /* 0x000000021900720c */ /* 0x000fe20000762670 */
[----:B------:R-:W-:Y:S01]  /*6080*/  VIADD R25, R55, 0x8 ;  /* 0x0000000837197836 */ /* 0x000fe20000000000 */
[----:B------:R-:W-:Y:S01]  /*6090*/  ISETP.NE.AND P0, PT, R31, R32, PT ;  /* 0x000000201f00720c */ /* 0x000fe20003f05270 */
[----:B------:R-:W-:Y:S01]  /*60a0*/  FADD R28, R11, R28 ;  /* 0x0000001c0b1c7221 */ /* 0x000fe20000000000 */
[----:B------:R-:W-:-:S03]  /*60b0*/  P2R R29, PR, RZ, 0x20 ;  /* 0x00000020ff1d7803 */ /* 0x000fc60000000000 */
[----:B------:R-:W-:Y:S02]  /*60c0*/  @P5 LOP3.LUT R0, R0, 0x1000, RZ, 0xfc, !PT ;  /* 0x0000100000005812 */ /* 0x000fe400078efcff */
[----:B------:R-:W-:Y:S02]  /*60d0*/  FSEL R27, R11, R28, P3 ;  /* 0x0000001c0b1b7208 */ /* 0x000fe40001800000 */
[----:B------:R-:W-:-:S03]  /*60e0*/  LOP3.LUT R0, R0, 0xfffff7ff, RZ, 0xc0, !PT ;  /* 0xfffff7ff00007812 */ /* 0x000fc600078ec0ff */
[----:B---3--:R-:W-:Y:S01]  /*60f0*/  FADD R27, R12, R27 ;  /* 0x0000001b0c1b7221 */ /* 0x008fe20000000000 */
[----:B------:R-:W-:Y:S02]  /*6100*/  @P3 LOP3.LUT R0, R0, 0x800, RZ, 0xfc, !PT ;  /* 0x0000080000003812 */ /* 0x000fe400078efcff */
[----:B------:R-:W-:Y:S01]  /*6110*/  ISETP.EQ.OR P3, PT, R25, R2, P0 ;  /* 0x000000021900720c */ /* 0x000fe20000762670 */
[----:B------:R-:W-:Y:S01]  /*6120*/  VIADD R25, R55, 0x9 ;  /* 0x0000000937197836 */ /* 0x000fe20000000000 */
[----:B------:R-:W-:Y:S02]  /*6130*/  LOP3.LUT R0, R0, 0xfffffbff, RZ, 0xc0, !PT ;  /* 0xfffffbff00007812 */ /* 0x000fe400078ec0ff */
[----:B------:R-:W-:Y:S02]  /*6140*/  ISETP.NE.AND P0, PT, R32, R33, PT ;  /* 0x000000212000720c */ /* 0x000fe40003f05270 */
[----:B-1----:R-:W-:-:S05]  /*6150*/  FSEL R26, R12, R27, P3 ;  /* 0x0000001b0c1a7208 */ /* 0x002fca0001800000 */
[----:B------:R-:W-:Y:S02]  /*6160*/  FADD R26, R13, R26 ;  /* 0x0000001a0d1a7221 */ /* 0x000fe40000000000 */
[----:B------:R-:W-:Y:S02]  /*6170*/  @P3 LOP3.LUT R0, R0, 0x400, RZ, 0xfc, !PT ;  /* 0x0000040000003812 */ /* 0x000fe400078efcff */
[----:B------:R-:W-:Y:S01]  /*6180*/  ISETP.EQ.OR P3, PT, R25, R2, P0 ;  /* 0x000000021900720c */ /* 0x000fe20000762670 */
[----:B------:R-:W-:Y:S01]  /*6190*/  VIADD R25, R55, 0xa ;  /* 0x0000000a37197836 */ /* 0x000fe20000000000 */
[----:B------:R-:W-:Y:S02]  /*61a0*/  LOP3.LUT R0, R0, 0xfffffdff, RZ, 0xc0, !PT ;  /* 0xfffffdff00007812 */ /* 0x000fe400078ec0ff */
[----:B------:R-:W-:Y:S02]  /*61b0*/  ISETP.NE.AND P0, PT, R33, R34, PT ;  /* 0x000000222100720c */ /* 0x000fe40003f05270 */
[----:B------:R-:W-:-:S05]  /*61c0*/  FSEL R27, R13, R26, P3 ;  /* 0x0000001a0d1b7208 */ /* 0x000fca0001800000 */
[----:B------:R-:W-:Y:S02]  /*61d0*/  FADD R27, R14, R27 ;  /* 0x0000001b0e1b7221 */ /* 0x000fe40000000000 */
[----:B------:R-:W-:Y:S02]  /*61e0*/  @P3 LOP3.LUT R0, R0, 0x200, RZ, 0xfc, !PT ;  /* 0x0000020000003812 */ /* 0x000fe400078efcff */
[----:B------:R-:W-:Y:S01]  /*61f0*/  ISETP.EQ.OR P3, PT, R25, R2, P0 ;  /* 0x000000021900720c */ /* 0x000fe20000762670 */
[----:B------:R-:W-:Y:S01]  /*6200*/  VIADD R25, R55, 0xb ;  /* 0x0000000b37197836 */ /* 0x000fe20000000000 */
[----:B------:R-:W-:Y:S02]  /*6210*/  LOP3.LUT R0, R0, 0xfffffeff, RZ, 0xc0, !PT ;  /* 0xfffffeff00007812 */ /* 0x000fe400078ec0ff */
[----:B------:R-:W-:Y:S02]  /*6220*/  ISETP.NE.AND P0, PT, R34, R35, PT ;  /* 0x000000232200720c */ /* 0x000fe40003f05270 */
[----:B------:R-:W-:-:S02]  /*6230*/  FSEL R26, R14, R27, P3 ;  /* 0x0000001b0e1a7208 */ /* 0x000fc40001800000 */
[----:B------:R-:W-:-:S03]  /*6240*/  P2R R34, PR, RZ, 0x2 ;  /* 0x00000002ff227803 */ /* 0x000fc60000000000 */
[----:B------:R-:W-:Y:S02]  /*6250*/  FADD R26, R15, R26 ;  /* 0x0000001a0f1a7221 */ /* 0x000fe40000000000 */
[----:B------:R-:W-:Y:S02]  /*6260*/  @P3 LOP3.LUT R0, R0, 0x100, RZ, 0xfc, !PT ;  /* 0x0000010000003812 */ /* 0x000fe400078efcff */
[----:B------:R-:W-:Y:S01]  /*6270*/  ISETP.EQ.OR P3, PT, R25, R2, P0 ;  /* 0x000000021900720c */ /* 0x000fe20000762670 */
[----:B------:R-:W-:Y:S01]  /*6280*/  VIADD R25, R55, 0xc ;  /* 0x0000000c37197836 */ /* 0x000fe20000000000 */
[----:B------:R-:W-:Y:S02]  /*6290*/  LOP3.LUT R0, R0, 0xffffff7f, RZ, 0xc0, !PT ;  /* 0xffffff7f00007812 */ /* 0x000fe400078ec0ff */
[----:B------:R-:W-:Y:S02]  /*62a0*/  ISETP.NE.AND P0, PT, R35, R36, PT ;  /* 0x000000242300720c */ /* 0x000fe40003f05270 */
[----:B------:R-:W-:-:S05]  /*62b0*/  FSEL R27, R15, R26, P3 ;  /* 0x0000001a0f1b7208 */ /* 0x000fca0001800000 */
[----:B----4-:R-:W-:Y:S02]  /*62c0*/  FADD R27, R16, R27 ;  /* 0x0000001b101b7221 */ /* 0x010fe40000000000 */
        /* <DEDUP_REMOVED lines=24> */
[----:B------:R-:W-:Y:S02]  /*6450*/  ISETP.NE.AND P0, PT, R39, R40, PT ;  /* 0x000000282700720c */ /* 0x000fe40003f05270 */
[----:B------:R-:W-:Y:S02]  /*6460*/  LOP3.LUT R0, R0, 0xfffffff7, RZ, 0xc0, !PT ;  /* 0xfffffff700007812 */ /* 0x000fe400078ec0ff */
[----:B------:R-:W-:Y:S01]  /*6470*/  ISETP.EQ.OR P6, PT, R25, R2, P0 ;  /* 0x000000021900720c */ /* 0x000fe200007c2670 */
[----:B------:R-:W-:Y:S01]  /*6480*/  VIADD R25, R55, 0x11 ;  /* 0x0000001137197836 */ /* 0x000fe20000000000 */
[----:B------:R-:W-:-:S02]  /*6490*/  FSEL R27, R19, R26, P3 ;  /* 0x0000001a131b7208 */ /* 0x000fc40001800000 */
[----:B------:R-:W-:Y:S02]  /*64a0*/  P2R R38, PR, RZ, 0x40 ;  /* 0x00000040ff267803 */ /* 0x000fe40000000000 */
[----:B--2---:R-:W-:Y:S01]  /*64b0*/  ISETP.NE.AND P0, PT, R53, R24, PT ;  /* 0x000000183500720c */ /* 0x004fe20003f05270 */
[----:B------:R-:W-:Y:S01]  /*64c0*/  FADD R27, R20, R27 ;  /* 0x0000001b141b7221 */ /* 0x000fe20000000000 */
[----:B------:R-:W-:Y:S02]  /*64d0*/  @P3 LOP3.LUT R0, R0, 0x8, RZ, 0xfc, !PT ;  /* 0x0000000800003812 */ /* 0x000fe400078efcff */
[----:B------:R-:W-:Y:S02]  /*64e0*/  ISETP.NE.AND P3, PT, R40, R41, PT ;  /* 0x000000292800720c */ /* 0x000fe40003f65270 */
[C---:B------:R-:W-:Y:S02]  /*64f0*/  LOP3.LUT P5, RZ, R0.reuse, 0x4000, RZ, 0xc0, !PT ;  /* 0x0000400000ff7812 */ /* 0x040fe400078ac0ff */
[----:B------:R-:W-:-:S02]  /*6500*/  LOP3.LUT R0, R0, 0xfffffffd, RZ, 0xc0, !PT ;  /* 0xfffffffd00007812 */ /* 0x000fc400078ec0ff */
[----:B------:R-:W-:Y:S02]  /*6510*/  FSEL R26, R20, R27, P6 ;  /* 0x0000001b141a7208 */ /* 0x000fe40003000000 */
[----:B------:R-:W-:Y:S02]  /*6520*/  @P6 LOP3.LUT R0, R0, 0x2, RZ, 0xfc, !PT ;  /* 0x0000000200006812 */ /* 0x000fe400078efcff */
[-C--:B------:R-:W-:Y:S01]  /*6530*/  ISETP.EQ.OR P0, PT, R55, R2.reuse, P0 ;  /* 0x000000023700720c */ /* 0x080fe20000702670 */
[----:B------:R-:W-:Y:S01]  /*6540*/  FADD R26, R21, R26 ;  /* 0x0000001a151a7221 */ /* 0x000fe20000000000 */
[C---:B------:R-:W-:Y:S02]  /*6550*/  LOP3.LUT P6, RZ, R0.reuse, 0x10, RZ, 0xc0, !PT ;  /* 0x0000001000ff7812 */ /* 0x040fe400078cc0ff */
[----:B------:R-:W-:Y:S01]  /*6560*/  ISETP.EQ.OR P3, PT, R25, R2, P3 ;  /* 0x000000021900720c */ /* 0x000fe20001f62670 */
[C---:B------:R-:W-:Y:S01]  /*6570*/  VIADD R25, R55.reuse, 0x12 ;  /* 0x0000001237197836 */ /* 0x040fe20000000000 */
[----:B------:R-:W-:Y:S01]  /*6580*/  P2R R36, PR, RZ, 0x40 ;  /* 0x00000040ff247803 */ /* 0x000fe20000000000 */
[----:B------:R-:W-:Y:S01]  /*6590*/  VIADD R55, R55, 0x13 ;  /* 0x0000001337377836 */ /* 0x000fe20000000000 */
[----:B------:R-:W-:-:S02]  /*65a0*/  LOP3.LUT P6, RZ, R0, 0x40, RZ, 0xc0, !PT ;  /* 0x0000004000ff7812 */ /* 0x000fc400078cc0ff */
[----:B------:R-:W-:Y:S02]  /*65b0*/  FSEL R27, R21, R26, P3 ;  /* 0x0000001a151b7208 */ /* 0x000fe40001800000 */
[----:B------:R-:W-:Y:S02]  /*65c0*/  P2R R33, PR, RZ, 0x40 ;  /* 0x00000040ff217803 */ /* 0x000fe40000000000 */
[----:B------:R-:W-:Y:S01]  /*65d0*/  LOP3.LUT P6, RZ, R0, 0x100, RZ, 0xc0, !PT ;  /* 0x0000010000ff7812 */ /* 0x000fe200078cc0ff */
[----:B------:R-:W-:Y:S01]  /*65e0*/  FADD R27, R22, R27 ;  /* 0x0000001b161b7221 */ /* 0x000fe20000000000 */
[----:B------:R-:W-:Y:S02]  /*65f0*/  P2R R37, PR, RZ, 0x8 ;  /* 0x00000008ff257803 */ /* 0x000fe40000000000 */
[----:B------:R-:W-:Y:S02]  /*6600*/  P2R R31, PR, RZ, 0x40 ;  /* 0x00000040ff1f7803 */ /* 0x000fe40000000000 */
[----:B------:R-:W-:-:S02]  /*6610*/  LOP3.LUT P6, RZ, R0, 0x400, RZ, 0xc0, !PT ;  /* 0x0000040000ff7812 */ /* 0x000fc400078cc0ff */
[C---:B------:R-:W-:Y:S02]  /*6620*/  LOP3.LUT P3, RZ, R0.reuse, 0x20, RZ, 0xc0, !PT ;  /* 0x0000002000ff7812 */ /* 0x040fe4000786c0ff */
[----:B------:R-:W-:Y:S02]  /*6630*/  P2R R30, PR, RZ, 0x40 ;  /* 0x00000040ff1e7803 */ /* 0x000fe40000000000 */
[C---:B------:R-:W-:Y:S02]  /*6640*/  LOP3.LUT P6, RZ, R0.reuse, 0x2000, RZ, 0xc0, !PT ;  /* 0x0000200000ff7812 */ /* 0x040fe400078cc0ff */
[----:B------:R-:W-:Y:S02]  /*6650*/  P2R R35, PR, RZ, 0x8 ;  /* 0x00000008ff237803 */ /* 0x000fe40000000000 */
[----:B------:R-:W-:Y:S02]  /*6660*/  P2R R28, PR, RZ, 0x40 ;  /* 0x00000040ff1c7803 */ /* 0x000fe40000000000 */
[----:B------:R-:W-:-:S02]  /*6670*/  LOP3.LUT P6, RZ, R0, 0x8000, RZ, 0xc0, !PT ;  /* 0x0000800000ff7812 */ /* 0x000fc400078cc0ff */
[----:B------:R-:W-:Y:S02]  /*6680*/  LOP3.LUT R0, R0, 0xfffeffff, RZ, 0xc0, !PT ;  /* 0xfffeffff00007812 */ /* 0x000fe400078ec0ff */
[----:B------:R-:W-:Y:S02]  /*6690*/  ISETP.EQ.OR P4, PT, R25, R2, P4 ;  /* 0x000000021900720c */ /* 0x000fe40002782670 */
[----:B------:R-:W-:Y:S02]  /*66a0*/  @P0 LOP3.LUT R0, R0, 0x10000, RZ, 0xfc, !PT ;  /* 0x0001000000000812 */ /* 0x000fe400078efcff */
[----:B------:R-:W-:Y:S02]  /*66b0*/  PLOP3.LUT P0, PT, P2, P1, P0, 0xfe, 0x0 ;  /* 0x000000000000781c */ /* 0x000fe40001703f06 */
[----:B------:R-:W-:Y:S02]  /*66c0*/  LOP3.LUT P3, RZ, R0, 0x80, RZ, 0xc0, !PT ;  /* 0x0000008000ff7812 */ /* 0x000fe4000786c0ff */
[----:B------:R-:W-:-:S02]  /*66d0*/  PLOP3.LUT P0, PT, P5, P6, P0, 0xfe, 0x0 ;  /* 0x000000000000781c */ /* 0x000fc40002f0df06 */
[----:B------:R-:W-:Y:S02]  /*66e0*/  ISETP.NE.AND P6, PT, R28, RZ, PT ;  /* 0x000000ff1c00720c */ /* 0x000fe40003fc5270 */
[----:B------:R-:W-:Y:S02]  /*66f0*/  ISETP.NE.AND P5, PT, R29, RZ, PT ;  /* 0x000000ff1d00720c */ /* 0x000fe40003fa5270 */
[----:B------:R-:W-:Y:S02]  /*6700*/  P2R R32, PR, RZ, 0x8 ;  /* 0x00000008ff207803 */ /* 0x000fe40000000000 */
[----:B------:R-:W-:Y:S02]  /*6710*/  LOP3.LUT P3, RZ, R0, 0x200, RZ, 0xc0, !PT ;  /* 0x0000020000ff7812 */ /* 0x000fe4000786c0ff */
[----:B------:R-:W-:Y:S02]  /*6720*/  FSEL R24, R22, R27, P4 ;  /* 0x0000001b16187208 */ /* 0x000fe40002000000 */
[----:B------:R-:W-:-:S02]  /*6730*/  PLOP3.LUT P0, PT, P5, P6, P0, 0xfe, 0x0 ;  /* 0x000000000000781c */ /* 0x000fc40002f0df06 */
[----:B------:R-:W-:Y:S01]  /*6740*/  ISETP.NE.AND P5, PT, R42, R43, PT ;  /* 0x0000002b2a00720c */ /* 0x000fe20003fa5270 */
[----:B------:R-:W-:Y:S01]  /*6750*/  FADD R24, R23, R24 ;  /* 0x0000001817187221 */ /* 0x000fe20000000000 */
[----:B------:R-:W-:Y:S02]  /*6760*/  P2R R26, PR, RZ, 0x8 ;  /* 0x00000008ff1a7803 */ /* 0x000fe40000000000 */
[----:B------:R-:W-:Y:S02]  /*6770*/  LOP3.LUT P3, RZ, R0, 0x800, RZ, 0xc0, !PT ;  /* 0x0000080000ff7812 */ /* 0x000fe4000786c0ff */
[----:B------:R-:W-:Y:S02]  /*6780*/  ISETP.NE.AND P6, PT, R30, RZ, PT ;  /* 0x000000ff1e00720c */ /* 0x000fe40003fc5270 */
[----:B------:R-:W-:Y:S02]  /*6790*/  ISETP.EQ.OR P5, PT, R55, R2, P5 ;  /* 0x000000023700720c */ /* 0x000fe40002fa2670 */
[----:B------:R-:W-:-:S02]  /*67a0*/  PLOP3.LUT P0, PT, P6, P3, P0, 0xfe, 0x0 ;  /* 0x000000000000781c */ /* 0x000fc40003707f06 */
[----:B------:R-:W-:Y:S02]  /*67b0*/  ISETP.NE.AND P3, PT, R26, RZ, PT ;  /* 0x000000ff1a00720c */ /* 0x000fe40003f65270 */
[----:B------:R-:W-:Y:S02]  /*67c0*/  ISETP.NE.AND P6, PT, R31, RZ, PT ;  /* 0x000000ff1f00720c */ /* 0x000fe40003fc5270 */
[----:B------:R-:W-:Y:S02]  /*67d0*/  FSEL R30, R23, R24, P5 ;  /* 0x00000018171e7208 */ /* 0x000fe40002800000 */
[----:B------:R-:W-:Y:S02]  /*67e0*/  PLOP3.LUT P0, PT, P6, P3, P0, 0xfe, 0x0 ;  /* 0x000000000000781c */ /* 0x000fe40003707f06 */
[----:B------:R-:W-:Y:S01]  /*67f0*/  ISETP.NE.AND P3, PT, R32, RZ, PT ;  /* 0x000000ff2000720c */ /* 0x000fe20003f65270 */
[----:B------:R-:W1:Y:S01]  /*6800*/  SHFL.UP PT, R25, R30, 0x1, RZ ;  /* 0x042000001e197989 */ /* 0x000e6200000e00ff */
[----:B------:R-:W-:-:S02]  /*6810*/  ISETP.NE.AND P6, PT, R33, RZ, PT ;  /* 0x000000ff2100720c */ /* 0x000fc40003fc5270 */
[----:B------:R-:W-:Y:S02]  /*6820*/  LOP3.LUT P1, RZ, R0, 0x8, RZ, 0xc0, !PT ;  /* 0x0000000800ff7812 */ /* 0x000fe4000782c0ff */
        /* <DEDUP_REMOVED lines=54> */
[C---:B--2---:R-:W-:Y:S02]  /*6b90*/  ISETP.NE.AND P0, PT, R26.reuse, RZ, PT ;  /* 0x000000ff1a00720c */ /* 0x044fe40003f05270 */
[----:B------:R-:W-:Y:S02]  /*6ba0*/  LOP3.LUT R37, R26, R24, RZ, 0xfc, !PT ;  /* 0x000000181a257212 */ /* 0x000fe400078efcff */
[----:B---3--:R-:W-:-:S09]  /*6bb0*/  LOP3.LUT R33, R28, R26, R24, 0xfe, !PT ;  /* 0x0000001a1c217212 */ /* 0x008fd200078efe18 */
[----:B------:R-:W-:Y:S01]  /*6bc0*/  @!P0 FADD R27, R25, R27 ;  /* 0x0000001b191b8221 */ /* 0x000fe20000000000 */
[----:B------:R-:W-:-:S13]  /*6bd0*/  ISETP.NE.AND P0, PT, R28, RZ, PT ;  /* 0x000000ff1c00720c */ /* 0x000fda0003f05270 */
[----:B------:R-:W-:Y:S01]  /*6be0*/  @!P0 FADD R29, R27, R29 ;  /* 0x0000001d1b1d8221 */ /* 0x000fe20000000000 */
[----:B------:R-:W-:-:S04]  /*6bf0*/  ISETP.NE.AND P0, PT, R51, 0x2, PT ;  /* 0x000000023300780c */ /* 0x000fc80003f05270 */
[----:B------:R-:W-:Y:S02]  /*6c00*/  FSEL R36, R27, R25, !P0 ;  /* 0x000000191b247208 */ /* 0x000fe40004000000 */
        /* <DEDUP_REMOVED lines=10> */
[----:B------:R-:W-:Y:S02]  /*6cb0*/  FSEL R36, R31, R36, !P0 ;  /* 0x000000241f247208 */ /* 0x000fe40004000000 */
[C---:B-1----:R-:W-:Y:S02]  /*6cc0*/  ISETP.NE.AND P0, PT, R24.reuse, RZ, PT ;  /* 0x000000ff1800720c */ /* 0x042fe40003f05270 */
[----:B------:R-:W-:Y:S02]  /*6cd0*/  LOP3.LUT R29, R24, R30, R33, 0xfe, !PT ;  /* 0x0000001e181d7212 */ /* 0x000fe400078efe21 */
[----:B------:R-:W1:Y:S02]  /*6ce0*/  SHFL.UP PT, R33, R35, 0x1, RZ ;  /* 0x0420000023217989 */ /* 0x000e6400000e00ff */
[----:B------:R-:W-:-:S07]  /*6cf0*/  LOP3.LUT R24, R26, R29, RZ, 0xfc, !PT ;  /* 0x0000001d1a187212 */ /* 0x000fce00078efcff */
[----:B------:R-:W-:Y:S01]  /*6d00*/  @!P0 FADD R25, R31, R25 ;  /* 0x000000191f198221 */ /* 0x000fe20000000000 */
[----:B------:R-:W-:Y:S01]  /*6d10*/  PLOP3.LUT P0, PT, PT, PT, PT, 0x80, 0x8 ;  /* 0x000000000008781c */ /* 0x000fe20003f0f070 */
[----:B------:R-:W2:Y:S01]  /*6d20*/  LDS.64 R30, [UR4+0x30] ;  /* 0x00003004ff1e7984 */ /* 0x000ea20008000a00 */
[----:B------:R-:W-:Y:S02]  /*6d30*/  @P1 PLOP3.LUT P0, PT, P6, PT, PT, 0x80, 0x8 ;  /* 0x000000000008181c */ /* 0x000fe4000370f070 */
[----:B------:R-:W-:Y:S02]  /*6d40*/  ISETP.NE.AND P6, PT, R26, RZ, PT ;  /* 0x000000ff1a00720c */ /* 0x000fe40003fc5270 */
[----:B------:R-:W-:-:S11]  /*6d50*/  ISETP.NE.AND P1, PT, R34, RZ, PT ;  /* 0x000000ff2200720c */ /* 0x000fd60003f25270 */
[----:B------:R-:W-:Y:S01]  /*6d60*/  @!P6 FADD R27, R27, R25 ;  /* 0x000000191b1be221 */ /* 0x000fe20000000000 */
[----:B------:R-:W-:-:S04]  /*6d70*/  ISETP.NE.AND P6, PT, R51, 0x5, PT ;  /* 0x000000053300780c */ /* 0x000fc80003fc5270 */
[----:B------:R-:W-:Y:S02]  /*6d80*/  FSEL R36, R25, R36, !P6 ;  /* 0x0000002419247208 */ /* 0x000fe40007000000 */
[----:B------:R-:W-:Y:S02]  /*6d90*/  SEL R37, R29, R37, !P6 ;  /* 0x000000251d257207 */ /* 0x000fe40007000000 */
        /* <DEDUP_REMOVED lines=32> */
.L_x_321:
        /* <DEDUP_REMOVED lines=29> */
.L_x_366:
        /* <DEDUP_REMOVED lines=61> */
.L_x_380:
[----:B------:R-:W-:Y:S05]  /*7540*/  @!P0 BRA `(.L_x_323) ;  /* 0x00000004007c8947 */ /* 0x000fea0003800000 */
[----:B------:R-:W-:Y:S02]  /*7550*/  IMAD.MOV.U32 R37, RZ, RZ, R41 ;  /* 0x000000ffff257224 */ /* 0x000fe400078e0029 */
[----:B------:R-:W-:-:S07]  /*7560*/  IMAD.MOV.U32 R40, RZ, RZ, 0x3a0 ;  /* 0x000003a0ff287424 */ /* 0x000fce00078e00ff */
.L_x_327:
[----:B------:R-:W-:Y:S01]  /*7570*/  SHF.R.U32.HI R40, RZ, 0x1, R40 ;  /* 0x00000001ff287819 */ /* 0x000fe20000011628 */
[----:B------:R-:W-:Y:S02]  /*7580*/  IMAD.MOV.U32 R41, RZ, RZ, R42 ;  /* 0x000000ffff297224 */ /* 0x000fe400078e002a */
[----:B------:R-:W-:-:S04]  /*7590*/  IMAD.WIDE R42, R37, 0x10, R38 ;  /* 0x00000010252a7825 */ /* 0x000fc800078e0226 */
[----:B------:R-:W-:-:S07]  /*75a0*/  IMAD.MOV.U32 R46, RZ, RZ, R40 ;  /* 0x000000ffff2e7224 */ /* 0x000fce00078e0028 */
.L_x_325:
        /* <DEDUP_REMOVED lines=29> */
.L_x_383:
        /* <DEDUP_REMOVED lines=59> */
.L_x_397:
[----:B------:R-:W-:Y:S05]  /*7b30*/  @P0 BRA `(.L_x_327) ;  /* 0xfffffff8008c0947 */ /* 0x000fea000383ffff */
.L_x_323:
        /* <DEDUP_REMOVED lines=17> */
.L_x_329:
[----:B------:R-:W-:Y:S05]  /*7c50*/  BSYNC.RECONVERGENT B0 ;  /* 0x0000000000007941 */ /* 0x000fea0003800200 */
.L_x_328:
        /* <DEDUP_REMOVED lines=8> */
.L_x_319:
        /* <DEDUP_REMOVED lines=67> */
.L_x_318:
[----:B------:R-:W0:Y:S01]  /*8110*/  S2R R0, SR_LANEID ;  /* 0x0000000000007919 */ /* 0x000e220000000000 */
[----:B------:R-:W-:Y:S01]  /*8120*/  BAR.SYNC.DEFER_BLOCKING 0x0 ;  /* 0x0000000000007b1d */ /* 0x000fe20000010000 */
[----:B------:R-:W-:-:S05]  /*8130*/  ISETP.NE.AND P0, PT, R3, RZ, PT ;  /* 0x000000ff0300720c */ /* 0x000fca0003f05270 */
[----:B------:R-:W1:Y:S01]  /*8140*/  LDCU.64 UR6, c[0x0][0x398] ;  /* 0x00007300ff0677ac */ /* 0x000e620008000a00 */
[----:B------:R-:W2:Y:S01]  /*8150*/  S2R R22, SR_TID.X ;  /* 0x0000000000167919 */ /* 0x000ea20000002100 */
[----:B------:R-:W3:Y:S01]  /*8160*/  S2R R20, SR_TID.X ;  /* 0x0000000000147919 */ /* 0x000ee20000002100 */
[----:B------:R-:W4:Y:S01]  /*8170*/  S2R R3, SR_CTAID.X ;  /* 0x0000000000037919 */ /* 0x000f220000002500 */
[----:B0-----:R-:W-:-:S05]  /*8180*/  IMAD R0, R0, 0x4c, R49 ;  /* 0x0000004c00007824 */ /* 0x001fca00078e0231 */
[----:B------:R0:W-:Y:S04]  /*8190*/  STS.128 [R0], R4 ;  /* 0x0000000400007388 */ /* 0x0001e80000000c00 */
[----:B------:R-:W-:Y:S01]  /*81a0*/  STS.128 [R0+0x10], R8 ;  /* 0x0000100800007388 */ /* 0x000fe20000000c00 */
[----:B--2---:R-:W-:-:S03]  /*81b0*/  LOP3.LUT R51, R22, 0x3e0, RZ, 0xc0, !PT ;  /* 0x000003e016337812 */ /* 0x004fc600078ec0ff */
[----:B------:R-:W-:Y:S04]  /*81c0*/  STS.128 [R0+0x20], R12 ;  /* 0x0000200c00007388 */ /* 0x000fe80000000c00 */
[----:B------:R-:W-:Y:S04]  /*81d0*/  STS.128 [R0+0x30], R16 ;  /* 0x0000301000007388 */ /* 0x000fe80000000c00 */
[----:B------:R-:W-:Y:S01]  /*81e0*/  STS.128 [R0+0x40], R24 ;  /* 0x0000401800007388 */ /* 0x000fe20000000c00 */
[----:B------:R-:W-:-:S03]  /*81f0*/  NOP ;  /* 0x0000000000007918 */ /* 0x000fc60000000000 */
[----:B------:R-:W-:Y:S01]  /*8200*/  LDS R21, [R49] ;  /* 0x0000000031157984 */ /* 0x000fe20000000800 */
[----:B0-----:R-:W-:Y:S02]  /*8210*/  LOP3.LUT R4, R22, 0x1f, RZ, 0xc0, !PT ;  /* 0x0000001f16047812 */ /* 0x001fe400078ec0ff */
[----:B---3--:R-:W-:Y:S01]  /*8220*/  LOP3.LUT R6, R20, 0x3e0, RZ, 0xc0, !PT ;  /* 0x000003e014067812 */ /* 0x008fe200078ec0ff */
[----:B------:R-:W-:Y:S02]  /*8230*/  LDS R23, [R49+0x80] ;  /* 0x0000800031177984 */ /* 0x000fe40000000800 */
[----:B------:R-:W-:Y:S02]  /*8240*/  IMAD R55, R51, 0x14, R4 ;  /* 0x0000001433377824 */ /* 0x000fe400078e0204 */
[----:B------:R-:W-:Y:S01]  /*8250*/  LDS R5, [R49+0x100] ;  /* 0x0001000031057984 */ /* 0x000fe20000000800 */
[----:B----4-:R-:W-:Y:S02]  /*8260*/  IMAD R4, R3, 0x1180, RZ ;  /* 0x0000118003047824 */ /* 0x010fe400078e02ff */
[C---:B------:R-:W-:Y:S01]  /*8270*/  VIADD R51, R55.reuse, 0x60 ;  /* 0x0000006037337836 */ /* 0x040fe20000000000 */
[----:B------:R-:W-:Y:S01]  /*8280*/  LDS R7, [R49+0x180] ;  /* 0x0001800031077984 */ /* 0x000fe20000000800 */
[----:B------:R-:W-:-:S03]  /*8290*/  VIADD R57, R55, 0x80 ;  /* 0x0000008037397836 */ /* 0x000fc60000000000 */
        /* <DEDUP_REMOVED lines=18> */
[----:B0-----:R-:W-:-:S02]  /*83c0*/  LOP3.LUT R49, R20, 0x1f, RZ, 0xc0, !PT ;  /* 0x0000001f14317812 */ /* 0x001fc400078ec0ff */
[----:B------:R-:W-:-:S03]  /*83d0*/  IADD3 R3, P0, PT, R4, R55, RZ ;  /* 0x0000003704037210 */ /* 0x000fc60007f1e0ff */
[----:B------:R-:W-:Y:S02]  /*83e0*/  IMAD R6, R6, 0x14, R49 ;  /* 0x0000001406067824 */ /* 0x000fe400078e0231 */
[----:B------:R-:W-:Y:S02]  /*83f0*/  VIADD R49, R55, 0x20 ;  /* 0x0000002037317836 */ /* 0x000fe40000000000 */
[----:B------:R-:W-:Y:S01]  /*8400*/  IMAD.X R4, RZ, RZ, RZ, P0 ;  /* 0x000000ffff047224 */ /* 0x000fe200000e06ff */
[----:B-1----:R-:W-:Y:S01]  /*8410*/  LEA R2, P0, R3, UR6, 0x2 ;  /* 0x0000000603027c11 */ /* 0x002fe2000f8010ff */
[----:B------:R-:W-:-:S03]  /*8420*/  VIADD R53, R6, 0xc0 ;  /* 0x000000c006357836 */ /* 0x000fc60000000000 */
[----:B------:R-:W-:Y:S01]  /*8430*/  LEA.HI.X R3, R3, UR7, R4, 0x2, P0 ;  /* 0x0000000703037c11 */ /* 0x000fe200080f1404 */
[----:B------:R-:W0:Y:S02]  /*8440*/  LDS R0, [UR4+0x4600] ;  /* 0x00460004ff007984 */ /* 0x000e240008000800 */
[-C--:B0-----:R-:W-:Y:S02]  /*8450*/  ISETP.GE.AND P5, PT, R55, R0.reuse, PT ;  /* 0x000000003700720c */ /* 0x081fe40003fa6270 */
[-C--:B------:R-:W-:Y:S01]  /*8460*/  ISETP.GE.AND P4, PT, R49, R0.reuse, PT ;  /* 0x000000003100720c */ /* 0x080fe20003f86270 */
[C---:B------:R-:W-:Y:S01]  /*8470*/  VIADD R49, R6.reuse, 0x40 ;  /* 0x0000004006317836 */ /* 0x040fe20000000000 */
[-C--:B------:R-:W-:Y:S01]  /*8480*/  ISETP.GE.AND P3, PT, R51, R0.reuse, PT ;  /* 0x000000003300720c */ /* 0x080fe20003f66270 */
[C---:B------:R-:W-:Y:S01]  /*8490*/  VIADD R51, R6.reuse, 0xa0 ;  /* 0x000000a006337836 */ /* 0x040fe20000000000 */
[-C--:B------:R-:W-:Y:S02]  /*84a0*/  ISETP.GE.AND P2, PT, R57, R0.reuse, PT ;  /* 0x000000003900720c */ /* 0x080fe40003f46270 */
[-C--:B------:R-:W-:Y:S01]  /*84b0*/  ISETP.GE.AND P1, PT, R49, R0.reuse, PT ;  /* 0x000000003100720c */ /* 0x080fe20003f26270 */
[----:B------:R-:W-:Y:S01]  /*84c0*/  VIADD R49, R55, 0xe0 ;  /* 0x000000e037317836 */ /* 0x000fe20000000000 */
[-C--:B------:R-:W-:Y:S01]  /*84d0*/  ISETP.GE.AND P0, PT, R51, R0.reuse, PT ;  /* 0x000000003300720c */ /* 0x080fe20003f06270 */
[----:B------:R-:W-:Y:S01]  /*84e0*/  VIADD R51, R55, 0x100 ;  /* 0x0000010037337836 */ /* 0x000fe20000000000 */
[-C--:B------:R-:W-:Y:S01]  /*84f0*/  ISETP.GE.AND P6, PT, R53, R0.reuse, PT ;  /* 0x000000003500720c */ /* 0x080fe20003fc6270 */
        /* <DEDUP_REMOVED lines=8> */
[----:B------:R-:W-:Y:S02]  /*8580*/  VIADD R49, R6, 0x160 ;  /* 0x0000016006317836 */ /* 0x000fe40000000000 */
[----:B0-----:R-:W-:Y:S01]  /*8590*/  VIADD R21, R55, 0x180 ;  /* 0x0000018037157836 */ /* 0x001fe20000000000 */
[----:B------:R-:W-:Y:S01]  /*85a0*/  @!P2 STG.E desc[UR8][R2.64+0x200], R9 ;  /* 0x000200090200a986 */ /* 0x000fe2000c101908 */
[----:B------:R-:W-:Y:S01]  /*85b0*/  ISETP.GE.AND P2, PT, R51, R0, PT ;  /* 0x000000003300720c */ /* 0x000fe20003f46270 */
[----:B-1----:R-:W-:-:S02]  /*85c0*/  VIADD R23, R55, 0x1a0 ;  /* 0x000001a037177836 */ /* 0x002fc40000000000 */
[----:B------:R0:W-:Y:S01]  /*85d0*/  @!P1 STG.E desc[UR8][R2.64+0x100], R5 ;  /* 0x0001000502009986 */ /* 0x0001e2000c101908 */
[-C--:B------:R-:W-:Y:S01]  /*85e0*/  ISETP.GE.AND P1, PT, R49, R0.reuse, PT ;  /* 0x000000003100720c */ /* 0x080fe20003f26270 */
[----:B--2---:R-:W-:Y:S02]  /*85f0*/  VIADD R7, R55, 0x1c0 ;  /* 0x000001c037077836 */ /* 0x004fe40000000000 */
[----:B------:R1:W-:Y:S01]  /*8600*/  @!P0 STG.E desc[UR8][R2.64+0x280], R11 ;  /* 0x0002800b02008986 */ /* 0x0003e2000c101908 */
[-C--:B------:R-:W-:Y:S01]  /*8610*/  ISETP.GE.AND P0, PT, R21, R0.reuse, PT ;  /* 0x000000001500720c */ /* 0x080fe20003f06270 */
[----:B------:R-:W-:Y:S02]  /*8620*/  VIADD R55, R55, 0x1e0 ;  /* 0x000001e037377836 */ /* 0x000fe40000000000 */
[----:B------:R1:W-:Y:S01]  /*8630*/  @!P5 STG.E desc[UR8][R2.64+0x380], R15 ;  /* 0x0003800f0200d986 */ /* 0x0003e2000c101908 */
[----:B------:R-:W-:Y:S01]  /*8640*/  ISETP.GE.AND P5, PT, R7, R0, PT ;  /* 0x000000000700720c */ /* 0x000fe20003fa6270 */
[----:B------:R-:W-:-:S02]  /*8650*/  VIADD R7, R6, 0x240 ;  /* 0x0000024006077836 */ /* 0x000fc40000000000 */
[----:B0-----:R-:W-:Y:S01]  /*8660*/  VIADD R5, R6, 0x220 ;  /* 0x0000022006057836 */ /* 0x001fe20000000000 */
        /* <DEDUP_REMOVED lines=21> */
.L_x_305:
[----:B------:R-:W-:Y:S01]  /*87c0*/  BSSY B1, `(.L_x_330) ;  /* 0x0000006000017945 */ /* 0x000fe20003800000 */
[----:B------:R-:W-:Y:S01]  /*87d0*/  PLOP3.LUT P0, PT, P0, PT, PT, 0x8, 0x80 ;  /* 0x000000000080781c */ /* 0x000fe2000070e170 */
[----:B------:R-:W-:-:S12]  /*87e0*/  IMAD.MOV.U32 R61, RZ, RZ, -0x1 ;  /* 0xffffffffff3d7424 */ /* 0x000fd800078e00ff */
[----:B------:R-:W-:Y:S05]  /*87f0*/  WARPSYNC.COLLECTIVE R61, `(.L_x_331) ;  /* 0x000000003d087348 */ /* 0x000fea0003c00000 */
[----:B------:R-:W-:Y:S01]  /*8800*/  VOTE.ANY P0, P0 ;  /* 0x0000000000ff7806 */ /* 0x000fe20000000100 */
[----:B------:R-:W-:-:S12]  /*8810*/  ENDCOLLECTIVE ;  /* 0x000000000000791b */ /* 0x000fd80003800000 */
.L_x_331:
[----:B------:R-:W-:Y:S05]  /*8820*/  BSYNC B1 ;  /* 0x0000000000017941 */ /* 0x000fea0003800000 */
.L_x_330:
[----:B------:R-:W-:Y:S05]  /*8830*/  BRA `(.L_x_332) ;  /* 0xffffff9c00bc7947 */ /* 0x000fea000383ffff */
.L_x_307:
        /* <DEDUP_REMOVED lines=10> */
.L_x_334:
[----:B------:R-:W-:Y:S05]  /*88e0*/  BSYNC B1 ;  /* 0x0000000000017941 */ /* 0x000fea0003800000 */
.L_x_333:
        /* <DEDUP_REMOVED lines=12> */
.L_x_335:
[----:B------:R-:W-:Y:S02]  /*89b0*/  IMAD.MOV.U32 R54, RZ, RZ, R45 ;  /* 0x000000ffff367224 */ /* 0x000fe400078e002d */
[----:B------:R-:W-:-:S07]  /*89c0*/  IMAD.MOV.U32 R52, RZ, RZ, R65 ;  /* 0x000000ffff347224 */ /* 0x000fce00078e0041 */
[----:B------:R-:W-:Y:S05]  /*89d0*/  WARPSYNC.COLLECTIVE R61, `(.L_x_336) ;  /* 0x000000003d087348 */ /* 0x000fea0003c00000 */
[----:B------:R0:W1:Y:S02]  /*89e0*/  SHFL.DOWN P0, R65, R54, R55, R66 ;  /* 0x0800003736417389 */ /* 0x0000640000000042 */
[----:B01----:R-:W-:Y:S05]  /*89f0*/  ENDCOLLECTIVE ;  /* 0x000000000000791b */ /* 0x003fea0003800000 */
.L_x_336:
        /* <DEDUP_REMOVED lines=13> */
.L_x_337:
[----:B------:R-:W-:Y:S01]  /*8ad0*/  IMAD.MOV.U32 R54, RZ, RZ, R62 ;  /* 0x000000ffff367224 */ /* 0x000fe200078e003e */
[----:B------:R-:W-:-:S07]  /*8ae0*/  SEL R44, R65, RZ, !P4 ;  /* 0x000000ff412c7207 */ /* 0x000fce0006000000 */
[----:B------:R-:W-:Y:S05]  /*8af0*/  WARPSYNC.COLLECTIVE R61, `(.L_x_338) ;  /* 0x000000003d087348 */ /* 0x000fea0003c00000 */
[----:B------:R0:W1:Y:S02]  /*8b00*/  SHFL.DOWN P0, R65, R54, R55, R66 ;  /* 0x0800003736417389 */ /* 0x0000640000000042 */
[----:B01----:R-:W-:Y:S05]  /*8b10*/  ENDCOLLECTIVE ;  /* 0x000000000000791b */ /* 0x003fea0003800000 */
.L_x_338:
[----:B------:R-:W-:-:S05]  /*8b20*/  LOP3.LUT P2, R45, R53, RZ, R44, 0xfa, !PT ;  /* 0x000000ff352d7212 */ /* 0x000fca000784fa2c */
[----:B------:R-:W-:Y:S02]  /*8b30*/  IMAD.MOV.U32 R54, RZ, RZ, R45 ;  /* 0x000000ffff367224 */ /* 0x000fe400078e002d */
[----:B------:R-:W-:Y:S02]  /*8b40*/  IMAD.MOV.U32 R55, RZ, RZ, 0x4 ;  /* 0x00000004ff377424 */ /* 0x000fe400078e00ff */
[----:B------:R-:W-:-:S07]  /*8b50*/  IMAD.MOV.U32 R67, RZ, RZ, R65 ;  /* 0x000000ffff437224 */ /* 0x000fce00078e0041 */
[----:B------:R-:W-:Y:S05]  /*8b60*/  WARPSYNC.COLLECTIVE R61, `(.L_x_339) ;  /* 0x000000003d087348 */ /* 0x000fea0003c00000 */
[----:B------:R0:W1:Y:S02]  /*8b70*/  SHFL.DOWN P0, R65, R54, R55, R66 ;  /* 0x0800003736417389 */ /* 0x0000640000000042 */
[----:B01----:R-:W-:Y:S05]  /*8b80*/  ENDCOLLECTIVE ;  /* 0x000000000000791b */ /* 0x003fea0003800000 */
.L_x_339:
        /* <DEDUP_REMOVED lines=8> */
.L_x_340:
        /* <DEDUP_REMOVED lines=8> */
.L_x_341:
        /* <DEDUP_REMOVED lines=9> */
.L_x_342:
[----:B------:R-:W-:-:S05]  /*8d20*/  LOP3.LUT P2, R67, R53, RZ, R44, 0xfa, !PT ;  /* 0x000000ff35437212 */ /* 0x000fca000784fa2c */
[----:B------:R-:W-:Y:S02]  /*8d30*/  IMAD.MOV.U32 R54, RZ, RZ, R67 ;  /* 0x000000ffff367224 */ /* 0x000fe400078e0043 */
[----:B------:R-:W-:Y:S02]  /*8d40*/  IMAD.MOV.U32 R55, RZ, RZ, 0x10 ;  /* 0x00000010ff377424 */ /* 0x000fe400078e00ff */
[----:B------:R-:W-:-:S07]  /*8d50*/  IMAD.MOV.U32 R69, RZ, RZ, R65 ;  /* 0x000000ffff457224 */ /* 0x000fce00078e0041 */
[----:B------:R-:W-:Y:S05]  /*8d60*/  WARPSYNC.COLLECTIVE R61, `(.L_x_343) ;  /* 0x000000003d087348 */ /* 0x000fea0003c00000 */
[----:B------:R0:W1:Y:S02]  /*8d70*/  SHFL.DOWN P0, R65, R54, R55, R66 ;  /* 0x0800003736417389 */ /* 0x0000640000000042 */
[----:B01----:R-:W-:Y:S05]  /*8d80*/  ENDCOLLECTIVE ;  /* 0x000000000000791b */ /* 0x003fea0003800000 */
.L_x_343:
[----:B------:R-:W-:-:S05]  /*8d90*/  FADD R69, R62, R69 ;  /* 0x000000453e457221 */ /* 0x000fca0000000000 */
[----:B------:R-:W-:-:S05]  /*8da0*/  @!P4 FSEL R62, R69, R62, !P3 ;  /* 0x0000003e453ec208 */ /* 0x000fca0005800000 */
[----:B------:R-:W-:Y:S02]  /*8db0*/  IMAD.MOV.U32 R54, RZ, RZ, R62 ;  /* 0x000000ffff367224 */ /* 0x000fe400078e003e */
[----:B------:R-:W-:-:S07]  /*8dc0*/  IMAD.MOV.U32 R52, RZ, RZ, R65 ;  /* 0x000000ffff347224 */ /* 0x000fce00078e0041 */
[----:B------:R-:W-:Y:S05]  /*8dd0*/  WARPSYNC.COLLECTIVE R61, `(.L_x_344) ;  /* 0x000000003d087348 */ /* 0x000fea0003c00000 */
[----:B------:R0:W1:Y:S02]  /*8de0*/  SHFL.DOWN P0, R65, R54, R55, R66 ;  /* 0x0800003736417389 */ /* 0x0000640000000042 */
[----:B01----:R-:W-:Y:S05]  /*8df0*/  ENDCOLLECTIVE ;  /* 0x000000000000791b */ /* 0x003fea0003800000 */
.L_x_344:
        /* <DEDUP_REMOVED lines=12> */
.L_x_345:
[----:B------:R-:W-:Y:S01]  /*8ec0*/  IMAD.X R60, RZ, RZ, R45, P2 ;  /* 0x000000ffff3c7224 */ /* 0x000fe200010e062d */
[----:B------:R-:W-:Y:S06]  /*8ed0*/  BRA `(.L_x_346) ;  /* 0xffffff9c00087947 */ /* 0x000fec000383ffff */
.L_x_309:
[----:B------:R-:W-:Y:S01]  /*8ee0*/  BSSY B1, `(.L_x_347) ;  /* 0x0000006000017945 */ /* 0x000fe20003800000 */
[----:B------:R-:W-:Y:S01]  /*8ef0*/  PLOP3.LUT P0, PT, P0, PT, PT, 0x8, 0x80 ;  /* 0x000000000080781c */ /* 0x000fe2000070e170 */
[----:B------:R-:W-:-:S12]  /*8f00*/  IMAD.MOV.U32 R61, RZ, RZ, -0x1 ;  /* 0xffffffffff3d7424 */ /* 0x000fd800078e00ff */
[----:B------:R-:W-:Y:S05]  /*8f10*/  WARPSYNC.COLLECTIVE R61, `(.L_x_348) ;  /* 0x000000003d087348 */ /* 0x000fea0003c00000 */
[----:B------:R-:W-:Y:S01]  /*8f20*/  VOTE.ANY P0, P0 ;  /* 0x0000000000ff7806 */ /* 0x000fe20000000100 */
[----:B------:R-:W-:-:S12]  /*8f30*/  ENDCOLLECTIVE ;  /* 0x000000000000791b */ /* 0x000fd80003800000 */
.L_x_348:
[----:B------:R-:W-:Y:S05]  /*8f40*/  BSYNC B1 ;  /* 0x0000000000017941 */ /* 0x000fea0003800000 */
.L_x_347:
[----:B------:R-:W-:Y:S05]  /*8f50*/  BRA `(.L_x_349) ;  /* 0xffffff9c007c7947 */ /* 0x000fea000383ffff */
.L_x_311:
[----:B------:R-:W-:Y:S01]  /*8f60*/  BSSY B1, `(.L_x_350) ;  /* 0x0000006000017945 */ /* 0x000fe20003800000 */
[----:B------:R-:W-:Y:S01]  /*8f70*/  PLOP3.LUT P0, PT, P0, PT, PT, 0x8, 0x80 ;  /* 0x000000000080781c */ /* 0x000fe2000070e170 */
[----:B------:R-:W-:-:S12]  /*8f80*/  IMAD.MOV.U32 R61, RZ, RZ, -0x1 ;  /* 0xffffffffff3d7424 */ /* 0x000fd800078e00ff */
[----:B------:R-:W-:Y:S05]  /*8f90*/  WARPSYNC.COLLECTIVE R61, `(.L_x_351) ;  /* 0x000000003d087348 */ /* 0x000fea0003c00000 */
[----:B------:R-:W-:Y:S01]  /*8fa0*/  VOTE.ANY R61, PT, P0 ;  /* 0x00000000003d7806 */ /* 0x000fe200000e0100 */
[----:B------:R-:W-:Y:S06]  /*8fb0*/  ENDCOLLECTIVE ;  /* 0x000000000000791b */ /* 0x000fec0003800000 */
.L_x_351:
[----:B------:R-:W-:Y:S05]  /*8fc0*/  BSYNC B1 ;  /* 0x0000000000017941 */ /* 0x000fea0003800000 */
.L_x_350:
        /* <DEDUP_REMOVED lines=12> */
.L_x_352:
[----:B------:R-:W-:Y:S02]  /*9090*/  IMAD.MOV.U32 R54, RZ, RZ, R45 ;  /* 0x000000ffff367224 */ /* 0x000fe400078e002d */
[----:B------:R-:W-:-:S07]  /*90a0*/  IMAD.MOV.U32 R67, RZ, RZ, R65 ;  /* 0x000000ffff437224 */ /* 0x000fce00078e0041 */
[----:B------:R-:W-:Y:S05]  /*90b0*/  WARPSYNC.COLLECTIVE R61, `(.L_x_353) ;  /* 0x000000003d087348 */ /* 0x000fea0003c00000 */
[----:B------:R0:W1:Y:S02]  /*90c0*/  SHFL.DOWN P0, R65, R54, R55, R66 ;  /* 0x0800003736417389 */ /* 0x0000640000000042 */
[----:B01----:R-:W-:Y:S05]  /*90d0*/  ENDCOLLECTIVE ;  /* 0x000000000000791b */ /* 0x003fea0003800000 */
.L_x_353:
        /* <DEDUP_REMOVED lines=13> */
.L_x_354:
[----:B------:R-:W-:Y:S01]  /*91b0*/  IMAD.MOV.U32 R54, RZ, RZ, R67 ;  /* 0x000000ffff367224 */ /* 0x000fe200078e0043 */
[----:B------:R-:W-:-:S07]  /*91c0*/  SEL R44, R65, RZ, !P3 ;  /* 0x000000ff412c7207 */ /* 0x000fce0005800000 */
[----:B------:R-:W-:Y:S05]  /*91d0*/  WARPSYNC.COLLECTIVE R61, `(.L_x_355) ;  /* 0x000000003d087348 */ /* 0x000fea0003c00000 */
[----:B------:R0:W1:Y:S02]  /*91e0*/  SHFL.DOWN P0, R65, R54, R55, R66 ;  /* 0x0800003736417389 */ /* 0x0000640000000042 */
[----:B01----:R-:W-:Y:S05]  /*91f0*/  ENDCOLLECTIVE ;  /* 0x000000000000791b */ /* 0x003fea0003800000 */
.L_x_355:
        /* <DEDUP_REMOVED lines=11> */
.L_x_356:
[----:B------:R-:W-:Y:S01]  /*92b0*/  IMAD.MOV.U32 R54, RZ, RZ, R67 ;  /* 0x000000ffff367224 */ /* 0x000fe200078e0043 */
[----:B------:R-:W-:-:S07]  /*92c0*/  SEL R44, R65, RZ, !P1 ;  /* 0x000000ff412c7207 */ /* 0x000fce0004800000 */
[----:B------:R-:W-:Y:S05]  /*92d0*/  WARPSYNC.COLLECTIVE R61, `(.L_x_357) ;  /* 0x000000003d087348 */ /* 0x000fea0003c00000 */
[----:B------:R0:W1:Y:S02]  /*92e0*/  SHFL.DOWN P0, R65, R54, R55, R66 ;  /* 0x0800003736417389 */ /* 0x0000640000000042 */
[----:B01----:R-:W-:Y:S05]  /*92f0*/  ENDCOLLECTIVE ;  /* 0x000000000000791b */ /* 0x003fea0003800000 */
.L_x_357:
        /* <DEDUP_REMOVED lines=8> */
.L_x_358:
        /* <DEDUP_REMOVED lines=8> */
.L_x_359:
        /* <DEDUP_REMOVED lines=8> */
.L_x_360:
[----:B------:R-:W-:-:S05]  /*9480*/  FADD R44, R67, R44 ;  /* 0x0000002c432c7221 */ /* 0x000fca0000000000 */
[----:B------:R-:W-:-:S05]  /*9490*/  @!P2 FSEL R67, R44, R67, !P3 ;  /* 0x000000432c43a208 */ /* 0x000fca0005800000 */
[----:B------:R-:W-:Y:S02]  /*94a0*/  IMAD.MOV.U32 R54, RZ, RZ, R67 ;  /* 0x000000ffff367224 */ /* 0x000fe400078e0043 */
[----:B------:R-:W-:-:S07]  /*94b0*/  IMAD.MOV.U32 R44, RZ, RZ, R65 ;  /* 0x000000ffff2c7224 */ /* 0x000fce00078e0041 */
[----:B------:R-:W-:Y:S05]  /*94c0*/  WARPSYNC.COLLECTIVE R61, `(.L_x_361) ;  /* 0x000000003d087348 */ /* 0x000fea0003c00000 */
[----:B------:R0:W1:Y:S02]  /*94d0*/  SHFL.DOWN P0, R65, R54, R55, R66 ;  /* 0x0800003736417389 */ /* 0x0000640000000042 */
[----:B01----:R-:W-:Y:S05]  /*94e0*/  ENDCOLLECTIVE ;  /* 0x000000000000791b */ /* 0x003fea0003800000 */
.L_x_361:
        /* <DEDUP_REMOVED lines=13> */
.L_x_362:
[----:B------:R-:W-:Y:S05]  /*95c0*/  BRA `(.L_x_363) ;  /* 0xffffff9800cc7947 */ /* 0x000fea000383ffff */
.L_x_320:
[----:B------:R-:W-:Y:S01]  /*95d0*/  BSSY B0, `(.L_x_364) ;  /* 0x0000006000007945 */ /* 0x000fe20003800000 */
[----:B------:R-:W-:Y:S01]  /*95e0*/  PLOP3.LUT P0, PT, P0, PT, PT, 0x8, 0x80 ;  /* 0x000000000080781c */ /* 0x000fe2000070e170 */
[----:B------:R-:W-:-:S12]  /*95f0*/  IMAD.MOV.U32 R61, RZ, RZ, -0x1 ;  /* 0xffffffffff3d7424 */ /* 0x000fd800078e00ff */
[----:B------:R-:W-:Y:S05]  /*9600*/  WARPSYNC.COLLECTIVE R61, `(.L_x_365) ;  /* 0x000000003d087348 */ /* 0x000fea0003c00000 */
[----:B------:R-:W-:Y:S01]  /*9610*/  VOTE.ANY P0, P0 ;  /* 0x0000000000ff7806 */ /* 0x000fe20000000100 */
[----:B------:R-:W-:-:S12]  /*9620*/  ENDCOLLECTIVE ;  /* 0x000000000000791b */ /* 0x000fd80003800000 */
.L_x_365:
[----:B------:R-:W-:Y:S05]  /*9630*/  BSYNC B0 ;  /* 0x0000000000007941 */ /* 0x000fea0003800000 */
.L_x_364:
[----:B------:R-:W-:Y:S05]  /*9640*/  BRA `(.L_x_366) ;  /* 0xffffffd800c87947 */ /* 0x000fea000383ffff */
.L_x_322:
[----:B------:R-:W-:Y:S01]  /*9650*/  BSSY B0, `(.L_x_367) ;  /* 0x0000006000007945 */ /* 0x000fe20003800000 */
[----:B------:R-:W-:Y:S01]  /*9660*/  PLOP3.LUT P0, PT, P0, PT, PT, 0x8, 0x80 ;  /* 0x000000000080781c */ /* 0x000fe2000070e170 */
[----:B------:R-:W-:-:S12]  /*9670*/  IMAD.MOV.U32 R61, RZ, RZ, -0x1 ;  /* 0xffffffffff3d7424 */ /* 0x000fd800078e00ff */
[----:B------:R-:W-:Y:S05]  /*9680*/  WARPSYNC.COLLECTIVE R61, `(.L_x_368) ;  /* 0x000000003d087348 */ /* 0x000fea0003c00000 */
[----:B------:R-:W-:Y:S01]  /*9690*/  VOTE.ANY R61, PT, P0 ;  /* 0x00000000003d7806 */ /* 0x000fe200000e0100 */
[----:B------:R-:W-:Y:S06]  /*96a0*/  ENDCOLLECTIVE ;  /* 0x000000000000791b */ /* 0x000fec0003800000 */
.L_x_368:
[----:B------:R-:W-:Y:S05]  /*96b0*/  BSYNC B0 ;  /* 0x0000000000007941 */ /* 0x000fea0003800000 */
.L_x_367:
        /* <DEDUP_REMOVED lines=12> */
.L_x_369:
[----:B------:R-:W-:Y:S02]  /*9780*/  IMAD.MOV.U32 R54, RZ, RZ, R25 ;  /* 0x000000ffff367224 */ /* 0x000fe400078e0019 */
[----:B------:R-:W-:-:S07]  /*9790*/  IMAD.MOV.U32 R40, RZ, RZ, R65 ;  /* 0x000000ffff287224 */ /* 0x000fce00078e0041 */
[----:B------:R-:W-:Y:S05]  /*97a0*/  WARPSYNC.COLLECTIVE R61, `(.L_x_370) ;  /* 0x000000003d087348 */ /* 0x000fea0003c00000 */
[----:B------:R0:W1:Y:S02]  /*97b0*/  SHFL.DOWN P0, R65, R54, R55, R66 ;  /* 0x0800003736417389 */ /* 0x0000640000000042 */
[----:B01----:R-:W-:Y:S05]  /*97c0*/  ENDCOLLECTIVE ;  /* 0x000000000000791b */ /* 0x003fea0003800000 */
.L_x_370:
        /* <DEDUP_REMOVED lines=13> */
.L_x_371:
[----:B------:R-:W-:Y:S02]  /*98a0*/  IMAD.MOV.U32 R54, RZ, RZ, R37 ;  /* 0x000000ffff367224 */ /* 0x000fe400078e0025 */
[----:B------:R-:W-:-:S07]  /*98b0*/  IMAD.MOV.U32 R30, RZ, RZ, R65 ;  /* 0x000000ffff1e7224 */ /* 0x000fce00078e0041 */
[----:B------:R-:W-:Y:S05]  /*98c0*/  WARPSYNC.COLLECTIVE R61, `(.L_x_372) ;  /* 0x000000003d087348 */ /* 0x000fea0003c00000 */
[----:B------:R0:W1:Y:S02]  /*98d0*/  SHFL.DOWN P0, R65, R54, R55, R66 ;  /* 0x0800003736417389 */ /* 0x0000640000000042 */
[----:B01----:R-:W-:Y:S05]  /*98e0*/  ENDCOLLECTIVE ;  /* 0x000000000000791b */ /* 0x003fea0003800000 */
.L_x_372:
        /* <DEDUP_REMOVED lines=12> */
.L_x_373:
[----:B------:R-:W-:Y:S02]  /*99b0*/  IMAD.MOV.U32 R54, RZ, RZ, R37 ;  /* 0x000000ffff367224 */ /* 0x000fe400078e0025 */
[----:B------:R-:W-:-:S07]  /*99c0*/  IMAD.MOV.U32 R24, RZ, RZ, R65 ;  /* 0x000000ffff187224 */ /* 0x000fce00078e0041 */
[----:B------:R-:W-:Y:S05]  /*99d0*/  WARPSYNC.COLLECTIVE R61, `(.L_x_374) ;  /* 0x000000003d087348 */ /* 0x000fea0003c00000 */
[----:B------:R0:W1:Y:S02]  /*99e0*/  SHFL.DOWN P0, R65, R54, R55, R66 ;  /* 0x0800003736417389 */ /* 0x0000640000000042 */
[----:B01----:R-:W-:Y:S05]  /*99f0*/  ENDCOLLECTIVE ;  /* 0x000000000000791b */ /* 0x003fea0003800000 */
.L_x_374:
        /* <DEDUP_REMOVED lines=10> */
.L_x_375:
[----:B------:R-:W-:Y:S02]  /*9aa0*/  IMAD.MOV.U32 R54, RZ, RZ, R37 ;  /* 0x000000ffff367224 */ /* 0x000fe400078e0025 */
[----:B------:R-:W-:-:S07]  /*9ab0*/  IMAD.MOV.U32 R24, RZ, RZ, R65 ;  /* 0x000000ffff187224 */ /* 0x000fce00078e0041 */
[----:B------:R-:W-:Y:S05]  /*9ac0*/  WARPSYNC.COLLECTIVE R61, `(.L_x_376) ;  /* 0x000000003d087348 */ /* 0x000fea0003c00000 */
[----:B------:R0:W1:Y:S02]  /*9ad0*/  SHFL.DOWN P0, R65, R54, R55, R66 ;  /* 0x0800003736417389 */ /* 0x0000640000000042 */
[----:B01----:R-:W-:Y:S05]  /*9ae0*/  ENDCOLLECTIVE ;  /* 0x000000000000791b */ /* 0x003fea0003800000 */
.L_x_376:
        /* <DEDUP_REMOVED lines=14> */
.L_x_377:
[----:B------:R-:W-:Y:S02]  /*9bd0*/  IMAD.MOV.U32 R54, RZ, RZ, R37 ;  /* 0x000000ffff367224 */ /* 0x000fe400078e0025 */
[----:B------:R-:W-:-:S07]  /*9be0*/  IMAD.MOV.U32 R24, RZ, RZ, R65 ;  /* 0x000000ffff187224 */ /* 0x000fce00078e0041 */
[----:B------:R-:W-:Y:S05]  /*9bf0*/  WARPSYNC.COLLECTIVE R61, `(.L_x_378) ;  /* 0x000000003d087348 */ /* 0x000fea0003c00000 */
[----:B------:R0:W1:Y:S02]  /*9c00*/  SHFL.DOWN P0, R65, R54, R55, R66 ;  /* 0x0800003736417389 */ /* 0x0000640000000042 */
[----:B01----:R-:W-:Y:S05]  /*9c10*/  ENDCOLLECTIVE ;  /* 0x000000000000791b */ /* 0x003fea0003800000 */
.L_x_378:
        /* <DEDUP_REMOVED lines=11> */
.L_x_379:
[----:B------:R-:W-:Y:S05]  /*9cd0*/  BRA `(.L_x_380) ;  /* 0xffffffd800187947 */ /* 0x000fea000383ffff */
.L_x_324:
[----:B------:R-:W-:Y:S01]  /*9ce0*/  BSSY B0, `(.L_x_381) ;  /* 0x0000006000007945 */ /* 0x000fe20003800000 */
[----:B------:R-:W-:Y:S01]  /*9cf0*/  PLOP3.LUT P0, PT, P0, PT, PT, 0x8, 0x80 ;  /* 0x000000000080781c */ /* 0x000fe2000070e170 */
[----:B------:R-:W-:-:S12]  /*9d00*/  IMAD.MOV.U32 R61, RZ, RZ, -0x1 ;  /* 0xffffffffff3d7424 */ /* 0x000fd800078e00ff */
[----:B------:R-:W-:Y:S05]  /*9d10*/  WARPSYNC.COLLECTIVE R61, `(.L_x_382) ;  /* 0x000000003d087348 */ /* 0x000fea0003c00000 */
[----:B------:R-:W-:Y:S01]  /*9d20*/  VOTE.ANY P0, P0 ;  /* 0x0000000000ff7806 */ /* 0x000fe20000000100 */
[----:B------:R-:W-:-:S12]  /*9d30*/  ENDCOLLECTIVE ;  /* 0x000000000000791b */ /* 0x000fd80003800000 */
.L_x_382:
[----:B------:R-:W-:Y:S05]  /*9d40*/  BSYNC B0 ;  /* 0x0000000000007941 */ /* 0x000fea0003800000 */
.L_x_381:
[----:B------:R-:W-:Y:S05]  /*9d50*/  BRA `(.L_x_383) ;  /* 0xffffffd800887947 */ /* 0x000fea000383ffff */
.L_x_326:
[----:B------:R-:W-:Y:S01]  /*9d60*/  BSSY B0, `(.L_x_384) ;  /* 0x0000006000007945 */ /* 0x000fe20003800000 */
[----:B------:R-:W-:Y:S01]  /*9d70*/  PLOP3.LUT P0, PT, P0, PT, PT, 0x8, 0x80 ;  /* 0x000000000080781c */ /* 0x000fe2000070e170 */
[----:B------:R-:W-:-:S12]  /*9d80*/  IMAD.MOV.U32 R61, RZ, RZ, -0x1 ;  /* 0xffffffffff3d7424 */ /* 0x000fd800078e00ff */
[----:B------:R-:W-:Y:S05]  /*9d90*/  WARPSYNC.COLLECTIVE R61, `(.L_x_385) ;  /* 0x000000003d087348 */ /* 0x000fea0003c00000 */
[----:B------:R-:W-:Y:S01]  /*9da0*/  VOTE.ANY R61, PT, P0 ;  /* 0x00000000003d7806 */ /* 0x000fe200000e0100 */
[----:B------:R-:W-:Y:S06]  /*9db0*/  ENDCOLLECTIVE ;  /* 0x000000000000791b */ /* 0x000fec0003800000 */
.L_x_385:
[----:B------:R-:W-:Y:S05]  /*9dc0*/  BSYNC B0 ;  /* 0x0000000000007941 */ /* 0x000fea0003800000 */
.L_x_384:
        /* <DEDUP_REMOVED lines=11> */
.L_x_386:
[----:B------:R-:W-:Y:S02]  /*9e80*/  IMAD.MOV.U32 R54, RZ, RZ, R25 ;  /* 0x000000ffff367224 */ /* 0x000fe400078e0019 */
[----:B------:R-:W-:-:S07]  /*9e90*/  IMAD.MOV.U32 R46, RZ, RZ, R65 ;  /* 0x000000ffff2e7224 */ /* 0x000fce00078e0041 */
[----:B------:R-:W-:Y:S05]  /*9ea0*/  WARPSYNC.COLLECTIVE R61, `(.L_x_387) ;  /* 0x000000003d087348 */ /* 0x000fea0003c00000 */
[----:B------:R0:W1:Y:S02]  /*9eb0*/  SHFL.DOWN P0, R65, R54, R55, R66 ;  /* 0x0800003736417389 */ /* 0x0000640000000042 */
[----:B01----:R-:W-:Y:S05]  /*9ec0*/  ENDCOLLECTIVE ;  /* 0x000000000000791b */ /* 0x003fea0003800000 */
.L_x_387:
        /* <DEDUP_REMOVED lines=13> */
.L_x_388:
[----:B------:R-:W-:Y:S02]  /*9fa0*/  IMAD.MOV.U32 R54, RZ, RZ, R43 ;  /* 0x000000ffff367224 */ /* 0x000fe400078e002b */
[----:B------:R-:W-:-:S07]  /*9fb0*/  IMAD.MOV.U32 R42, RZ, RZ, R65 ;  /* 0x000000ffff2a7224 */ /* 0x000fce00078e0041 */
[----:B------:R-:W-:Y:S05]  /*9fc0*/  WARPSYNC.COLLECTIVE R61, `(.L_x_389) ;  /* 0x000000003d087348 */ /* 0x000fea0003c00000 */
[----:B------:R0:W1:Y:S02]  /*9fd0*/  SHFL.DOWN P0, R65, R54, R55, R66 ;  /* 0x0800003736417389 */ /* 0x0000640000000042 */
[----:B01----:R-:W-:Y:S05]  /*9fe0*/  ENDCOLLECTIVE ;  /* 0x000000000000791b */ /* 0x003fea0003800000 */
.L_x_389:
        /* <DEDUP_REMOVED lines=11> */
.L_x_390:
[----:B------:R-:W-:Y:S02]  /*a0a0*/  IMAD.MOV.U32 R54, RZ, RZ, R43 ;  /* 0x000000ffff367224 */ /* 0x000fe400078e002b */
[----:B------:R-:W-:-:S07]  /*a0b0*/  IMAD.MOV.U32 R24, RZ, RZ, R65 ;  /* 0x000000ffff187224 */ /* 0x000fce00078e0041 */
[----:B------:R-:W-:Y:S05]  /*a0c0*/  WARPSYNC.COLLECTIVE R61, `(.L_x_391) ;  /* 0x000000003d087348 */ /* 0x000fea0003c00000 */
[----:B------:R0:W1:Y:S02]  /*a0d0*/  SHFL.DOWN P0, R65, R54, R55, R66 ;  /* 0x0800003736417389 */ /* 0x0000640000000042 */
[----:B01----:R-:W-:Y:S05]  /*a0e0*/  ENDCOLLECTIVE ;  /* 0x000000000000791b */ /* 0x003fea0003800000 */
.L_x_391:
        /* <DEDUP_REMOVED lines=11> */
.L_x_392:
[----:B------:R-:W-:Y:S02]  /*a1a0*/  IMAD.MOV.U32 R54, RZ, RZ, R43 ;  /* 0x000000ffff367224 */ /* 0x000fe400078e002b */
[----:B------:R-:W-:-:S07]  /*a1b0*/  IMAD.MOV.U32 R24, RZ, RZ, R65 ;  /* 0x000000ffff187224 */ /* 0x000fce00078e0041 */
[----:B------:R-:W-:Y:S05]  /*a1c0*/  WARPSYNC.COLLECTIVE R61, `(.L_x_393) ;  /* 0x000000003d087348 */ /* 0x000fea0003c00000 */
[----:B------:R0:W1:Y:S02]  /*a1d0*/  SHFL.DOWN P0, R65, R54, R55, R66 ;  /* 0x0800003736417389 */ /* 0x0000640000000042 */
[----:B01----:R-:W-:Y:S05]  /*a1e0*/  ENDCOLLECTIVE ;  /* 0x000000000000791b */ /* 0x003fea0003800000 */
.L_x_393:
        /* <DEDUP_REMOVED lines=11> */
.L_x_394:
[----:B------:R-:W-:Y:S02]  /*a2a0*/  IMAD.MOV.U32 R54, RZ, RZ, R43 ;  /* 0x000000ffff367224 */ /* 0x000fe400078e002b */
[----:B------:R-:W-:-:S07]  /*a2b0*/  IMAD.MOV.U32 R24, RZ, RZ, R65 ;  /* 0x000000ffff187224 */ /* 0x000fce00078e0041 */
[----:B------:R-:W-:Y:S05]  /*a2c0*/  WARPSYNC.COLLECTIVE R61, `(.L_x_395) ;  /* 0x000000003d087348 */ /* 0x000fea0003c00000 */
[----:B------:R0:W1:Y:S02]  /*a2d0*/  SHFL.DOWN P0, R65, R54, R55, R66 ;  /* 0x0800003736417389 */ /* 0x0000640000000042 */
[----:B01----:R-:W-:Y:S05]  /*a2e0*/  ENDCOLLECTIVE ;  /* 0x000000000000791b */ /* 0x003fea0003800000 */
.L_x_395:
        /* <DEDUP_REMOVED lines=13> */
.L_x_396:
[----:B------:R-:W-:Y:S05]  /*a3c0*/  BRA `(.L_x_397) ;  /* 0xffffffd400d87947 */ /* 0x000fea000383ffff */
.L_x_398:
        /* <DEDUP_REMOVED lines=11> */
.L_x_483:


//--------------------- .text._ZN3cub18CUB_300001_SM_10006detail11scan_by_key25DeviceScanByKeyInitKernelINS0_24ReduceByKeyScanTileStateIfiLb1EEEPijEEvT_T0_PN4cuda3std3__415iterator_traitsIS8_vE10value_typeET1_i --------------------------
	.section	.text._ZN3cub18CUB_300001_SM_10006detail11scan_by_key25DeviceScanByKeyInitKernelINS0_24ReduceByKeyScanTileStateIfiLb1EEEPijEEvT_T0_PN4cuda3std3__415iterator_traitsIS8_vE10value_typeET1_i,"ax",@progbits
	.align	128
        .global         _ZN3cub18CUB_300001_SM_10006detail11scan_by_key25DeviceScanByKeyInitKernelINS0_24ReduceByKeyScanTileStateIfiLb1EEEPijEEvT_T0_PN4cuda3std3__415iterator_traitsIS8_vE10value_typeET1_i
        .type           _ZN3cub18CUB_300001_SM_10006detail11scan_by_key25DeviceScanByKeyInitKernelINS0_24ReduceByKeyScanTileStateIfiLb1EEEPijEEvT_T0_PN4cuda3std3__415iterator_traitsIS8_vE10value_typeET1_i,@function
        .size           _ZN3cub18CUB_300001_SM_10006detail11scan_by_key25DeviceScanByKeyInitKernelINS0_24ReduceByKeyScanTileStateIfiLb1EEEPijEEvT_T0_PN4cuda3std3__415iterator_traitsIS8_vE10value_typeET1_i,(.L_x_484 - _ZN3cub18CUB_300001_SM_10006detail11scan_by_key25DeviceScanByKeyInitKernelINS0_24ReduceByKeyScanTileStateIfiLb1EEEPijEEvT_T0_PN4cuda3std3__415iterator_traitsIS8_vE10value_typeET1_i)
        .other          _ZN3cub18CUB_300001_SM_10006detail11scan_by_key25DeviceScanByKeyInitKernelINS0_24ReduceByKeyScanTileStateIfiLb1EEEPijEEvT_T0_PN4cuda3std3__415iterator_traitsIS8_vE10value_typeET1_i,@"STO_CUDA_ENTRY STV_DEFAULT"
_ZN3cub18CUB_300001_SM_10006detail11scan_by_key25DeviceScanByKeyInitKernelINS0_24ReduceByKeyScanTileStateIfiLb1EEEPijEEvT_T0_PN4cuda3std3__415iterator_traitsIS8_vE10value_typeET1_i:
.text._ZN3cub18CUB_300001_SM_10006detail11scan_by_key25DeviceScanByKeyInitKernelINS0_24ReduceByKeyScanTileStateIfiLb1EEEPijEEvT_T0_PN4cuda3std3__415iterator_traitsIS8_vE10value_typeET1_i:
        /* <DEDUP_REMOVED lines=31> */
.L_x_399:
        /* <DEDUP_REMOVED lines=9> */
.L_x_484:


//--------------------- .text._ZN3cub18CUB_300001_SM_10006detail11EmptyKernelIvEEvv --------------------------
	.section	.text._ZN3cub18CUB_300001_SM_10006detail11EmptyKernelIvEEvv,"ax",@progbits
	.align	128
        .global         _ZN3cub18CUB_300001_SM_10006detail11EmptyKernelIvEEvv
        .type           _ZN3cub18CUB_300001_SM_10006detail11EmptyKernelIvEEvv,@function
        .size           _ZN3cub18CUB_300001_SM_10006detail11EmptyKernelIvEEvv,(.L_x_485 - _ZN3cub18CUB_300001_SM_10006detail11EmptyKernelIvEEvv)
        .other          _ZN3cub18CUB_300001_SM_10006detail11EmptyKernelIvEEvv,@"STO_CUDA_ENTRY STV_DEFAULT"
_ZN3cub18CUB_300001_SM_10006detail11EmptyKernelIvEEvv:
.text._ZN3cub18CUB_300001_SM_10006detail11EmptyKernelIvEEvv:
[----:B------:R-:W-:Y:S01]  /*0000*/  LDC R1, c[0x0][0x37c] ;  /* 0x0000df00ff017b82 */ /* 0x000fe20000000800 */
[----:B------:R-:W-:Y:S05]  /*0010*/  EXIT ;  /* 0x000000000000794d */ /* 0x000fea0003800000 */
.L_x_400:
        /* <DEDUP_REMOVED lines=14> */
.L_x_485:


//--------------------- .text._Z10split_nodeP4nodePiiPbP17attribute_id_pairS1_S1_S4_i --------------------------
	.section	.text._Z10split_nodeP4nodePiiPbP17attribute_id_pairS1_S1_S4_i,"ax",@progbits
	.align	128
        .global         _Z10split_nodeP4nodePiiPbP17attribute_id_pairS1_S1_S4_i
        .type           _Z10split_nodeP4nodePiiPbP17attribute_id_pairS1_S1_S4_i,@function
        .size           _Z10split_nodeP4nodePiiPbP17attribute_id_pairS1_S1_S4_i,(.L_x_486 - _Z10split_nodeP4nodePiiPbP17attribute_id_pairS1_S1_S4_i)
        .other          _Z10split_nodeP4nodePiiPbP17attribute_id_pairS1_S1_S4_i,@"STO_CUDA_ENTRY STV_DEFAULT"
_Z10split_nodeP4nodePiiPbP17attribute_id_pairS1_S1_S4_i:
.text._Z10split_nodeP4nodePiiPbP17attribute_id_pairS1_S1_S4_i:
[----:B------:R-:W-:Y:S01]  /*0000*/  LDC R1, c[0x0][0x37c] ;  /* 0x0000df00ff017b82 */ /* 0x000fe20000000800 */
[----:B------:R-:W0:Y:S07]  /*0010*/  S2R R12, SR_TID.X ;  /* 0x00000000000c7919 */ /* 0x000e2e0000002100 */
[----:B------:R-:W1:Y:S01]  /*0020*/  S2UR UR4, SR_CTAID.X ;  /* 0x00000000000479c3 */ /* 0x000e620000002500 */
[----:B------:R-:W2:Y:S01]  /*0030*/  LDCU.64 UR6, c[0x0][0x358] ;  /* 0x00006b00ff0677ac */ /* 0x000ea20008000a00 */
[----:B------:R-:W-:Y:S06]  /*0040*/  BSSY.RECONVERGENT B0, `(.L_x_401) ;  /* 0x0000017000007945 */ /* 0x000fec0003800200 */
[----:B------:R-:W1:Y:S08]  /*0050*/  LDC R18, c[0x0][0x390] ;  /* 0x0000e400ff127b82 */ /* 0x000e700000000800 */
[----:B------:R-:W3:Y:S01]  /*0060*/  LDC.64 R6, c[0x0][0x380] ;  /* 0x0000e000ff067b82 */ /* 0x000ee20000000a00 */
[----:B0-----:R-:W-:Y:S01]  /*0070*/  ISETP.NE.AND P0, PT, R12, RZ, PT ;  /* 0x000000ff0c00720c */ /* 0x001fe20003f05270 */
[----:B-1----:R-:W-:-:S04]  /*0080*/  VIADD R5, R18, UR4 ;  /* 0x0000000412057c36 */ /* 0x002fc80008000000 */
[----:B---3--:R-:W-:-:S08]  /*0090*/  IMAD.WIDE R4, R5, 0x20, R6 ;  /* 0x0000002005047825 */ /* 0x008fd000078e0206 */
[----:B------:R-:W0:Y:S01]  /*00a0*/  @P0 S2R R3, SR_CgaCtaId ;  /* 0x0000000000030919 */ /* 0x000e220000008800 */
[----:B------:R-:W-:-:S04]  /*00b0*/  @P0 MOV R0, 0x400 ;  /* 0x0000040000000802 */ /* 0x000fc80000000f00 */
[----:B0-----:R-:W-:-:S05]  /*00c0*/  @P0 LEA R0, R3, R0, 0x18 ;  /* 0x0000000003000211 */ /* 0x001fca00078ec0ff */
[----:B------:R0:W1:Y:S01]  /*00d0*/  @P0 LDS R2, [R0+0x10] ;  /* 0x0000100000020984 */ /* 0x0000620000000800 */
[----:B--2---:R-:W-:Y:S05]  /*00e0*/  @P0 BRA `(.L_x_402) ;  /* 0x0000000000300947 */ /* 0x004fea0003800000 */
[----:B-1----:R-:W2:Y:S04]  /*00f0*/  LDG.E R2, desc[UR6][R4.64+0x18] ;  /* 0x0000180604027981 */ /* 0x002ea8000c1e1900 */
[----:B------:R-:W3:Y:S04]  /*0100*/  LDG.E R8, desc[UR6][R4.64] ;  /* 0x0000000604087981 */ /* 0x000ee8000c1e1900 */
[----:B------:R-:W3:Y:S04]  /*0110*/  LDG.E R9, desc[UR6][R4.64+0x4] ;  /* 0x0000040604097981 */ /* 0x000ee8000c1e1900 */
[----:B------:R-:W3:Y:S04]  /*0120*/  LDG.E R10, desc[UR6][R4.64+0x10] ;  /* 0x00001006040a7981 */ /* 0x000ee8000c1e1900 */
[----:B------:R-:W3:Y:S04]  /*0130*/  LDG.E R11, desc[UR6][R4.64+0x14] ;  /* 0x00001406040b7981 */ /* 0x000ee8000c1e1900 */
[----:B------:R-:W2:Y:S01]  /*0140*/  LDG.E R3, desc[UR6][R4.64+0x1c] ;  /* 0x00001c0604037981 */ /* 0x000ea2000c1e1900 */
[----:B------:R-:W1:Y:S01]  /*0150*/  S2UR UR5, SR_CgaCtaId ;  /* 0x00000000000579c3 */ /* 0x000e620000008800 */
[----:B------:R-:W-:-:S02]  /*0160*/  UMOV UR4, 0x400 ;  /* 0x0000040000047882 */ /* 0x000fc40000000000 */
[----:B-1----:R-:W-:-:S06]  /*0170*/  ULEA UR4, UR5, UR4, 0x18 ;  /* 0x0000000405047291 */ /* 0x002fcc000f8ec0ff */
[----:B0-----:R-:W-:-:S05]  /*0180*/  IMAD.U32 R0, RZ, RZ, UR4 ;  /* 0x00000004ff007e24 */ /* 0x001fca000f8e00ff */
[----:B---3--:R3:W-:Y:S04]  /*0190*/  STS.128 [R0], R8 ;  /* 0x0000000800007388 */ /* 0x0087e80000000c00 */
[----:B--2---:R3:W-:Y:S02]  /*01a0*/  STS.64 [R0+0x10], R2 ;  /* 0x0000100200007388 */ /* 0x0047e40000000a00 */
.L_x_402:
[----:B------:R-:W-:Y:S05]  /*01b0*/  BSYNC.RECONVERGENT B0 ;  /* 0x0000000000007941 */ /* 0x000fea0003800200 */
.L_x_401:
[----:B-1----:R-:W-:-:S13]  /*01c0*/  ISETP.NE.AND P0, PT, R2, -0x1, PT ;  /* 0xffffffff0200780c */ /* 0x002fda0003f05270 */
[----:B------:R-:W-:Y:S05]  /*01d0*/  @!P0 EXIT ;  /* 0x000000000000894d */ /* 0x000fea0003800000 */
[----:B---3--:R-:W1:Y:S02]  /*01e0*/  LDS R3, [R0+0x4] ;  /* 0x0000040000037984 */ /* 0x008e640000000800 */
[----:B-1----:R-:W-:-:S05]  /*01f0*/  IMAD.SHL.U32 R9, R3, 0x2, RZ ;  /* 0x0000000203097824 */ /* 0x002fca00078e00ff */
[----:B------:R-:W-:-:S13]  /*0200*/  ISETP.GE.AND P0, PT, R12, R9, PT ;  /* 0x000000090c00720c */ /* 0x000fda0003f06270 */
[----:B------:R-:W-:Y:S05]  /*0210*/  @P0 EXIT ;  /* 0x000000000000094d */ /* 0x000fea0003800000 */
[----:B------:R1:W2:Y:S01]  /*0220*/  LDS R19, [R0+0x8] ;  /* 0x0000080000137984 */ /* 0x0002a20000000800 */
[----:B------:R-:W-:Y:S01]  /*0230*/  ISETP.NE.AND P0, PT, R12, RZ, PT ;  /* 0x000000ff0c00720c */ /* 0x000fe20003f05270 */
[----:B------:R-:W3:Y:S01]  /*0240*/  LDCU.64 UR4, c[0x0][0x398] ;  /* 0x00007300ff0477ac */ /* 0x000ee20008000a00 */
[----:B------:R-:W-:Y:S01]  /*0250*/  BSSY B0, `(.L_x_403) ;  /* 0x0000012000007945 */ /* 0x000fe20003800000 */
[----:B------:R-:W4:Y:S10]  /*0260*/  LDCU.64 UR10, c[0x0][0x398] ;  /* 0x00007300ff0a77ac */ /* 0x000f340008000a00 */
[----:B-1----:R-:W-:Y:S05]  /*0270*/  @P0 BRA `(.L_x_404) ;  /* 0x00000000003c0947 */ /* 0x002fea0003800000 */
[----:B------:R-:W1:Y:S01]  /*0280*/  LDC.64 R10, c[0x0][0x3a8] ;  /* 0x0000ea00ff0a7b82 */ /* 0x000e620000000a00 */
[----:B------:R-:W-:Y:S01]  /*0290*/  BSSY B1, `(.L_x_405) ;  /* 0x0000007000017945 */ /* 0x000fe20003800000 */
[----:B------:R-:W-:-:S07]  /*02a0*/  IMAD.MOV.U32 R15, RZ, RZ, 0x1 ;  /* 0x00000001ff0f7424 */ /* 0x000fce00078e00ff */
.L_x_406:
[----:B------:R-:W-:Y:S01]  /*02b0*/  HFMA2 R14, -RZ, RZ, 0, 0 ;  /* 0x00000000ff0e7431 */ /* 0x000fe200000001ff */
[----:B------:R-:W-:Y:S05]  /*02c0*/  YIELD ;  /* 0x0000000000007946 */ /* 0x000fea0003800000 */
[----:B-1----:R-:W5:Y:S02]  /*02d0*/  ATOMG.E.CAS.STRONG.GPU PT, R8, [R10], R14, R15 ;  /* 0x0000000e0a0873a9 */ /* 0x002f6400001ee10f */
[----:B-----5:R-:W-:-:S13]  /*02e0*/  ISETP.NE.AND P1, PT, R8, RZ, PT ;  /* 0x000000ff0800720c */ /* 0x020fda0003f25270 */
[----:B------:R-:W-:Y:S05]  /*02f0*/  @P1 BRA `(.L_x_406) ;  /* 0xfffffffc00ec1947 */ /* 0x000fea000383ffff */
[----:B---34-:R-:W-:Y:S05]  /*0300*/  BSYNC B1 ;  /* 0x0000000000017941 */ /* 0x018fea0003800000 */
.L_x_405:
[----:B------:R-:W1:Y:S01]  /*0310*/  LDC.64 R14, c[0x0][0x3b0] ;  /* 0x0000ec00ff0e7b82 */ /* 0x000e620000000a00 */
[----:B------:R-:W-:Y:S01]  /*0320*/  IMAD.MOV.U32 R17, RZ, RZ, 0x2 ;  /* 0x00000002ff117424 */ /* 0x000fe200078e00ff */
[----:B-1----:R-:W3:Y:S04]  /*0330*/  LDG.E R13, desc[UR6][R14.64] ;  /* 0x000000060e0d7981 */ /* 0x002ee8000c1e1900 */
[----:B------:R1:W-:Y:S04]  /*0340*/  REDG.E.ADD.STRONG.GPU desc[UR6][R14.64], R17 ;  /* 0x000000110e00798e */ /* 0x0003e8000c12e106 */
[----:B------:R1:W5:Y:S04]  /*0350*/  ATOMG.E.EXCH.STRONG.GPU PT, RZ, desc[UR6][R10.64], RZ ;  /* 0x800000ff0aff79a8 */ /* 0x000368000c1ef106 */
[----:B---3--:R1:W-:Y:S02]  /*0360*/  STS [R0+0x18], R13 ;  /* 0x0000180d00007388 */ /* 0x0083e40000000800 */
.L_x_404:
[----:B---34-:R-:W-:Y:S05]  /*0370*/  BSYNC B0 ;  /* 0x0000000000007941 */ /* 0x018fea0003800000 */
.L_x_403:
[----:B-1----:R-:W1:Y:S01]  /*0380*/  LDC R15, c[0x0][0x360] ;  /* 0x0000d800ff0f7b82 */ /* 0x002e620000000800 */
[----:B------:R-:W-:Y:S01]  /*0390*/  BSSY.RECONVERGENT B0, `(.L_x_407) ;  /* 0x0000086000007945 */ /* 0x000fe20003800200 */
[----:B-1----:R-:W-:-:S04]  /*03a0*/  VIMNMX.U32 R8, PT, PT, R9, R15, PT ;  /* 0x0000000f09087248 */ /* 0x002fc80003fe0000 */
[----:B------:R-:W1:Y:S01]  /*03b0*/  I2F.U32.RP R13, R8 ;  /* 0x00000008000d7306 */ /* 0x000e620000209000 */
[--C-:B------:R-:W-:Y:S01]  /*03c0*/  IMAD.MOV R17, RZ, RZ, -R8.reuse ;  /* 0x000000ffff117224 */ /* 0x100fe200078e0a08 */
[----:B------:R-:W-:Y:S02]  /*03d0*/  IADD3 R9, PT, PT, R9, -0x1, R8 ;  /* 0xffffffff09097810 */ /* 0x000fe40007ffe008 */
[----:B------:R-:W-:-:S04]  /*03e0*/  ISETP.NE.U32.AND P3, PT, R8, RZ, PT ;  /* 0x000000ff0800720c */ /* 0x000fc80003f65070 */
[----:B-1----:R-:W1:Y:S02]  /*03f0*/  MUFU.RCP R13, R13 ;  /* 0x0000000d000d7308 */ /* 0x002e640000001000 */
[----:B-1----:R-:W-:-:S06]  /*0400*/  VIADD R10, R13, 0xffffffe ;  /* 0x0ffffffe0d0a7836 */ /* 0x002fcc0000000000 */
[----:B------:R1:W3:Y:S02]  /*0410*/  F2I.FTZ.U32.TRUNC.NTZ R11, R10 ;  /* 0x0000000a000b7305 */ /* 0x0002e4000021f000 */
[----:B-1----:R-:W-:Y:S02]  /*0420*/  HFMA2 R10, -RZ, RZ, 0, 0 ;  /* 0x00000000ff0a7431 */ /* 0x002fe400000001ff */
[----:B---3--:R-:W-:-:S04]  /*0430*/  IMAD R17, R17, R11, RZ ;  /* 0x0000000b11117224 */ /* 0x008fc800078e02ff */
[----:B------:R-:W-:-:S06]  /*0440*/  IMAD.HI.U32 R14, R11, R17, R10 ;  /* 0x000000110b0e7227 */ /* 0x000fcc00078e000a */
[----:B------:R-:W-:-:S04]  /*0450*/  IMAD.HI.U32 R20, R14, R9, RZ ;  /* 0x000000090e147227 */ /* 0x000fc800078e00ff */
[----:B------:R-:W-:-:S04]  /*0460*/  IMAD.MOV R11, RZ, RZ, -R20 ;  /* 0x000000ffff0b7224 */ /* 0x000fc800078e0a14 */
[----:B------:R-:W-:Y:S02]  /*0470*/  IMAD R9, R8, R11, R9 ;  /* 0x0000000b08097224 */ /* 0x000fe400078e0209 */
[----:B------:R-:W1:Y:S03]  /*0480*/  LDC.64 R10, c[0x0][0x388] ;  /* 0x0000e200ff0a7b82 */ /* 0x000e660000000a00 */
[----:B------:R-:W-:-:S13]  /*0490*/  ISETP.GE.U32.AND P1, PT, R9, R8, PT ;  /* 0x000000080900720c */ /* 0x000fda0003f26070 */
[----:B------:R-:W-:Y:S02]  /*04a0*/  @P1 IMAD.IADD R9, R9, 0x1, -R8 ;  /* 0x0000000109091824 */ /* 0x000fe400078e0a08 */
[----:B------:R-:W-:-:S03]  /*04b0*/  @P1 VIADD R20, R20, 0x1 ;  /* 0x0000000114141836 */ /* 0x000fc60000000000 */
[----:B------:R-:W-:Y:S01]  /*04c0*/  ISETP.GE.U32.AND P2, PT, R9, R8, PT ;  /* 0x000000080900720c */ /* 0x000fe20003f46070 */
[----:B------:R-:W-:-:S04]  /*04d0*/  IMAD R9, R15, 0x2, R12 ;  /* 0x000000020f097824 */ /* 0x000fc800078e020c */
[----:B-1----:R-:W-:-:S08]  /*04e0*/  IMAD.WIDE.U32 R10, R9, 0x4, R10 ;  /* 0x00000004090a7825 */ /* 0x002fd000078e000a */
[----:B------:R-:W-:Y:S02]  /*04f0*/  @P2 IADD3 R20, PT, PT, R20, 0x1, RZ ;  /* 0x0000000114142810 */ /* 0x000fe40007ffe0ff */
[----:B------:R-:W-:-:S04]  /*0500*/  @!P3 LOP3.LUT R20, RZ, R8, RZ, 0x33, !PT ;  /* 0x00000008ff14b212 */ /* 0x000fc800078e33ff */
[----:B------:R-:W-:-:S13]  /*0510*/  ISETP.GE.AND P1, PT, R20, 0x1, PT ;  /* 0x000000011400780c */ /* 0x000fda0003f26270 */
[----:B------:R-:W-:Y:S05]  /*0520*/  @!P1 BRA `(.L_x_408) ;  /* 0x0000000400b09947 */ /* 0x000fea0003800000 */
[----:B------:R-:W-:Y:S01]  /*0530*/  SHF.R.S32.HI R9, RZ, 0x1f, R8 ;  /* 0x0000001fff097819 */ /* 0x000fe20000011408 */
[----:B------:R1:W5:Y:S01]  /*0540*/  LDG.E R23, desc[UR6][R10.64] ;  /* 0x000000060a177981 */ /* 0x000362000c1e1900 */
[----:B------:R-:W-:-:S04]  /*0550*/  LEA R14, P1, R8, R10, 0x2 ;  /* 0x0000000a080e7211 */ /* 0x000fc800078210ff */
[----:B------:R-:W-:-:S05]  /*0560*/  LEA.HI.X R15, R8, R11, R9, 0x2, P1 ;  /* 0x0000000b080f7211 */ /* 0x000fca00008f1409 */
[----:B------:R1:W5:Y:S01]  /*0570*/  LDG.E R22, desc[UR6][R14.64] ;  /* 0x000000060e167981 */ /* 0x000362000c1e1900 */
[----:B------:R-:W-:-:S04]  /*0580*/  IMAD R24, R20, R12, RZ ;  /* 0x0000000c14187224 */ /* 0x000fc800078e02ff */
[----:B--2---:R-:W-:-:S04]  /*0590*/  IMAD.IADD R21, R19, 0x1, R24 ;  /* 0x0000000113157824 */ /* 0x004fc800078e0218 */
[----:B------:R-:W-:-:S05]  /*05a0*/  IMAD.IADD R20, R20, 0x1, R21 ;  /* 0x0000000114147824 */ /* 0x000fca00078e0215 */
[----:B------:R-:W-:-:S04]  /*05b0*/  VIADDMNMX R26, R21, 0x1, R20, !PT ;  /* 0x00000001151a7846 */ /* 0x000fc80007800114 */
[----:B------:R-:W-:-:S04]  /*05c0*/  IADD3 R8, PT, PT, -R21, R26, RZ ;  /* 0x0000001a15087210 */ /* 0x000fc80007ffe1ff */
[----:B------:R-:W-:Y:S01]  /*05d0*/  LOP3.LUT P1, R25, R8, 0x3, RZ, 0xc0, !PT ;  /* 0x0000000308197812 */ /* 0x000fe2000782c0ff */
[----:B------:R-:W-:-:S12]  /*05e0*/  BSSY.RECONVERGENT B1, `(.L_x_409) ;  /* 0x000001f000017945 */ /* 0x000fd80003800200 */
[----:B-1----:R-:W-:Y:S05]  /*05f0*/  @!P1 BRA `(.L_x_410) ;  /* 0x0000000000749947 */ /* 0x002fea0003800000 */
[----:B------:R-:W1:Y:S01]  /*0600*/  LDC.64 R8, c[0x0][0x3b8] ;  /* 0x0000ee00ff087b82 */ /* 0x000e620000000a00 */
[----:B------:R-:W-:Y:S01]  /*0610*/  BSSY.RECONVERGENT B2, `(.L_x_411) ;  /* 0x0000019000027945 */ /* 0x000fe20003800200 */
[----:B------:R-:W-:-:S06]  /*0620*/  IMAD.MOV R25, RZ, RZ, -R25 ;  /* 0x000000ffff197224 */ /* 0x000fcc00078e0a19 */
[----:B------:R-:W2:Y:S02]  /*0630*/  LDC.64 R10, c[0x0][0x3a0] ;  /* 0x0000e800ff0a7b82 */ /* 0x000ea40000000a00 */
.L_x_412:
[----:B------:R-:W-:-:S04]  /*0640*/  IADD3 R12, P1, PT, R21, UR4, RZ ;  /* 0x00000004150c7c10 */ /* 0x000fc8000ff3e0ff */
[----:B------:R-:W-:-:S05]  /*0650*/  LEA.HI.X.SX32 R13, R21, UR5, 0x1, P1 ;  /* 0x00000005150d7c11 */ /* 0x000fca00088f0eff */
[----:B---3--:R3:W4:Y:S01]  /*0660*/  LDG.E.U8 R12, desc[UR6][R12.64] ;  /* 0x000000060c0c7981 */ /* 0x008722000c1e1100 */
[----:B--2---:R-:W-:-:S05]  /*0670*/  IMAD.WIDE R14, R21, 0x8, R10 ;  /* 0x00000008150e7825 */ /* 0x004fca00078e020a */
[----:B------:R-:W2:Y:S04]  /*0680*/  LDG.E R27, desc[UR6][R14.64] ;  /* 0x000000060e1b7981 */ /* 0x000ea8000c1e1900 */
[----:B------:R-:W2:Y:S01]  /*0690*/  LDG.E R29, desc[UR6][R14.64+0x4] ;  /* 0x000004060e1d7981 */ /* 0x000ea2000c1e1900 */
[----:B------:R-:W-:Y:S02]  /*06a0*/  VIADD R25, R25, 0x1 ;  /* 0x0000000119197836 */ /* 0x000fe40000000000 */
[----:B---3-5:R-:W-:Y:S02]  /*06b0*/  VIADD R13, R22, 0x1 ;  /* 0x00000001160d7836 */ /* 0x028fe40000000000 */
[----:B------:R-:W-:Y:S01]  /*06c0*/  VIADD R21, R21, 0x1 ;  /* 0x0000000115157836 */ /* 0x000fe20000000000 */
[----:B------:R-:W-:-:S02]  /*06d0*/  ISETP.NE.AND P3, PT, R25, RZ, PT ;  /* 0x000000ff1900720c */ /* 0x000fc40003f65270 */
[C---:B----4-:R-:W-:Y:S02]  /*06e0*/  ISETP.NE.AND P2, PT, R12.reuse, 0x1, PT ;  /* 0x000000010c00780c */ /* 0x050fe40003f45270 */
[----:B------:R-:W-:Y:S02]  /*06f0*/  ISETP.NE.AND P1, PT, R12, 0x1, PT ;  /* 0x000000010c00780c */ /* 0x000fe40003f25270 */
[C---:B------:R-:W-:Y:S02]  /*0700*/  SEL R17, R23.reuse, R22, !P2 ;  /* 0x0000001617117207 */ /* 0x040fe40005000000 */
[----:B------:R-:W-:-:S03]  /*0710*/  IADD3 R12, PT, PT, R23, 0x1, RZ ;  /* 0x00000001170c7810 */ /* 0x000fc60007ffe0ff */
[----:B-1----:R-:W-:-:S04]  /*0720*/  IMAD.WIDE R16, R17, 0x8, R8 ;  /* 0x0000000811107825 */ /* 0x002fc800078e0208 */
[----:B------:R-:W-:Y:S01]  /*0730*/  @P2 IMAD.MOV R12, RZ, RZ, R23 ;  /* 0x000000ffff0c2224 */ /* 0x000fe200078e0217 */
[----:B--2---:R3:W-:Y:S01]  /*0740*/  STG.E desc[UR6][R16.64], R27 ;  /* 0x0000001b10007986 */ /* 0x0047e2000c101906 */
[----:B------:R-:W-:Y:S02]  /*0750*/  @!P1 IMAD.MOV R13, RZ, RZ, R22 ;  /* 0x000000ffff0d9224 */ /* 0x000fe400078e0216 */
[----:B------:R-:W-:Y:S01]  /*0760*/  IMAD.MOV.U32 R23, RZ, RZ, R12 ;  /* 0x000000ffff177224 */ /* 0x000fe200078e000c */
[----:B------:R3:W-:Y:S02]  /*0770*/  STG.E desc[UR6][R16.64+0x4], R29 ;  /* 0x0000041d10007986 */ /* 0x0007e4000c101906 */
[----:B------:R-:W-:Y:S01]  /*0780*/  MOV R22, R13 ;  /* 0x0000000d00167202 */ /* 0x000fe20000000f00 */
[----:B------:R-:W-:Y:S06]  /*0790*/  @P3 BRA `(.L_x_412) ;  /* 0xfffffffc00a83947 */ /* 0x000fec000383ffff */
[----:B------:R-:W-:Y:S05]  /*07a0*/  BSYNC.RECONVERGENT B2 ;  /* 0x0000000000027941 */ /* 0x000fea0003800200 */
.L_x_411:
[----:B------:R-:W-:Y:S02]  /*07b0*/  IMAD.MOV.U32 R23, RZ, RZ, R12 ;  /* 0x000000ffff177224 */ /* 0x000fe400078e000c */
[----:B------:R-:W-:-:S07]  /*07c0*/  IMAD.MOV.U32 R22, RZ, RZ, R13 ;  /* 0x000000ffff167224 */ /* 0x000fce00078e000d */
.L_x_410:
[----:B------:R-:W-:Y:S05]  /*07d0*/  BSYNC.RECONVERGENT B1 ;  /* 0x0000000000017941 */ /* 0x000fea0003800200 */
.L_x_409:
[----:B------:R-:W-:-:S04]  /*07e0*/  IADD3 R24, PT, PT, R19, R24, -R26 ;  /* 0x0000001813187210 */ /* 0x000fc80007ffe81a */
[----:B------:R-:W-:-:S13]  /*07f0*/  ISETP.GT.U32.AND P1, PT, R24, -0x4, PT ;  /* 0xfffffffc1800780c */ /* 0x000fda0003f24070 */
[----:B------:R-:W-:Y:S05]  /*0800*/  @P1 BRA `(.L_x_408) ;  /* 0x0000000000f81947 */ /* 0x000fea0003800000 */
[----:B------:R-:W1:Y:S02]  /*0810*/  LDC.64 R8, c[0x0][0x3a0] ;  /* 0x0000e800ff087b82 */ /* 0x000e640000000a00 */
[----:B-1----:R-:W-:-:S04]  /*0820*/  IADD3 R8, P1, PT, R8, 0x10, RZ ;  /* 0x0000001008087810 */ /* 0x002fc80007f3e0ff */
[----:B------:R-:W-:-:S09]  /*0830*/  IADD3.X R9, PT, PT, RZ, R9, RZ, P1, !PT ;  /* 0x00000009ff097210 */ /* 0x000fd20000ffe4ff */
.L_x_413:
[C---:B------:R-:W-:Y:S01]  /*0840*/  IADD3.X R14, P1, PT, R21.reuse, UR10, RZ, PT, !PT ;  /* 0x0000000a150e7c10 */ /* 0x040fe2000bf3e4ff */
[C---:B------:R-:W-:Y:S01]  /*0850*/  IMAD.WIDE R12, R21.reuse, 0x8, R8 ;  /* 0x00000008150c7825 */ /* 0x040fe200078e0208 */
[----:B------:R-:W1:Y:S02]  /*0860*/  LDC.64 R10, c[0x0][0x3b8] ;  /* 0x0000ee00ff0a7b82 */ /* 0x000e640000000a00 */
[----:B------:R-:W-:Y:S02]  /*0870*/  LEA.HI.X.SX32 R15, R21, UR11, 0x1, P1 ;  /* 0x0000000b150f7c11 */ /* 0x000fe400088f0eff */
[----:B------:R-:W2:Y:S04]  /*0880*/  LDG.E R26, desc[UR6][R12.64+-0x10] ;  /* 0xfffff0060c1a7981 */ /* 0x000ea8000c1e1900 */
[----:B------:R-:W4:Y:S04]  /*0890*/  LDG.E.U8 R24, desc[UR6][R14.64+-0x1] ;  /* 0xffffff060e187981 */ /* 0x000f28000c1e1100 */
[----:B------:R-:W2:Y:S01]  /*08a0*/  LDG.E R28, desc[UR6][R12.64+-0xc] ;  /* 0xfffff4060c1c7981 */ /* 0x000ea2000c1e1900 */
[----:B----4-:R-:W-:-:S04]  /*08b0*/  ISETP.NE.AND P2, PT, R24, 0x1, PT ;  /* 0x000000011800780c */ /* 0x010fc80003f45270 */
[----:B---3-5:R-:W-:-:S05]  /*08c0*/  SEL R17, R23, R22, !P2 ;  /* 0x0000001617117207 */ /* 0x028fca0005000000 */
[----:B-1----:R-:W-:-:S05]  /*08d0*/  IMAD.WIDE R16, R17, 0x8, R10 ;  /* 0x0000000811107825 */ /* 0x002fca00078e020a */
[----:B--2---:R-:W-:Y:S04]  /*08e0*/  STG.E desc[UR6][R16.64], R26 ;  /* 0x0000001a10007986 */ /* 0x004fe8000c101906 */
[----:B------:R1:W-:Y:S04]  /*08f0*/  STG.E desc[UR6][R16.64+0x4], R28 ;  /* 0x0000041c10007986 */ /* 0x0003e8000c101906 */
[----:B------:R-:W2:Y:S04]  /*0900*/  LDG.E.U8 R25, desc[UR6][R14.64] ;  /* 0x000000060e197981 */ /* 0x000ea8000c1e1100 */
[----:B------:R-:W3:Y:S04]  /*0910*/  LDG.E R29, desc[UR6][R12.64+-0x8] ;  /* 0xfffff8060c1d7981 */ /* 0x000ee8000c1e1900 */
[----:B------:R-:W4:Y:S01]  /*0920*/  LDG.E R27, desc[UR6][R12.64+-0x4] ;  /* 0xfffffc060c1b7981 */ /* 0x000f22000c1e1900 */
[----:B------:R-:W-:Y:S01]  /*0930*/  ISETP.NE.AND P1, PT, R24, 0x1, PT ;  /* 0x000000011800780c */ /* 0x000fe20003f25270 */
[----:B------:R-:W-:-:S02]  /*0940*/  VIADD R24, R23, 0x1 ;  /* 0x0000000117187836 */ /* 0x000fc40000000000 */
[----:B------:R-:W-:Y:S02]  /*0950*/  @P2 IMAD.MOV R24, RZ, RZ, R23 ;  /* 0x000000ffff182224 */ /* 0x000fe400078e0217 */
[----:B------:R-:W-:-:S08]  /*0960*/  VIADD R23, R22, 0x1 ;  /* 0x0000000116177836 */ /* 0x000fd00000000000 */
[----:B------:R-:W-:Y:S02]  /*0970*/  @!P1 IADD3 R23, PT, PT, R22, RZ, RZ ;  /* 0x000000ff16179210 */ /* 0x000fe40007ffe0ff */
[----:B--2---:R-:W-:-:S04]  /*0980*/  ISETP.NE.AND P2, PT, R25, 0x1, PT ;  /* 0x000000011900780c */ /* 0x004fc80003f45270 */
[----:B------:R-:W-:-:S05]  /*0990*/  SEL R22, R24, R23, !P2 ;  /* 0x0000001718167207 */ /* 0x000fca0005000000 */
[----:B-1----:R-:W-:-:S05]  /*09a0*/  IMAD.WIDE R16, R22, 0x8, R10 ;  /* 0x0000000816107825 */ /* 0x002fca00078e020a */
[----:B---3--:R-:W-:Y:S04]  /*09b0*/  STG.E desc[UR6][R16.64], R29 ;  /* 0x0000001d10007986 */ /* 0x008fe8000c101906 */
[----:B----4-:R1:W-:Y:S04]  /*09c0*/  STG.E desc[UR6][R16.64+0x4], R27 ;  /* 0x0000041b10007986 */ /* 0x0103e8000c101906 */
[----:B------:R-:W2:Y:S04]  /*09d0*/  LDG.E.U8 R26, desc[UR6][R14.64+0x1] ;  /* 0x000001060e1a7981 */ /* 0x000ea8000c1e1100 */
[----:B------:R-:W3:Y:S04]  /*09e0*/  LDG.E R28, desc[UR6][R12.64+0x4] ;  /* 0x000004060c1c7981 */ /* 0x000ee8000c1e1900 */
[----:B-1----:R-:W4:Y:S01]  /*09f0*/  LDG.E R27, desc[UR6][R12.64] ;  /* 0x000000060c1b7981 */ /* 0x002f22000c1e1900 */
[----:B------:R-:W-:Y:S01]  /*0a00*/  ISETP.NE.AND P1, PT, R25, 0x1, PT ;  /* 0x000000011900780c */ /* 0x000fe20003f25270 */
[----:B------:R-:W-:-:S12]  /*0a10*/  VIADD R22, R23, 0x1 ;  /* 0x0000000117167836 */ /* 0x000fd80000000000 */
[----:B------:R-:W-:Y:S02]  /*0a20*/  @!P1 IMAD.MOV R22, RZ, RZ, R23 ;  /* 0x000000ffff169224 */ /* 0x000fe400078e0217 */
[C---:B------:R-:W-:Y:S01]  /*0a30*/  VIADD R23, R24.reuse, 0x1 ;  /* 0x0000000118177836 */ /* 0x040fe20000000000 */
[----:B------:R-:W-:Y:S02]  /*0a40*/  @P2 IADD3 R23, PT, PT, R24, RZ, RZ ;  /* 0x000000ff18172210 */ /* 0x000fe40007ffe0ff */
[----:B--2---:R-:W-:-:S04]  /*0a50*/  ISETP.NE.AND P2, PT, R26, 0x1, PT ;  /* 0x000000011a00780c */ /* 0x004fc80003f45270 */
[----:B------:R-:W-:-:S05]  /*0a60*/  SEL R25, R23, R22, !P2 ;  /* 0x0000001617197207 */ /* 0x000fca0005000000 */
[----:B------:R-:W-:-:S05]  /*0a70*/  IMAD.WIDE R16, R25, 0x8, R10 ;  /* 0x0000000819107825 */ /* 0x000fca00078e020a */
[----:B----4-:R1:W-:Y:S04]  /*0a80*/  STG.E desc[UR6][R16.64], R27 ;  /* 0x0000001b10007986 */ /* 0x0103e8000c101906 */
[----:B---3--:R1:W-:Y:S04]  /*0a90*/  STG.E desc[UR6][R16.64+0x4], R28 ;  /* 0x0000041c10007986 */ /* 0x0083e8000c101906 */
[----:B------:R-:W2:Y:S04]  /*0aa0*/  LDG.E.U8 R14, desc[UR6][R14.64+0x2] ;  /* 0x000002060e0e7981 */ /* 0x000ea8000c1e1100 */
[----:B------:R-:W3:Y:S04]  /*0ab0*/  LDG.E R29, desc[UR6][R12.64+0x8] ;  /* 0x000008060c1d7981 */ /* 0x000ee8000c1e1900 */
[----:B------:R-:W4:Y:S01]  /*0ac0*/  LDG.E R13, desc[UR6][R12.64+0xc] ;  /* 0x00000c060c0d7981 */ /* 0x000f22000c1e1900 */
[----:B------:R-:W-:Y:S01]  /*0ad0*/  ISETP.NE.AND P1, PT, R26, 0x1, PT ;  /* 0x000000011a00780c */ /* 0x000fe20003f25270 */
[----:B------:R-:W-:-:S02]  /*0ae0*/  VIADD R25, R22, 0x1 ;  /* 0x0000000116197836 */ /* 0x000fc40000000000 */
[C---:B------:R-:W-:Y:S01]  /*0af0*/  VIADD R24, R23.reuse, 0x1 ;  /* 0x0000000117187836 */ /* 0x040fe20000000000 */
[----:B------:R-:W-:-:S09]  /*0b00*/  @P2 IADD3 R24, PT, PT, R23, RZ, RZ ;  /* 0x000000ff17182210 */ /* 0x000fd20007ffe0ff */
[----:B------:R-:W-:Y:S02]  /*0b10*/  @!P1 IMAD.MOV R25, RZ, RZ, R22 ;  /* 0x000000ffff199224 */ /* 0x000fe400078e0216 */
[----:B------:R-:W-:-:S05]  /*0b20*/  VIADD R21, R21, 0x4 ;  /* 0x0000000415157836 */ /* 0x000fca0000000000 */
[----:B------:R-:W-:Y:S01]  /*0b30*/  ISETP.GE.AND P3, PT, R21, R20, PT ;  /* 0x000000141500720c */ /* 0x000fe20003f66270 */
[----:B------:R-:W-:Y:S01]  /*0b40*/  VIADD R22, R25, 0x1 ;  /* 0x0000000119167836 */ /* 0x000fe20000000000 */
[----:B--2---:R-:W-:-:S04]  /*0b50*/  ISETP.NE.AND P2, PT, R14, 0x1, PT ;  /* 0x000000010e00780c */ /* 0x004fc80003f45270 */
[----:B------:R-:W-:-:S05]  /*0b60*/  SEL R23, R24, R25, !P2 ;  /* 0x0000001918177207 */ /* 0x000fca0005000000 */
[----:B------:R-:W-:-:S05]  /*0b70*/  IMAD.WIDE R10, R23, 0x8, R10 ;  /* 0x00000008170a7825 */ /* 0x000fca00078e020a */
[----:B---3--:R1:W-:Y:S04]  /*0b80*/  STG.E desc[UR6][R10.64], R29 ;  /* 0x0000001d0a007986 */ /* 0x0083e8000c101906 */
[----:B----4-:R1:W-:Y:S01]  /*0b90*/  STG.E desc[UR6][R10.64+0x4], R13 ;  /* 0x0000040d0a007986 */ /* 0x0103e2000c101906 */
[----:B------:R-:W-:Y:S01]  /*0ba0*/  ISETP.NE.AND P1, PT, R14, 0x1, PT ;  /* 0x000000010e00780c */ /* 0x000fe20003f25270 */
[----:B------:R-:W-:Y:S02]  /*0bb0*/  VIADD R23, R24, 0x1 ;  /* 0x0000000118177836 */ /* 0x000fe40000000000 */
[----:B------:R-:W-:-:S10]  /*0bc0*/  @P2 IMAD.MOV R23, RZ, RZ, R24 ;  /* 0x000000ffff172224 */ /* 0x000fd400078e0218 */
[----:B------:R-:W-:Y:S01]  /*0bd0*/  @!P1 IADD3 R22, PT, PT, R25, RZ, RZ ;  /* 0x000000ff19169210 */ /* 0x000fe20007ffe0ff */
[----:B-1----:R-:W-:Y:S06]  /*0be0*/  @!P3 BRA `(.L_x_413) ;  /* 0xfffffffc0014b947 */ /* 0x002fec000383ffff */
.L_x_408:
[----:B------:R-:W-:Y:S05]  /*0bf0*/  BSYNC.RECONVERGENT B0 ;  /* 0x0000000000007941 */ /* 0x000fea0003800200 */
.L_x_407:
[----:B------:R-:W-:Y:S05]  /*0c00*/  @P0 EXIT ;  /* 0x000000000000094d */ /* 0x000fea0003800000 */
[-C--:B------:R-:W-:Y:S01]  /*0c10*/  IABS R8, R3.reuse ;  /* 0x0000000300087213 */ /* 0x080fe20000000000 */
[----:B-----5:R-:W1:Y:S01]  /*0c20*/  LDS R23, [R0+0x14] ;  /* 0x0000140000177984 */ /* 0x020e620000000800 */
[----:B--2---:R-:W-:Y:S01]  /*0c30*/  IADD3 R12, PT, PT, -R19, R2, RZ ;  /* 0x00000002130c7210 */ /* 0x004fe20007ffe1ff */
[----:B------:R-:W2:Y:S01]  /*0c40*/  LDCU UR8, c[0x0][0x3c0] ;  /* 0x00007800ff0877ac */ /* 0x000ea20008000800 */
[----:B------:R-:W4:Y:S01]  /*0c50*/  I2F.RP R9, R8 ;  /* 0x0000000800097306 */ /* 0x000f220000209400 */
[----:B------:R-:W-:Y:S01]  /*0c60*/  IABS R15, R3 ;  /* 0x00000003000f7213 */ /* 0x000fe20000000000 */
[----:B------:R-:W0:Y:S01]  /*0c70*/  LDS R21, [R0+0xc] ;  /* 0x00000c0000157984 */ /* 0x000e220000000800 */
[----:B------:R-:W-:Y:S02]  /*0c80*/  IABS R14, R12 ;  /* 0x0000000c000e7213 */ /* 0x000fe40000000000 */
[----:B------:R-:W-:Y:S01]  /*0c90*/  ISETP.GE.AND P2, PT, R12, RZ, PT ;  /* 0x000000ff0c00720c */ /* 0x000fe20003f46270 */
[----:B------:R-:W-:Y:S01]  /*0ca0*/  IMAD.MOV R15, RZ, RZ, -R15 ;  /* 0x000000ffff0f7224 */ /* 0x000fe200078e0a0f */
[----:B------:R-:W-:Y:S04]  /*0cb0*/  STG.E desc[UR6][R4.64+0x18], R2 ;  /* 0x0000180204007986 */ /* 0x000fe8000c101906 */
[----:B------:R-:W-:Y:S01]  /*0cc0*/  STG.E desc[UR6][R4.64+0x4], R3 ;  /* 0x0000040304007986 */ /* 0x000fe2000c101906 */
[----:B----4-:R-:W4:Y:S03]  /*0cd0*/  MUFU.RCP R9, R9 ;  /* 0x0000000900097308 */ /* 0x010f260000001000 */
[----:B------:R-:W-:Y:S01]  /*0ce0*/  STG.E desc[UR6][R4.64+0x10], R19 ;  /* 0x0000101304007986 */ /* 0x000fe2000c101906 */
[----:B----4-:R-:W-:-:S03]  /*0cf0*/  VIADD R10, R9, 0xffffffe ;  /* 0x0ffffffe090a7836 */ /* 0x010fc60000000000 */
[----:B------:R-:W2:Y:S01]  /*0d00*/  LDS R9, [R0+0x18] ;  /* 0x0000180000097984 */ /* 0x000ea20000000800 */
[----:B------:R4:W3:Y:S03]  /*0d10*/  F2I.FTZ.U32.TRUNC.NTZ R11, R10 ;  /* 0x0000000a000b7305 */ /* 0x0008e6000021f000 */
[----:B-1----:R-:W-:Y:S04]  /*0d20*/  STG.E desc[UR6][R4.64+0x1c], R23 ;  /* 0x00001c1704007986 */ /* 0x002fe8000c101906 */
[----:B0-----:R-:W-:Y:S01]  /*0d30*/  STG.E desc[UR6][R4.64+0x14], R21 ;  /* 0x0000141504007986 */ /* 0x001fe2000c101906 */
[----:B----4-:R-:W-:Y:S02]  /*0d40*/  IMAD.MOV.U32 R10, RZ, RZ, RZ ;  /* 0x000000ffff0a7224 */ /* 0x010fe400078e00ff */
[----:B---3--:R-:W-:-:S04]  /*0d50*/  IMAD.MOV R13, RZ, RZ, -R11 ;  /* 0x000000ffff0d7224 */ /* 0x008fc800078e0a0b */
[----:B------:R-:W-:-:S04]  /*0d60*/  IMAD R13, R13, R8, RZ ;  /* 0x000000080d0d7224 */ /* 0x000fc800078e02ff */
[----:B------:R-:W-:-:S04]  /*0d70*/  IMAD.HI.U32 R11, R11, R13, R10 ;  /* 0x0000000d0b0b7227 */ /* 0x000fc800078e000a */
[----:B------:R-:W-:Y:S02]  /*0d80*/  IMAD.MOV.U32 R13, RZ, RZ, R15 ;  /* 0x000000ffff0d7224 */ /* 0x000fe400078e000f */
[----:B------:R-:W-:Y:S01]  /*0d90*/  IMAD.HI.U32 R11, R11, R14, RZ ;  /* 0x0000000e0b0b7227 */ /* 0x000fe200078e00ff */
[----:B------:R-:W0:Y:S03]  /*0da0*/  LDS R15, [R0] ;  /* 0x00000000000f7984 */ /* 0x000e260000000800 */
[----:B------:R-:W-:-:S05]  /*0db0*/  IMAD R13, R11, R13, R14 ;  /* 0x0000000d0b0d7224 */ /* 0x000fca00078e020e */
[----:B------:R-:W-:Y:S02]  /*0dc0*/  ISETP.GT.U32.AND P0, PT, R8, R13, PT ;  /* 0x0000000d0800720c */ /* 0x000fe40003f04070 */
[----:B--2---:R-:W-:-:S05]  /*0dd0*/  IADD3 R9, PT, PT, R9, UR8, R18 ;  /* 0x0000000809097c10 */ /* 0x004fca000fffe012 */
[C---:B------:R-:W-:Y:S02]  /*0de0*/  VIADD R11, R9.reuse, 0x1 ;  /* 0x00000001090b7836 */ /* 0x040fe40000000000 */
[----:B------:R-:W-:-:S03]  /*0df0*/  IMAD.WIDE R6, R9, 0x20, R6 ;  /* 0x0000002009067825 */ /* 0x000fc600078e0206 */
[----:B------:R-:W-:Y:S01]  /*0e00*/  STG.E desc[UR6][R4.64+0x8], R11 ;  /* 0x0000080b04007986 */ /* 0x000fe2000c101906 */
[----:B------:R-:W-:Y:S02]  /*0e10*/  @!P0 IADD3 R13, PT, PT, R13, -R8, RZ ;  /* 0x800000080d0d8210 */ /* 0x000fe40007ffe0ff */
[----:B------:R-:W-:Y:S02]  /*0e20*/  ISETP.NE.AND P0, PT, R3, RZ, PT ;  /* 0x000000ff0300720c */ /* 0x000fe40003f05270 */
[----:B------:R-:W-:-:S13]  /*0e30*/  ISETP.GT.U32.AND P1, PT, R8, R13, PT ;  /* 0x0000000d0800720c */ /* 0x000fda0003f24070 */
[----:B------:R-:W-:Y:S01]  /*0e40*/  @!P1 IMAD.IADD R13, R13, 0x1, -R8 ;  /* 0x000000010d0d9824 */ /* 0x000fe200078e0a08 */
[----:B0-----:R-:W-:Y:S04]  /*0e50*/  STG.E desc[UR6][R4.64], R15 ;  /* 0x0000000f04007986 */ /* 0x001fe8000c101906 */
[----:B------:R-:W-:Y:S01]  /*0e60*/  MOV R8, R13 ;  /* 0x0000000d00087202 */ /* 0x000fe20000000f00 */
[----:B------:R-:W-:-:S04]  /*0e70*/  VIADD R13, R9, 0x2 ;  /* 0x00000002090d7836 */ /* 0x000fc80000000000 */
[----:B------:R-:W-:Y:S01]  /*0e80*/  @!P2 IMAD.MOV R8, RZ, RZ, -R8 ;  /* 0x000000ffff08a224 */ /* 0x000fe200078e0a08 */
[-C--:B------:R-:W-:Y:S01]  /*0e90*/  @!P0 LOP3.LUT R8, RZ, R3.reuse, RZ, 0x33, !PT ;  /* 0x00000003ff088212 */ /* 0x080fe200078e33ff */
[----:B------:R-:W-:Y:S03]  /*0ea0*/  STG.E desc[UR6][R4.64+0xc], R13 ;  /* 0x00000c0d04007986 */ /* 0x000fe6000c101906 */
[C---:B------:R-:W-:Y:S01]  /*0eb0*/  IADD3 R9, PT, PT, -R8.reuse, R3, RZ ;  /* 0x0000000308097210 */ /* 0x040fe20007ffe1ff */
[----:B------:R-:W-:Y:S01]  /*0ec0*/  IMAD R17, R8, 0x2, R19 ;  /* 0x0000000208117824 */ /* 0x000fe200078e0213 */
[----:B------:R-:W-:Y:S04]  /*0ed0*/  STG.E desc[UR6][R6.64+0x30], R19 ;  /* 0x0000301306007986 */ /* 0x000fe8000c101906 */
[----:B------:R-:W-:Y:S04]  /*0ee0*/  STG.E desc[UR6][R6.64+0x24], R8 ;  /* 0x0000240806007986 */ /* 0x000fe8000c101906 */
[----:B------:R-:W-:Y:S04]  /*0ef0*/  STG.E desc[UR6][R6.64+0x44], R9 ;  /* 0x0000440906007986 */ /* 0x000fe8000c101906 */
[----:B------:R-:W-:Y:S01]  /*0f00*/  STG.E desc[UR6][R6.64+0x50], R17 ;  /* 0x0000501106007986 */ /* 0x000fe2000c101906 */
[----:B------:R-:W-:Y:S05]  /*0f10*/  EXIT ;  /* 0x000000000000794d */ /* 0x000fea0003800000 */
.L_x_414:
        /* <DEDUP_REMOVED lines=14> */
.L_x_486:


//--------------------- .text._Z11set_counterP4nodePfPiS2_iPbP17attribute_id_pair --------------------------
	.section	.text._Z11set_counterP4nodePfPiS2_iPbP17attribute_id_pair,"ax",@progbits
	.align	128
        .global         _Z11set_counterP4nodePfPiS2_iPbP17attribute_id_pair
        .type           _Z11set_counterP4nodePfPiS2_iPbP17attribute_id_pair,@function
        .size           _Z11set_counterP4nodePfPiS2_iPbP17attribute_id_pair,(.L_x_487 - _Z11set_counterP4nodePfPiS2_iPbP17attribute_id_pair)
        .other          _Z11set_counterP4nodePfPiS2_iPbP17attribute_id_pair,@"STO_CUDA_ENTRY STV_DEFAULT"
_Z11set_counterP4nodePfPiS2_iPbP17attribute_id_pair:
.text._Z11set_counterP4nodePfPiS2_iPbP17attribute_id_pair:
[----:B------:R-:W-:Y:S01]  /*0000*/  LDC R1, c[0x0][0x37c] ;  /* 0x0000df00ff017b82 */ /* 0x000fe20000000800 */
[----:B------:R-:W0:Y:S07]  /*0010*/  S2R R0, SR_TID.X ;  /* 0x0000000000007919 */ /* 0x000e2e0000002100 */
[----:B------:R-:W1:Y:S01]  /*0020*/  S2UR UR5, SR_CgaCtaId ;  /* 0x00000000000579c3 */ /* 0x000e620000008800 */
[----:B------:R-:W-:Y:S01]  /*0030*/  UMOV UR4, 0x400 ;  /* 0x0000040000047882 */ /* 0x000fe20000000000 */
[----:B------:R-:W2:Y:S06]  /*0040*/  LDCU.64 UR6, c[0x0][0x358] ;  /* 0x00006b00ff0677ac */ /* 0x000eac0008000a00 */
[----:B------:R-:W3:Y:S08]  /*0050*/  LDC R3, c[0x0][0x3a0] ;  /* 0x0000e800ff037b82 */ /* 0x000ef00000000800 */
[----:B------:R-:W4:Y:S01]  /*0060*/  LDC.64 R10, c[0x0][0x380] ;  /* 0x0000e000ff0a7b82 */ /* 0x000f220000000a00 */
[----:B-1----:R-:W-:-:S07]  /*0070*/  ULEA UR4, UR5, UR4, 0x18 ;  /* 0x0000000405047291 */ /* 0x002fce000f8ec0ff */
[----:B------:R-:W3:Y:S01]  /*0080*/  S2UR UR5, SR_CTAID.X ;  /* 0x00000000000579c3 */ /* 0x000ee20000002500 */
[----:B0-----:R-:W-:-:S07]  /*0090*/  ISETP.NE.AND P1, PT, R0, RZ, PT ;  /* 0x000000ff0000720c */ /* 0x001fce0003f25270 */
[----:B------:R-:W0:Y:S08]  /*00a0*/  LDC R12, c[0x0][0x360] ;  /* 0x0000d800ff0c7b82 */ /* 0x000e300000000800 */
[----:B------:R-:W1:Y:S01]  /*00b0*/  LDC.64 R14, c[0x0][0x398] ;  /* 0x0000e600ff0e7b82 */ /* 0x000e620000000a00 */
[----:B------:R-:W5:Y:S01]  /*00c0*/  @P1 LDS.128 R4, [UR4] ;  /* 0x00000004ff041984 */ /* 0x000f620008000c00 */
[----:B---3--:R-:W-:-:S04]  /*00d0*/  VIADD R3, R3, UR5 ;  /* 0x0000000503037c36 */ /* 0x008fc80008000000 */
[----:B----4-:R-:W-:Y:S02]  /*00e0*/  IMAD.WIDE R10, R3, 0x20, R10 ;  /* 0x00000020030a7825 */ /* 0x010fe400078e020a */
[----:B------:R-:W3:Y:S03]  /*00f0*/  LDC.64 R2, c[0x0][0x390] ;  /* 0x0000e400ff027b82 */ /* 0x000ee60000000a00 */
[----:B--2---:R-:W5:Y:S04]  /*0100*/  @!P1 LDG.E R4, desc[UR6][R10.64+0x4] ;  /* 0x000004060a049981 */ /* 0x004f68000c1e1900 */
[----:B------:R-:W2:Y:S04]  /*0110*/  @!P1 LDG.E R6, desc[UR6][R10.64+0x18] ;  /* 0x000018060a069981 */ /* 0x000ea8000c1e1900 */
[----:B------:R-:W4:Y:S01]  /*0120*/  @!P1 LDG.E R5, desc[UR6][R10.64+0x10] ;  /* 0x000010060a059981 */ /* 0x000f22000c1e1900 */
[----:B0-----:R-:W-:-:S02]  /*0130*/  IMAD R9, R12, 0x2, R0 ;  /* 0x000000020c097824 */ /* 0x001fc400078e0200 */
[----:B------:R-:W-:Y:S02]  /*0140*/  IMAD.MOV.U32 R13, RZ, RZ, -0x1 ;  /* 0xffffffffff0d7424 */ /* 0x000fe400078e00ff */
[----:B-1----:R-:W-:-:S04]  /*0150*/  IMAD.WIDE.U32 R14, R9, 0x4, R14 ;  /* 0x00000004090e7825 */ /* 0x002fc800078e000e */
[----:B---3--:R-:W-:Y:S01]  /*0160*/  IMAD.WIDE.U32 R2, R9, 0x4, R2 ;  /* 0x0000000409027825 */ /* 0x008fe200078e0002 */
[----:B------:R0:W-:Y:S04]  /*0170*/  STG.E desc[UR6][R14.64], R13 ;  /* 0x0000000d0e007986 */ /* 0x0001e8000c101906 */
[----:B------:R0:W-:Y:S01]  /*0180*/  STG.E desc[UR6][R2.64], RZ ;  /* 0x000000ff02007986 */ /* 0x0001e2000c101906 */
[----:B-----5:R-:W-:-:S04]  /*0190*/  SHF.L.U32 R7, R4, 0x1, RZ ;  /* 0x0000000104077819 */ /* 0x020fc800000006ff */
[----:B------:R-:W-:Y:S01]  /*01a0*/  ISETP.GE.AND P0, PT, R0, R7, PT ;  /* 0x000000070000720c */ /* 0x000fe20003f06270 */
[----:B--2---:R0:W-:Y:S01]  /*01b0*/  @!P1 STS [UR4+0x8], R6 ;  /* 0x00000806ff009988 */ /* 0x0041e20008000804 */
[----:B------:R-:W-:Y:S02]  /*01c0*/  VIMNMX.U32 R12, PT, PT, R7, R12, PT ;  /* 0x0000000c070c7248 */ /* 0x000fe40003fe0000 */
[----:B------:R-:W-:Y:S01]  /*01d0*/  ISETP.EQ.OR P0, PT, R6, -0x1, P0 ;  /* 0xffffffff0600780c */ /* 0x000fe20000702670 */
[----:B----4-:R0:W-:Y:S02]  /*01e0*/  @!P1 STS.64 [UR4], R4 ;  /* 0x00000004ff009988 */ /* 0x0101e40008000a04 */
[----:B------:R-:W-:-:S04]  /*01f0*/  IMAD.WIDE R16, R12, 0x4, R14 ;  /* 0x000000040c107825 */ /* 0x000fc800078e020e */
[----:B------:R-:W-:Y:S01]  /*0200*/  IMAD.WIDE R8, R12, 0x4, R2 ;  /* 0x000000040c087825 */ /* 0x000fe200078e0202 */
[----:B------:R0:W-:Y:S04]  /*0210*/  STG.E desc[UR6][R16.64], R13 ;  /* 0x0000000d10007986 */ /* 0x0001e8000c101906 */
[----:B------:R0:W-:Y:S01]  /*0220*/  STG.E desc[UR6][R8.64], RZ ;  /* 0x000000ff08007986 */ /* 0x0001e2000c101906 */
[----:B------:R-:W-:Y:S05]  /*0230*/  @P0 EXIT ;  /* 0x000000000000094d */ /* 0x000fea0003800000 */
[----:B------:R1:W2:Y:S01]  /*0240*/  LDG.E R10, desc[UR6][R10.64+0x14] ;  /* 0x000014060a0a7981 */ /* 0x0002a2000c1e1900 */
[----:B0-----:R-:W0:Y:S01]  /*0250*/  I2F.U32.RP R13, R12 ;  /* 0x0000000c000d7306 */ /* 0x001e220000209000 */
[----:B------:R-:W-:Y:S01]  /*0260*/  IADD3 R17, PT, PT, RZ, -R12, RZ ;  /* 0x8000000cff117210 */ /* 0x000fe20007ffe0ff */
[----:B------:R-:W-:Y:S01]  /*0270*/  BSSY.RECONVERGENT B0, `(.L_x_415) ;  /* 0x000003a000007945 */ /* 0x000fe20003800200 */
[----:B------:R-:W-:Y:S02]  /*0280*/  IADD3 R7, PT, PT, R7, -0x1, R12 ;  /* 0xffffffff07077810 */ /* 0x000fe40007ffe00c */
[----:B------:R-:W-:-:S03]  /*0290*/  ISETP.NE.U32.AND P2, PT, R12, RZ, PT ;  /* 0x000000ff0c00720c */ /* 0x000fc60003f45070 */
[----:B0-----:R-:W0:Y:S02]  /*02a0*/  MUFU.RCP R13, R13 ;  /* 0x0000000d000d7308 */ /* 0x001e240000001000 */
[----:B0-----:R-:W-:-:S06]  /*02b0*/  VIADD R14, R13, 0xffffffe ;  /* 0x0ffffffe0d0e7836 */ /* 0x001fcc0000000000 */
[----:B------:R0:W3:Y:S02]  /*02c0*/  F2I.FTZ.U32.TRUNC.NTZ R15, R14 ;  /* 0x0000000e000f7305 */ /* 0x0000e4000021f000 */
[----:B0-----:R-:W-:Y:S02]  /*02d0*/  IMAD.MOV.U32 R14, RZ, RZ, RZ ;  /* 0x000000ffff0e7224 */ /* 0x001fe400078e00ff */
[----:B---3--:R-:W-:-:S04]  /*02e0*/  IMAD R17, R17, R15, RZ ;  /* 0x0000000f11117224 */ /* 0x008fc800078e02ff */
[----:B------:R-:W-:-:S06]  /*02f0*/  IMAD.HI.U32 R16, R15, R17, R14 ;  /* 0x000000110f107227 */ /* 0x000fcc00078e000e */
[----:B------:R-:W-:-:S05]  /*0300*/  IMAD.HI.U32 R16, R16, R7, RZ ;  /* 0x0000000710107227 */ /* 0x000fca00078e00ff */
[----:B-1----:R-:W-:-:S05]  /*0310*/  IADD3 R11, PT, PT, -R16, RZ, RZ ;  /* 0x000000ff100b7210 */ /* 0x002fca0007ffe1ff */
[----:B------:R-:W-:Y:S02]  /*0320*/  IMAD R7, R12, R11, R7 ;  /* 0x0000000b0c077224 */ /* 0x000fe400078e0207 */
[----:B------:R-:W-:-:S03]  /*0330*/  IMAD.MOV.U32 R11, RZ, RZ, RZ ;  /* 0x000000ffff0b7224 */ /* 0x000fc600078e00ff */
[----:B------:R-:W-:-:S13]  /*0340*/  ISETP.GE.U32.AND P0, PT, R7, R12, PT ;  /* 0x0000000c0700720c */ /* 0x000fda0003f06070 */
[----:B------:R-:W-:Y:S01]  /*0350*/  @P0 IMAD.IADD R7, R7, 0x1, -R12 ;  /* 0x0000000107070824 */ /* 0x000fe200078e0a0c */
[----:B------:R-:W-:-:S04]  /*0360*/  @P0 IADD3 R16, PT, PT, R16, 0x1, RZ ;  /* 0x0000000110100810 */ /* 0x000fc80007ffe0ff */
[----:B------:R-:W-:-:S13]  /*0370*/  ISETP.GE.U32.AND P1, PT, R7, R12, PT ;  /* 0x0000000c0700720c */ /* 0x000fda0003f26070 */
[----:B------:R-:W-:Y:S01]  /*0380*/  @P1 VIADD R16, R16, 0x1 ;  /* 0x0000000110101836 */ /* 0x000fe20000000000 */
[----:B------:R-:W-:-:S04]  /*0390*/  @!P2 LOP3.LUT R16, RZ, R12, RZ, 0x33, !PT ;  /* 0x0000000cff10a212 */ /* 0x000fc800078e33ff */
[C---:B------:R-:W-:Y:S01]  /*03a0*/  ISETP.GE.AND P0, PT, R16.reuse, 0x1, PT ;  /* 0x000000011000780c */ /* 0x040fe20003f06270 */
[--C-:B------:R-:W-:Y:S02]  /*03b0*/  IMAD R0, R16, R0, R5.reuse ;  /* 0x0000000010007224 */ /* 0x100fe400078e0205 */
[----:B--2---:R-:W-:Y:S02]  /*03c0*/  IMAD R7, R10, R4, R5 ;  /* 0x000000040a077224 */ /* 0x004fe400078e0205 */
[----:B------:R-:W-:-:S08]  /*03d0*/  HFMA2 R5, -RZ, RZ, 0, 0 ;  /* 0x00000000ff057431 */ /* 0x000fd000000001ff */
[----:B------:R-:W-:Y:S05]  /*03e0*/  @!P0 BRA `(.L_x_416) ;  /* 0x0000000000888947 */ /* 0x000fea0003800000 */
[----:B------:R-:W-:Y:S01]  /*03f0*/  MOV R11, RZ ;  /* 0x000000ff000b7202 */ /* 0x000fe20000000f00 */
[----:B------:R-:W-:Y:S01]  /*0400*/  IMAD.MOV.U32 R5, RZ, RZ, RZ ;  /* 0x000000ffff057224 */ /* 0x000fe200078e00ff */
[----:B------:R-:W-:-:S07]  /*0410*/  IADD3 R19, PT, PT, R16, R0, RZ ;  /* 0x0000000010137210 */ /* 0x000fce0007ffe0ff */
.L_x_422:
[----:B------:R-:W-:Y:S01]  /*0420*/  ISETP.GT.AND P0, PT, R7, R6, PT ;  /* 0x000000060700720c */ /* 0x000fe20003f04270 */
[----:B------:R-:W-:-:S12]  /*0430*/  BSSY.RECONVERGENT B1, `(.L_x_417) ;  /* 0x000001a000017945 */ /* 0x000fd80003800200 */
[----:B01----:R-:W-:Y:S05]  /*0440*/  @P0 BRA `(.L_x_418) ;  /* 0x0000000000300947 */ /* 0x003fea0003800000 */
[----:B------:R-:W0:Y:S08]  /*0450*/  LDC.64 R12, c[0x0][0x3b0] ;  /* 0x0000ec00ff0c7b82 */ /* 0x000e300000000a00 */
[----:B------:R-:W1:Y:S01]  /*0460*/  LDC.64 R14, c[0x0][0x3b0] ;  /* 0x0000ec00ff0e7b82 */ /* 0x000e620000000a00 */
[----:B0-----:R-:W-:-:S05]  /*0470*/  IMAD.WIDE R12, R0, 0x8, R12 ;  /* 0x00000008000c7825 */ /* 0x001fca00078e020c */
[----:B------:R0:W5:Y:S01]  /*0480*/  LDG.E R21, desc[UR6][R12.64+0x4] ;  /* 0x000004060c157981 */ /* 0x000162000c1e1900 */
[----:B------:R-:W-:-:S07]  /*0490*/  IMAD.MOV.U32 R17, RZ, RZ, R7 ;  /* 0x000000ffff117224 */ /* 0x000fce00078e0007 */
.L_x_420:
[----:B01----:R-:W-:-:S06]  /*04a0*/  IMAD.WIDE R12, R17, 0x8, R14 ;  /* 0x00000008110c7825 */ /* 0x003fcc00078e020e */
[----:B------:R-:W2:Y:S02]  /*04b0*/  LDG.E R12, desc[UR6][R12.64+0x4] ;  /* 0x000004060c0c7981 */ /* 0x000ea4000c1e1900 */
[----:B--2--5:R-:W-:-:S13]  /*04c0*/  ISETP.NE.AND P0, PT, R21, R12, PT ;  /* 0x0000000c1500720c */ /* 0x024fda0003f05270 */
[----:B------:R-:W-:Y:S05]  /*04d0*/  @!P0 BRA `(.L_x_419) ;  /* 0x0000000000248947 */ /* 0x000fea0003800000 */
[C---:B------:R-:W-:Y:S02]  /*04e0*/  ISETP.NE.AND P0, PT, R17.reuse, R6, PT ;  /* 0x000000061100720c */ /* 0x040fe40003f05270 */
[----:B------:R-:W-:-:S11]  /*04f0*/  IADD3 R17, PT, PT, R17, 0x1, RZ ;  /* 0x0000000111117810 */ /* 0x000fd60007ffe0ff */
[----:B------:R-:W-:Y:S05]  /*0500*/  @P0 BRA `(.L_x_420) ;  /* 0xfffffffc00e40947 */ /* 0x000fea000383ffff */
.L_x_418:
[----:B------:R-:W0:Y:S01]  /*0510*/  LDCU.64 UR4, c[0x0][0x3a8] ;  /* 0x00007500ff0477ac */ /* 0x000e220008000a00 */
[----:B------:R-:W-:Y:S01]  /*0520*/  VIADD R5, R5, 0x1 ;  /* 0x0000000105057836 */ /* 0x000fe20000000000 */
[----:B0-----:R-:W-:-:S04]  /*0530*/  IADD3 R12, P0, PT, R0, UR4, RZ ;  /* 0x00000004000c7c10 */ /* 0x001fc8000ff1e0ff */
[----:B------:R-:W-:-:S05]  /*0540*/  LEA.HI.X.SX32 R13, R0, UR5, 0x1, P0 ;  /* 0x00000005000d7c11 */ /* 0x000fca00080f0eff */
[----:B------:R1:W-:Y:S01]  /*0550*/  STG.E.U8 desc[UR6][R12.64], RZ ;  /* 0x000000ff0c007986 */ /* 0x0003e2000c101106 */
[----:B------:R-:W-:Y:S05]  /*0560*/  BRA `(.L_x_421) ;  /* 0x0000000000187947 */ /* 0x000fea0003800000 */
.L_x_419:
[----:B------:R-:W0:Y:S01]  /*0570*/  LDCU.64 UR4, c[0x0][0x3a8] ;  /* 0x00007500ff0477ac */ /* 0x000e220008000a00 */
[----:B------:R-:W-:Y:S01]  /*0580*/  MOV R4, 0x1 ;  /* 0x0000000100047802 */ /* 0x000fe20000000f00 */
[----:B------:R-:W-:Y:S01]  /*0590*/  VIADD R11, R11, 0x1 ;  /* 0x000000010b0b7836 */ /* 0x000fe20000000000 */
[----:B0-----:R-:W-:-:S04]  /*05a0*/  IADD3 R12, P0, PT, R0, UR4, RZ ;  /* 0x00000004000c7c10 */ /* 0x001fc8000ff1e0ff */
[----:B------:R-:W-:-:S05]  /*05b0*/  LEA.HI.X.SX32 R13, R0, UR5, 0x1, P0 ;  /* 0x00000005000d7c11 */ /* 0x000fca00080f0eff */
[----:B------:R0:W-:Y:S04]  /*05c0*/  STG.E.U8 desc[UR6][R12.64], R4 ;  /* 0x000000040c007986 */ /* 0x0001e8000c101106 */
.L_x_421:
[----:B------:R-:W-:Y:S05]  /*05d0*/  BSYNC.RECONVERGENT B1 ;  /* 0x0000000000017941 */ /* 0x000fea0003800200 */
.L_x_417:
[----:B------:R-:W-:-:S04]  /*05e0*/  IADD3 R0, PT, PT, R0, 0x1, RZ ;  /* 0x0000000100007810 */ /* 0x000fc80007ffe0ff */
[----:B------:R-:W-:-:S13]  /*05f0*/  ISETP.GE.AND P0, PT, R0, R19, PT ;  /* 0x000000130000720c */ /* 0x000fda0003f06270 */
[----:B------:R-:W-:Y:S05]  /*0600*/  @!P0 BRA `(.L_x_422) ;  /* 0xfffffffc00848947 */ /* 0x000fea000383ffff */
.L_x_416:
[----:B------:R-:W-:Y:S05]  /*0610*/  BSYNC.RECONVERGENT B0 ;  /* 0x0000000000007941 */ /* 0x000fea0003800200 */
.L_x_415:
[----:B------:R-:W-:Y:S04]  /*0620*/  STG.E desc[UR6][R2.64], R11 ;  /* 0x0000000b02007986 */ /* 0x000fe8000c101906 */
[----:B------:R-:W-:Y:S01]  /*0630*/  STG.E desc[UR6][R8.64], R5 ;  /* 0x0000000508007986 */ /* 0x000fe2000c101906 */
[----:B------:R-:W-:Y:S05]  /*0640*/  EXIT ;  /* 0x000000000000794d */ /* 0x000fea0003800000 */
.L_x_423:
        /* <DEDUP_REMOVED lines=11> */
.L_x_487:


//--------------------- .text._Z20get_best_split_pointP4nodePfiP17attribute_id_pair --------------------------
	.section	.text._Z20get_best_split_pointP4nodePfiP17attribute_id_pair,"ax",@progbits
	.align	128
        .global         _Z20get_best_split_pointP4nodePfiP17attribute_id_pair
        .type           _Z20get_best_split_pointP4nodePfiP17attribute_id_pair,@function
        .size           _Z20get_best_split_pointP4nodePfiP17attribute_id_pair,(.L_x_488 - _Z20get_best_split_pointP4nodePfiP17attribute_id_pair)
        .other          _Z20get_best_split_pointP4nodePfiP17attribute_id_pair,@"STO_CUDA_ENTRY STV_DEFAULT"
_Z20get_best_split_pointP4nodePfiP17attribute_id_pair:
.text._Z20get_best_split_pointP4nodePfiP17attribute_id_pair:
        /* <DEDUP_REMOVED lines=12> */
[----:B0-----:R-:W-:-:S06]  /*00c0*/  @P0 LEA R5, R5, R0, 0x18 ;  /* 0x0000000005050211 */ /* 0x001fcc00078ec0ff */
[----:B------:R-:W0:Y:S01]  /*00d0*/  @P0 LDS.64 R4, [R5] ;  /* 0x0000000005040984 */ /* 0x000e220000000a00 */
[----:B--2---:R-:W-:Y:S05]  /*00e0*/  @P0 BRA `(.L_x_425) ;  /* 0x0000000000180947 */ /* 0x004fea0003800000 */
[----:B0-----:R-:W2:Y:S04]  /*00f0*/  LDG.E R4, desc[UR6][R6.64+0x4] ;  /* 0x0000040606047981 */ /* 0x001ea8000c1e1900 */
[----:B------:R-:W2:Y:S01]  /*0100*/  LDG.E R5, desc[UR6][R6.64+0x10] ;  /* 0x0000100606057981 */ /* 0x000ea2000c1e1900 */
[----:B------:R-:W0:Y:S01]  /*0110*/  S2UR UR5, SR_CgaCtaId ;  /* 0x00000000000579c3 */ /* 0x000e220000008800 */
[----:B------:R-:W-:Y:S02]  /*0120*/  UMOV UR4, 0x400 ;  /* 0x0000040000047882 */ /* 0x000fe40000000000 */
[----:B0-----:R-:W-:-:S09]  /*0130*/  ULEA UR4, UR5, UR4, 0x18 ;  /* 0x0000000405047291 */ /* 0x001fd2000f8ec0ff */
[----:B--2---:R1:W-:Y:S03]  /*0140*/  STS.64 [UR4], R4 ;  /* 0x00000004ff007988 */ /* 0x0043e60008000a04 */
.L_x_425:
[----:B------:R-:W-:Y:S05]  /*0150*/  BSYNC.RECONVERGENT B0 ;  /* 0x0000000000007941 */ /* 0x000fea0003800200 */
.L_x_424:
[----:B0-----:R-:W-:-:S05]  /*0160*/  IMAD.SHL.U32 R0, R4, 0x2, RZ ;  /* 0x0000000204007824 */ /* 0x001fca00078e00ff */
[----:B------:R-:W-:-:S13]  /*0170*/  ISETP.GE.AND P0, PT, R16, R0, PT ;  /* 0x000000001000720c */ /* 0x000fda0003f06270 */
[----:B------:R-:W-:Y:S05]  /*0180*/  @P0 EXIT ;  /* 0x000000000000094d */ /* 0x000fea0003800000 */
[----:B------:R-:W0:Y:S01]  /*0190*/  LDCU UR4, c[0x0][0x360] ;  /* 0x00006c00ff0477ac */ /* 0x000e220008000800 */
[----:B------:R-:W-:Y:S01]  /*01a0*/  IMAD.IADD R21, R16, 0x1, R5 ;  /* 0x0000000110157824 */ /* 0x000fe200078e0205 */
[----:B------:R-:W-:Y:S01]  /*01b0*/  BSSY.RECONVERGENT B0, `(.L_x_426) ;  /* 0x000004c000007945 */ /* 0x000fe20003800200 */
[----:B------:R-:W-:Y:S02]  /*01c0*/  IMAD.MOV.U32 R18, RZ, RZ, RZ ;  /* 0x000000ffff127224 */ /* 0x000fe400078e00ff */
[----:B------:R-:W-:Y:S01]  /*01d0*/  IMAD.MOV.U32 R17, RZ, RZ, R21 ;  /* 0x000000ffff117224 */ /* 0x000fe200078e0015 */
[C---:B0-----:R-:W-:Y:S01]  /*01e0*/  VIMNMX.U32 R20, PT, PT, R0.reuse, UR4, PT ;  /* 0x0000000400147c48 */ /* 0x041fe2000bfe0000 */
[----:B------:R-:W-:-:S03]  /*01f0*/  IMAD.IADD R0, R0, 0x1, R5 ;  /* 0x0000000100007824 */ /* 0x000fc600078e0205 */
[----:B------:R-:W0:Y:S01]  /*0200*/  I2F.U32.RP R8, R20 ;  /* 0x0000001400087306 */ /* 0x000e220000209000 */
[--C-:B------:R-:W-:Y:S01]  /*0210*/  IMAD.IADD R23, R21, 0x1, R20.reuse ;  /* 0x0000000115177824 */ /* 0x100fe200078e0214 */
[----:B------:R-:W-:Y:S01]  /*0220*/  ISETP.NE.U32.AND P2, PT, R20, RZ, PT ;  /* 0x000000ff1400720c */ /* 0x000fe20003f45070 */
[----:B------:R-:W-:-:S03]  /*0230*/  IMAD.MOV R9, RZ, RZ, -R20 ;  /* 0x000000ffff097224 */ /* 0x000fc600078e0a14 */
[----:B------:R-:W-:Y:S02]  /*0240*/  ISETP.GE.AND P0, PT, R23, R0, PT ;  /* 0x000000001700720c */ /* 0x000fe40003f06270 */
[----:B------:R-:W-:Y:S01]  /*0250*/  VIMNMX R0, PT, PT, R0, R23, !PT ;  /* 0x0000001700007248 */ /* 0x000fe20007fe0100 */
[----:B0-----:R-:W0:Y:S02]  /*0260*/  MUFU.RCP R8, R8 ;  /* 0x0000000800087308 */ /* 0x001e240000001000 */
[----:B0-----:R-:W-:Y:S01]  /*0270*/  VIADD R2, R8, 0xffffffe ;  /* 0x0ffffffe08027836 */ /* 0x001fe20000000000 */
[----:B------:R-:W-:-:S05]  /*0280*/  SEL R8, RZ, 0x1, P0 ;  /* 0x00000001ff087807 */ /* 0x000fca0000000000 */
[----:B------:R0:W2:Y:S02]  /*0290*/  F2I.FTZ.U32.TRUNC.NTZ R3, R2 ;  /* 0x0000000200037305 */ /* 0x0000a4000021f000 */
[----:B0-----:R-:W-:Y:S02]  /*02a0*/  IMAD.MOV.U32 R2, RZ, RZ, RZ ;  /* 0x000000ffff027224 */ /* 0x001fe400078e00ff */
[----:B--2---:R-:W-:-:S04]  /*02b0*/  IMAD R9, R9, R3, RZ ;  /* 0x0000000309097224 */ /* 0x004fc800078e02ff */
[----:B------:R-:W-:Y:S01]  /*02c0*/  IMAD.HI.U32 R2, R3, R9, R2 ;  /* 0x0000000903027227 */ /* 0x000fe200078e0002 */
[----:B------:R-:W-:-:S05]  /*02d0*/  IADD3 R3, PT, PT, R0, -R23, -R8 ;  /* 0x8000001700037210 */ /* 0x000fca0007ffe808 */
[----:B------:R-:W-:-:S04]  /*02e0*/  IMAD.HI.U32 R9, R2, R3, RZ ;  /* 0x0000000302097227 */ /* 0x000fc800078e00ff */
[----:B------:R-:W-:-:S04]  /*02f0*/  IMAD.MOV R0, RZ, RZ, -R9 ;  /* 0x000000ffff007224 */ /* 0x000fc800078e0a09 */
[----:B------:R-:W-:Y:S02]  /*0300*/  IMAD R3, R20, R0, R3 ;  /* 0x0000000014037224 */ /* 0x000fe400078e0203 */
[----:B------:R-:W-:-:S03]  /*0310*/  IMAD.MOV.U32 R0, RZ, RZ, -0x1 ;  /* 0xffffffffff007424 */ /* 0x000fc600078e00ff */
[----:B------:R-:W-:-:S13]  /*0320*/  ISETP.GE.U32.AND P0, PT, R3, R20, PT ;  /* 0x000000140300720c */ /* 0x000fda0003f06070 */
[----:B------:R-:W-:Y:S02]  /*0330*/  @P0 IMAD.IADD R3, R3, 0x1, -R20 ;  /* 0x0000000103030824 */ /* 0x000fe400078e0a14 */
[----:B------:R-:W-:Y:S01]  /*0340*/  @P0 VIADD R9, R9, 0x1 ;  /* 0x0000000109090836 */ /* 0x000fe20000000000 */
[----:B------:R-:W-:Y:S02]  /*0350*/  ISETP.GE.U32.AND P0, PT, R20, 0x2, PT ;  /* 0x000000021400780c */ /* 0x000fe40003f06070 */
[----:B------:R-:W-:-:S13]  /*0360*/  ISETP.GE.U32.AND P1, PT, R3, R20, PT ;  /* 0x000000140300720c */ /* 0x000fda0003f26070 */
[----:B------:R-:W-:Y:S01]  /*0370*/  @P1 VIADD R9, R9, 0x1 ;  /* 0x0000000109091836 */ /* 0x000fe20000000000 */
[----:B------:R-:W-:-:S05]  /*0380*/  @!P2 LOP3.LUT R9, RZ, R20, RZ, 0x33, !PT ;  /* 0x00000014ff09a212 */ /* 0x000fca00078e33ff */
[----:B------:R-:W-:-:S04]  /*0390*/  IMAD.IADD R8, R8, 0x1, R9 ;  /* 0x0000000108087824 */ /* 0x000fc800078e0209 */
[C---:B------:R-:W-:Y:S01]  /*03a0*/  VIADD R26, R8.reuse, 0x1 ;  /* 0x00000001081a7836 */ /* 0x040fe20000000000 */
[----:B------:R-:W-:-:S04]  /*03b0*/  ISETP.GE.U32.AND P2, PT, R8, 0x3, PT ;  /* 0x000000030800780c */ /* 0x000fc80003f46070 */
[----:B------:R-:W-:-:S04]  /*03c0*/  LOP3.LUT R19, R26, 0x3, RZ, 0xc0, !PT ;  /* 0x000000031a137812 */ /* 0x000fc800078ec0ff */
[----:B------:R-:W-:-:S05]  /*03d0*/  ISETP.NE.AND P1, PT, R19, RZ, PT ;  /* 0x000000ff1300720c */ /* 0x000fca0003f25270 */
[----:B------:R-:W-:Y:S08]  /*03e0*/  @!P2 BRA `(.L_x_427) ;  /* 0x0000000000a0a947 */ /* 0x000ff00003800000 */
[----:B------:R-:W0:Y:S01]  /*03f0*/  LDC.64 R2, c[0x0][0x388] ;  /* 0x0000e200ff027b82 */ /* 0x000e220000000a00 */
[----:B------:R-:W-:Y:S01]  /*0400*/  LOP3.LUT R26, R26, 0xfffffffc, RZ, 0xc0, !PT ;  /* 0xfffffffc1a1a7812 */ /* 0x000fe200078ec0ff */
[C---:B------:R-:W-:Y:S01]  /*0410*/  IMAD.SHL.U32 R25, R20.reuse, 0x4, RZ ;  /* 0x0000000414197824 */ /* 0x040fe200078e00ff */
[C---:B------:R-:W-:Y:S01]  /*0420*/  LEA R24, R20.reuse, R21, 0x1 ;  /* 0x0000001514187211 */ /* 0x040fe200078e08ff */
[--C-:B------:R-:W-:Y:S02]  /*0430*/  IMAD R22, R20, 0x3, R21.reuse ;  /* 0x0000000314167824 */ /* 0x100fe400078e0215 */
[----:B------:R-:W-:Y:S02]  /*0440*/  IMAD.MOV.U32 R18, RZ, RZ, RZ ;  /* 0x000000ffff127224 */ /* 0x000fe400078e00ff */
[----:B------:R-:W-:Y:S02]  /*0450*/  IMAD.MOV.U32 R0, RZ, RZ, -0x1 ;  /* 0xffffffffff007424 */ /* 0x000fe400078e00ff */
[----:B------:R-:W-:-:S02]  /*0460*/  IMAD.MOV.U32 R17, RZ, RZ, R21 ;  /* 0x000000ffff117224 */ /* 0x000fc400078e0015 */
[----:B------:R-:W-:-:S07]  /*0470*/  IMAD.MOV R26, RZ, RZ, -R26 ;  /* 0x000000ffff1a7224 */ /* 0x000fce00078e0a1a */
.L_x_428:
[----:B0-----:R-:W-:-:S03]  /*0480*/  IMAD.WIDE R12, R17, 0x4, R2 ;  /* 0x00000004110c7825 */ /* 0x001fc600078e0202 */
[C---:B------:R-:W-:Y:S02]  /*0490*/  IADD3 R8, P2, PT, R25.reuse, R12, RZ ;  /* 0x0000000c19087210 */ /* 0x040fe40007f5e0ff */
[----:B------:R-:W2:Y:S03]  /*04a0*/  LDG.E R27, desc[UR6][R12.64] ;  /* 0x000000060c1b7981 */ /* 0x000ea6000c1e1900 */
[----:B------:R-:W-:Y:S01]  /*04b0*/  IMAD.X R9, RZ, RZ, R13, P2 ;  /* 0x000000ffff097224 */ /* 0x000fe200010e060d */
[----:B------:R-:W-:-:S04]  /*04c0*/  IADD3 R10, P2, PT, R25, R8, RZ ;  /* 0x00000008190a7210 */ /* 0x000fc80007f5e0ff */
[----:B------:R-:W3:Y:S01]  /*04d0*/  LDG.E R29, desc[UR6][R8.64] ;  /* 0x00000006081d7981 */ /* 0x000ee2000c1e1900 */
[----:B------:R-:W-:Y:S01]  /*04e0*/  IMAD.X R11, RZ, RZ, R9, P2 ;  /* 0x000000ffff0b7224 */ /* 0x000fe200010e0609 */
[----:B------:R-:W-:-:S04]  /*04f0*/  IADD3 R14, P2, PT, R25, R10, RZ ;  /* 0x0000000a190e7210 */ /* 0x000fc80007f5e0ff */
[----:B------:R-:W4:Y:S01]  /*0500*/  LDG.E R10, desc[UR6][R10.64] ;  /* 0x000000060a0a7981 */ /* 0x000f22000c1e1900 */
[----:B------:R-:W-:-:S06]  /*0510*/  IMAD.X R15, RZ, RZ, R11, P2 ;  /* 0x000000ffff0f7224 */ /* 0x000fcc00010e060b */
[----:B------:R-:W5:Y:S01]  /*0520*/  LDG.E R15, desc[UR6][R14.64] ;  /* 0x000000060e0f7981 */ /* 0x000f62000c1e1900 */
[----:B------:R-:W-:Y:S01]  /*0530*/  VIADD R26, R26, 0x4 ;  /* 0x000000041a1a7836 */ /* 0x000fe20000000000 */
[----:B--2---:R-:W-:-:S04]  /*0540*/  FSETP.GT.AND P4, PT, R27, R18, PT ;  /* 0x000000121b00720b */ /* 0x004fc80003f84000 */
[----:B------:R-:W-:Y:S02]  /*0550*/  FSEL R18, R27, R18, P4 ;  /* 0x000000121b127208 */ /* 0x000fe40002000000 */
[----:B------:R-:W-:Y:S02]  /*0560*/  SEL R0, R17, R0, P4 ;  /* 0x0000000011007207 */ /* 0x000fe40002000000 */
[C-C-:B------:R-:W-:Y:S02]  /*0570*/  IADD3 R17, PT, PT, R20.reuse, R17, R20.reuse ;  /* 0x0000001114117210 */ /* 0x140fe40007ffe014 */
[CC--:B---3--:R-:W-:Y:S02]  /*0580*/  FSETP.GT.AND P2, PT, R29.reuse, R18.reuse, PT ;  /* 0x000000121d00720b */ /* 0x0c8fe40003f44000 */
[----:B------:R-:W-:Y:S02]  /*0590*/  IADD3 R17, PT, PT, R20, R17, R20 ;  /* 0x0000001114117210 */ /* 0x000fe40007ffe014 */
[----:B------:R-:W-:-:S02]  /*05a0*/  FSEL R18, R29, R18, P2 ;  /* 0x000000121d127208 */ /* 0x000fc40001000000 */
[----:B------:R-:W-:Y:S01]  /*05b0*/  SEL R9, R23, R0, P2 ;  /* 0x0000000017097207 */ /* 0x000fe20001000000 */
[----:B------:R-:W-:Y:S01]  /*05c0*/  IMAD.IADD R23, R25, 0x1, R23 ;  /* 0x0000000119177824 */ /* 0x000fe200078e0217 */
[----:B------:R-:W-:Y:S02]  /*05d0*/  ISETP.NE.AND P2, PT, R26, RZ, PT ;  /* 0x000000ff1a00720c */ /* 0x000fe40003f45270 */
[----:B----4-:R-:W-:-:S04]  /*05e0*/  FSETP.GT.AND P3, PT, R10, R18, PT ;  /* 0x000000120a00720b */ /* 0x010fc80003f64000 */
[----:B------:R-:W-:Y:S02]  /*05f0*/  FSEL R18, R10, R18, P3 ;  /* 0x000000120a127208 */ /* 0x000fe40001800000 */
[----:B------:R-:W-:Y:S01]  /*0600*/  SEL R9, R24, R9, P3 ;  /* 0x0000000918097207 */ /* 0x000fe20001800000 */
[----:B------:R-:W-:Y:S01]  /*0610*/  IMAD.IADD R24, R25, 0x1, R24 ;  /* 0x0000000119187824 */ /* 0x000fe200078e0218 */
[----:B-----5:R-:W-:-:S04]  /*0620*/  FSETP.GT.AND P4, PT, R15, R18, PT ;  /* 0x000000120f00720b */ /* 0x020fc80003f84000 */
[----:B------:R-:W-:Y:S02]  /*0630*/  SEL R0, R22, R9, P4 ;  /* 0x0000000916007207 */ /* 0x000fe40002000000 */
[----:B------:R-:W-:Y:S02]  /*0640*/  FSEL R18, R15, R18, P4 ;  /* 0x000000120f127208 */ /* 0x000fe40002000000 */
[----:B------:R-:W-:Y:S01]  /*0650*/  IADD3 R22, PT, PT, R25, R22, RZ ;  /* 0x0000001619167210 */ /* 0x000fe20007ffe0ff */
[----:B------:R-:W-:Y:S06]  /*0660*/  @P2 BRA `(.L_x_428) ;  /* 0xfffffffc00842947 */ /* 0x000fec000383ffff */
.L_x_427:
[----:B------:R-:W-:Y:S05]  /*0670*/  BSYNC.RECONVERGENT B0 ;  /* 0x0000000000007941 */ /* 0x000fea0003800200 */
.L_x_426:
[----:B------:R-:W-:Y:S04]  /*0680*/  BSSY.RECONVERGENT B0, `(.L_x_429) ;  /* 0x000000d000007945 */ /* 0x000fe80003800200 */
[----:B------:R-:W-:Y:S05]  /*0690*/  @!P1 BRA `(.L_x_430) ;  /* 0x00000000002c9947 */ /* 0x000fea0003800000 */
[----:B------:R-:W0:Y:S01]  /*06a0*/  LDC.64 R2, c[0x0][0x388] ;  /* 0x0000e200ff027b82 */ /* 0x000e220000000a00 */
[----:B------:R-:W-:-:S07]  /*06b0*/  IMAD.MOV R19, RZ, RZ, -R19 ;  /* 0x000000ffff137224 */ /* 0x000fce00078e0a13 */
.L_x_431:
[----:B0-----:R-:W-:-:S06]  /*06c0*/  IMAD.WIDE R8, R17, 0x4, R2 ;  /* 0x0000000411087825 */ /* 0x001fcc00078e0202 */
[----:B------:R-:W2:Y:S01]  /*06d0*/  LDG.E R9, desc[UR6][R8.64] ;  /* 0x0000000608097981 */ /* 0x000ea2000c1e1900 */
[----:B------:R-:W-:-:S05]  /*06e0*/  VIADD R19, R19, 0x1 ;  /* 0x0000000113137836 */ /* 0x000fca0000000000 */
[----:B------:R-:W-:Y:S02]  /*06f0*/  ISETP.NE.AND P2, PT, R19, RZ, PT ;  /* 0x000000ff1300720c */ /* 0x000fe40003f45270 */
[----:B--2---:R-:W-:-:S04]  /*0700*/  FSETP.GT.AND P1, PT, R9, R18, PT ;  /* 0x000000120900720b */ /* 0x004fc80003f24000 */
[----:B------:R-:W-:Y:S01]  /*0710*/  SEL R0, R17, R0, P1 ;  /* 0x0000000011007207 */ /* 0x000fe20000800000 */
[----:B------:R-:W-:Y:S01]  /*0720*/  IMAD.IADD R17, R20, 0x1, R17 ;  /* 0x0000000114117824 */ /* 0x000fe200078e0211 */
[----:B------:R-:W-:-:S05]  /*0730*/  FSEL R18, R9, R18, P1 ;  /* 0x0000001209127208 */ /* 0x000fca0000800000 */
[----:B------:R-:W-:Y:S05]  /*0740*/  @P2 BRA `(.L_x_431) ;  /* 0xfffffffc00dc2947 */ /* 0x000fea000383ffff */
.L_x_430:
[----:B------:R-:W-:Y:S05]  /*0750*/  BSYNC.RECONVERGENT B0 ;  /* 0x0000000000007941 */ /* 0x000fea0003800200 */
.L_x_429:
[----:B------:R-:W-:Y:S05]  /*0760*/  @!P0 BRA `(.L_x_432) ;  /* 0x0000000000808947 */ /* 0x000fea0003800000 */
[----:B------:R-:W0:Y:S01]  /*0770*/  S2R R3, SR_CgaCtaId ;  /* 0x0000000000037919 */ /* 0x000e220000008800 */
[----:B------:R-:W-:-:S05]  /*0780*/  MOV R2, 0x400 ;  /* 0x0000040000027802 */ /* 0x000fca0000000f00 */
[----:B------:R-:W-:-:S05]  /*0790*/  VIADD R2, R2, 0x10 ;  /* 0x0000001002027836 */ /* 0x000fca0000000000 */
[----:B0-----:R-:W-:-:S05]  /*07a0*/  LEA R2, R3, R2, 0x18 ;  /* 0x0000000203027211 */ /* 0x001fca00078ec0ff */
[----:B------:R-:W-:-:S07]  /*07b0*/  IMAD R21, R21, 0x4, R2 ;  /* 0x0000000415157824 */ /* 0x000fce00078e0202 */
.L_x_435:
[C---:B------:R-:W-:Y:S01]  /*07c0*/  VIADD R3, R20.reuse, 0x1 ;  /* 0x0000000114037836 */ /* 0x040fe20000000000 */
[----:B------:R-:W-:Y:S05]  /*07d0*/  WARPSYNC.ALL ;  /* 0x0000000000007948 */ /* 0x000fea0003800000 */
[----:B------:R-:W-:Y:S01]  /*07e0*/  SHF.R.U32.HI R11, RZ, 0x1, R3 ;  /* 0x00000001ff0b7819 */ /* 0x000fe20000011603 */
[----:B------:R-:W-:Y:S01]  /*07f0*/  BSSY.RECONVERGENT B0, `(.L_x_433) ;  /* 0x0000015000007945 */ /* 0x000fe20003800200 */
[----:B------:R-:W-:Y:S02]  /*0800*/  ISETP.GT.U32.AND P2, PT, R20, 0x2, PT ;  /* 0x000000021400780c */ /* 0x000fe40003f44070 */
[----:B------:R-:W-:Y:S01]  /*0810*/  ISETP.GE.U32.AND P0, PT, R16, R11, PT ;  /* 0x0000000b1000720c */ /* 0x000fe20003f06070 */
[----:B------:R-:W-:-:S03]  /*0820*/  IMAD.IADD R8, R11, 0x1, R16 ;  /* 0x000000010b087824 */ /* 0x000fc600078e0210 */
[-C--:B------:R-:W-:Y:S02]  /*0830*/  ISETP.GE.U32.OR P0, PT, R16, R20.reuse, !P0 ;  /* 0x000000141000720c */ /* 0x080fe40004706470 */
[----:B------:R-:W-:-:S04]  /*0840*/  ISETP.GE.U32.AND P1, PT, R8, R20, PT ;  /* 0x000000140800720c */ /* 0x000fc80003f26070 */
[----:B------:R-:W-:-:S07]  /*0850*/  ISETP.GE.U32.OR P1, PT, R16, R11, P1 ;  /* 0x0000000b1000720c */ /* 0x000fce0000f26470 */
[----:B0-----:R0:W-:Y:S04]  /*0860*/  @!P0 STS [R21], R18 ;  /* 0x0000001215008388 */ /* 0x0011e80000000800 */
[----:B------:R0:W-:Y:S01]  /*0870*/  @!P0 STS [R21], R0 ;  /* 0x0000000015008388 */ /* 0x0001e20000000800 */
[----:B------:R-:W-:Y:S06]  /*0880*/  BAR.SYNC.DEFER_BLOCKING 0x0 ;  /* 0x0000000000007b1d */ /* 0x000fec0000010000 */
[----:B------:R-:W-:Y:S05]  /*0890*/  @P1 BRA `(.L_x_434) ;  /* 0x0000000000281947 */ /* 0x000fea0003800000 */
[----:B------:R-:W2:Y:S01]  /*08a0*/  S2UR UR5, SR_CgaCtaId ;  /* 0x00000000000579c3 */ /* 0x000ea20000008800 */
[----:B------:R-:W-:Y:S02]  /*08b0*/  UMOV UR4, 0x400 ;  /* 0x0000040000047882 */ /* 0x000fe40000000000 */
[----:B--2---:R-:W-:-:S09]  /*08c0*/  ULEA UR4, UR5, UR4, 0x18 ;  /* 0x0000000405047291 */ /* 0x004fd2000f8ec0ff */
[----:B------:R-:W2:Y:S02]  /*08d0*/  LDS R3, [UR4+0x4] ;  /* 0x00000404ff037984 */ /* 0x000ea40008000800 */
[----:B--2---:R-:W-:-:S04]  /*08e0*/  IMAD.IADD R3, R8, 0x1, R3 ;  /* 0x0000000108037824 */ /* 0x004fc800078e0203 */
[----:B------:R-:W-:-:S05]  /*08f0*/  IMAD R8, R3, 0x4, R2 ;  /* 0x0000000403087824 */ /* 0x000fca00078e0202 */
[----:B------:R-:W2:Y:S02]  /*0900*/  LDS R9, [R8] ;  /* 0x0000000008097984 */ /* 0x000ea40000000800 */
[----:B--2---:R-:W-:-:S04]  /*0910*/  FSETP.GT.AND P0, PT, R9, R18, PT ;  /* 0x000000120900720b */ /* 0x004fc80003f04000 */
[----:B0-----:R-:W-:Y:S02]  /*0920*/  FSEL R18, R9, R18, P0 ;  /* 0x0000001209127208 */ /* 0x001fe40000000000 */
[----:B------:R-:W-:-:S07]  /*0930*/  SEL R0, R3, R0, P0 ;  /* 0x0000000003007207 */ /* 0x000fce0000000000 */
.L_x_434:
[----:B------:R-:W-:Y:S05]  /*0940*/  BSYNC.RECONVERGENT B0 ;  /* 0x0000000000007941 */ /* 0x000fea0003800200 */
.L_x_433:
[----:B------:R-:W-:Y:S01]  /*0950*/  IMAD.MOV.U32 R20, RZ, RZ, R11 ;  /* 0x000000ffff147224 */ /* 0x000fe200078e000b */
[----:B------:R-:W-:Y:S06]  /*0960*/  @P2 BRA `(.L_x_435) ;  /* 0xfffffffc00942947 */ /* 0x000fec000383ffff */
.L_x_432:
[----:B------:R-:W-:-:S13]  /*0970*/  ISETP.NE.AND P0, PT, R16, RZ, PT ;  /* 0x000000ff1000720c */ /* 0x000fda0003f05270 */
[----:B------:R-:W-:Y:S05]  /*0980*/  @P0 EXIT ;  /* 0x000000000000094d */ /* 0x000fea0003800000 */
[----:B------:R-:W-:-:S13]  /*0990*/  FSETP.GT.AND P0, PT, R18, RZ, PT ;  /* 0x000000ff1200720b */ /* 0x000fda0003f04000 */
[----:B------:R-:W-:Y:S05]  /*09a0*/  @!P0 BRA `(.L_x_436) ;  /* 0x0000000000908947 */ /* 0x000fea0003800000 */
[-C--:B------:R-:W-:Y:S01]  /*09b0*/  IABS R9, R4.reuse ;  /* 0x0000000400097213 */ /* 0x080fe20000000000 */
[----:B-1----:R-:W-:Y:S01]  /*09c0*/  IMAD.IADD R5, R0, 0x1, -R5 ;  /* 0x0000000100057824 */ /* 0x002fe200078e0a05 */
[----:B------:R-:W-:Y:S01]  /*09d0*/  IABS R12, R4 ;  /* 0x00000004000c7213 */ /* 0x000fe20000000000 */
[----:B------:R-:W-:Y:S01]  /*09e0*/  STG.E desc[UR6][R6.64+0x18], R0 ;  /* 0x0000180006007986 */ /* 0x000fe2000c101906 */
[----:B------:R-:W1:Y:S03]  /*09f0*/  I2F.RP R8, R9 ;  /* 0x0000000900087306 */ /* 0x000e660000209400 */
[----:B------:R-:W-:-:S05]  /*0a00*/  IMAD.MOV R12, RZ, RZ, -R12 ;  /* 0x000000ffff0c7224 */ /* 0x000fca00078e0a0c */
[----:B-1----:R-:W1:Y:S02]  /*0a10*/  MUFU.RCP R8, R8 ;  /* 0x0000000800087308 */ /* 0x002e640000001000 */
[----:B-1----:R-:W-:-:S06]  /*0a20*/  VIADD R2, R8, 0xffffffe ;  /* 0x0ffffffe08027836 */ /* 0x002fcc0000000000 */
[----:B------:R1:W2:Y:S02]  /*0a30*/  F2I.FTZ.U32.TRUNC.NTZ R3, R2 ;  /* 0x0000000200037305 */ /* 0x0002a4000021f000 */
[----:B-1----:R-:W-:Y:S01]  /*0a40*/  IMAD.MOV.U32 R2, RZ, RZ, RZ ;  /* 0x000000ffff027224 */ /* 0x002fe200078e00ff */
[----:B--2---:R-:W-:-:S05]  /*0a50*/  IADD3 R10, PT, PT, RZ, -R3, RZ ;  /* 0x80000003ff0a7210 */ /* 0x004fca0007ffe0ff */
[----:B------:R-:W-:Y:S01]  /*0a60*/  IMAD R11, R10, R9, RZ ;  /* 0x000000090a0b7224 */ /* 0x000fe200078e02ff */
[----:B------:R-:W-:Y:S02]  /*0a70*/  IABS R10, R5 ;  /* 0x00000005000a7213 */ /* 0x000fe40000000000 */
[----:B------:R-:W-:Y:S01]  /*0a80*/  LOP3.LUT R5, R5, R4, RZ, 0x3c, !PT ;  /* 0x0000000405057212 */ /* 0x000fe200078e3cff */
[----:B------:R-:W-:-:S03]  /*0a90*/  IMAD.HI.U32 R3, R3, R11, R2 ;  /* 0x0000000b03037227 */ /* 0x000fc600078e0002 */
[----:B------:R-:W-:Y:S01]  /*0aa0*/  ISETP.GE.AND P2, PT, R5, RZ, PT ;  /* 0x000000ff0500720c */ /* 0x000fe20003f46270 */
[----:B------:R-:W-:Y:S02]  /*0ab0*/  IMAD.MOV.U32 R11, RZ, RZ, R12 ;  /* 0x000000ffff0b7224 */ /* 0x000fe400078e000c */
[----:B------:R-:W-:-:S04]  /*0ac0*/  IMAD.HI.U32 R8, R3, R10, RZ ;  /* 0x0000000a03087227 */ /* 0x000fc800078e00ff */
[----:B------:R-:W-:-:S05]  /*0ad0*/  IMAD R2, R8, R11, R10 ;  /* 0x0000000b08027224 */ /* 0x000fca00078e020a */
[----:B------:R-:W-:-:S13]  /*0ae0*/  ISETP.GT.U32.AND P1, PT, R9, R2, PT ;  /* 0x000000020900720c */ /* 0x000fda0003f24070 */
[----:B------:R-:W-:Y:S02]  /*0af0*/  @!P1 IMAD.IADD R2, R2, 0x1, -R9 ;  /* 0x0000000102029824 */ /* 0x000fe400078e0a09 */
[----:B------:R-:W-:Y:S01]  /*0b00*/  @!P1 VIADD R8, R8, 0x1 ;  /* 0x0000000108089836 */ /* 0x000fe20000000000 */
[----:B------:R-:W-:Y:S02]  /*0b10*/  ISETP.NE.AND P1, PT, R4, RZ, PT ;  /* 0x000000ff0400720c */ /* 0x000fe40003f25270 */
[----:B------:R-:W-:Y:S02]  /*0b20*/  ISETP.GE.U32.AND P0, PT, R2, R9, PT ;  /* 0x000000090200720c */ /* 0x000fe40003f06070 */
[----:B------:R-:W1:Y:S11]  /*0b30*/  LDC.64 R2, c[0x0][0x398] ;  /* 0x0000e600ff027b82 */ /* 0x000e760000000a00 */
[----:B------:R-:W-:-:S04]  /*0b40*/  @P0 VIADD R8, R8, 0x1 ;  /* 0x0000000108080836 */ /* 0x000fc80000000000 */
[----:B------:R-:W-:Y:S01]  /*0b50*/  @!P2 IMAD.MOV R8, RZ, RZ, -R8 ;  /* 0x000000ffff08a224 */ /* 0x000fe200078e0a08 */
[----:B------:R-:W-:-:S05]  /*0b60*/  @!P1 LOP3.LUT R8, RZ, R4, RZ, 0x33, !PT ;  /* 0x00000004ff089212 */ /* 0x000fca00078e33ff */
[----:B------:R-:W-:Y:S01]  /*0b70*/  STG.E desc[UR6][R6.64+0x14], R8 ;  /* 0x0000140806007986 */ /* 0x000fe2000c101906 */
[----:B-1----:R-:W-:-:S05]  /*0b80*/  IMAD.WIDE R2, R0, 0x8, R2 ;  /* 0x0000000800027825 */ /* 0x002fca00078e0202 */
[----:B------:R-:W2:Y:S04]  /*0b90*/  LDG.E R4, desc[UR6][R2.64] ;  /* 0x0000000602047981 */ /* 0x000ea8000c1e1900 */
[----:B------:R-:W2:Y:S02]  /*0ba0*/  LDG.E R5, desc[UR6][R2.64+0x8] ;  /* 0x0000080602057981 */ /* 0x000ea4000c1e1900 */
[----:B--2---:R-:W-:-:S04]  /*0bb0*/  FADD R4, R4, R5 ;  /* 0x0000000504047221 */ /* 0x004fc80000000000 */
[----:B------:R-:W-:-:S05]  /*0bc0*/  FMUL R5, R4, 0.5 ;  /* 0x3f00000004057820 */ /* 0x000fca0000400000 */
[----:B------:R-:W-:Y:S01]  /*0bd0*/  STG.E desc[UR6][R6.64+0x1c], R5 ;  /* 0x00001c0506007986 */ /* 0x000fe2000c101906 */
[----:B------:R-:W-:Y:S05]  /*0be0*/  EXIT ;  /* 0x000000000000794d */ /* 0x000fea0003800000 */
.L_x_436:
[----:B------:R-:W-:Y:S01]  /*0bf0*/  IMAD.MOV.U32 R3, RZ, RZ, -0x1 ;  /* 0xffffffffff037424 */ /* 0x000fe200078e00ff */
[----:B------:R-:W-:Y:S04]  /*0c00*/  STG.E desc[UR6][R6.64+0x1c], RZ ;  /* 0x00001cff06007986 */ /* 0x000fe8000c101906 */
[----:B------:R-:W-:Y:S04]  /*0c10*/  STG.E desc[UR6][R6.64+0x18], R3 ;  /* 0x0000180306007986 */ /* 0x000fe8000c101906 */
[----:B------:R-:W-:Y:S01]  /*0c20*/  STG.E desc[UR6][R6.64+0x14], R3 ;  /* 0x0000140306007986 */ /* 0x000fe2000c101906 */
[----:B------:R-:W-:Y:S05]  /*0c30*/  EXIT ;  /* 0x000000000000794d */ /* 0x000fea0003800000 */
.L_x_437:
        /* <DEDUP_REMOVED lines=12> */
.L_x_488:


//--------------------- .text._Z8get_gainP4nodePiPfi --------------------------
	.section	.text._Z8get_gainP4nodePiPfi,"ax",@progbits
	.align	128
        .global         _Z8get_gainP4nodePiPfi
        .type           _Z8get_gainP4nodePiPfi,@function
        .size           _Z8get_gainP4nodePiPfi,(.L_x_476 - _Z8get_gainP4nodePiPfi)
        .other          _Z8get_gainP4nodePiPfi,@"STO_CUDA_ENTRY STV_DEFAULT"
_Z8get_gainP4nodePiPfi:
.text._Z8get_gainP4nodePiPfi:
[----:B------:R-:W-:Y:S01]  /*0000*/  LDC R1, c[0x0][0x37c] ;  /* 0x0000df00ff017b82 */ /* 0x000fe20000000800 */
[----:B------:R-:W0:Y:S01]  /*0010*/  S2R R9, SR_TID.X ;  /* 0x0000000000097919 */ /* 0x000e220000002100 */
[----:B------:R-:W1:Y:S01]  /*0020*/  LDCU.64 UR6, c[0x0][0x358] ;  /* 0x00006b00ff0677ac */ /* 0x000e620008000a00 */
[----:B------:R-:W-:Y:S01]  /*0030*/  BSSY.RECONVERGENT B0, `(.L_x_438) ;  /* 0x0000012000007945 */ /* 0x000fe20003800200 */
[----:B0-----:R-:W-:-:S13]  /*0040*/  ISETP.NE.AND P0, PT, R9, RZ, PT ;  /* 0x000000ff0900720c */ /* 0x001fda0003f05270 */
[----:B------:R-:W0:Y:S01]  /*0050*/  @P0 S2R R3, SR_CgaCtaId ;  /* 0x0000000000030919 */ /* 0x000e220000008800 */
[----:B------:R-:W-:-:S04]  /*0060*/  @P0 MOV R0, 0x400 ;  /* 0x0000040000000802 */ /* 0x000fc80000000f00 */
[----:B0-----:R-:W-:-:S06]  /*0070*/  @P0 LEA R3, R3, R0, 0x18 ;  /* 0x0000000003030211 */ /* 0x001fcc00078ec0ff */
[----:B------:R-:W0:Y:S01]  /*0080*/  @P0 LDS.64 R2, [R3] ;  /* 0x0000000003020984 */ /* 0x000e220000000a00 */
[----:B-1----:R-:W-:Y:S05]  /*0090*/  @P0 BRA `(.L_x_439) ;  /* 0x00000000002c0947 */ /* 0x002fea0003800000 */
[----:B------:R-:W1:Y:S08]  /*00a0*/  S2UR UR4, SR_CTAID.X ;  /* 0x00000000000479c3 */ /* 0x000e700000002500 */
[----:B0-----:R-:W1:Y:S08]  /*00b0*/  LDC R3, c[0x0][0x398] ;  /* 0x0000e600ff037b82 */ /* 0x001e700000000800 */
[----:B------:R-:W0:Y:S01]  /*00c0*/  LDC.64 R4, c[0x0][0x380] ;  /* 0x0000e000ff047b82 */ /* 0x000e220000000a00 */
[----:B-1----:R-:W-:-:S04]  /*00d0*/  VIADD R3, R3, UR4 ;  /* 0x0000000403037c36 */ /* 0x002fc80008000000 */
[----:B0-----:R-:W-:-:S05]  /*00e0*/  IMAD.WIDE R4, R3, 0x20, R4 ;  /* 0x0000002003047825 */ /* 0x001fca00078e0204 */
[----:B------:R-:W2:Y:S04]  /*00f0*/  LDG.E R2, desc[UR6][R4.64+0x4] ;  /* 0x0000040604027981 */ /* 0x000ea8000c1e1900 */
[----:B------:R-:W2:Y:S01]  /*0100*/  LDG.E R3, desc[UR6][R4.64+0x10] ;  /* 0x0000100604037981 */ /* 0x000ea2000c1e1900 */
[----:B------:R-:W0:Y:S01]  /*0110*/  S2UR UR5, SR_CgaCtaId ;  /* 0x00000000000579c3 */ /* 0x000e220000008800 */
[----:B------:R-:W-:Y:S02]  /*0120*/  UMOV UR4, 0x400 ;  /* 0x0000040000047882 */ /* 0x000fe40000000000 */
[----:B0-----:R-:W-:-:S09]  /*0130*/  ULEA UR4, UR5, UR4, 0x18 ;  /* 0x0000000405047291 */ /* 0x001fd2000f8ec0ff */
[----:B--2---:R1:W-:Y:S03]  /*0140*/  STS.64 [UR4], R2 ;  /* 0x00000002ff007988 */ /* 0x0043e60008000a04 */
.L_x_439:
[----:B------:R-:W-:Y:S05]  /*0150*/  BSYNC.RECONVERGENT B0 ;  /* 0x0000000000007941 */ /* 0x000fea0003800200 */
.L_x_438:
[----:B0-----:R-:W-:Y:S01]  /*0160*/  IMAD.SHL.U32 R8, R2, 0x2, RZ ;  /* 0x0000000202087824 */ /* 0x001fe200078e00ff */
[----:B------:R-:W-:Y:S04]  /*0170*/  BSSY.RECONVERGENT B0, `(.L_x_440) ;  /* 0x0000075000007945 */ /* 0x000fe80003800200 */
[----:B------:R-:W-:Y:S01]  /*0180*/  ISETP.GE.AND P0, PT, R9, R8, PT ;  /* 0x000000080900720c */ /* 0x000fe20003f06270 */
[----:B------:R-:W-:-:S12]  /*0190*/  IMAD.IADD R8, R8, 0x1, R3 ;  /* 0x0000000108087824 */ /* 0x000fd800078e0203 */
[----:B------:R-:W-:Y:S05]  /*01a0*/  @P0 BRA `(.L_x_441) ;  /* 0x0000000400c40947 */ /* 0x000fea0003800000 */
[----:B------:R-:W0:Y:S01]  /*01b0*/  LDC R10, c[0x0][0x360] ;  /* 0x0000d800ff0a7b82 */ /* 0x000e220000000800 */
[----:B------:R-:W-:-:S07]  /*01c0*/  IADD3 R11, PT, PT, R9, R3, RZ ;  /* 0x00000003090b7210 */ /* 0x000fce0007ffe0ff */
[----:B------:R-:W2:Y:S02]  /*01d0*/  LDC.64 R6, c[0x0][0x390] ;  /* 0x0000e400ff067b82 */ /* 0x000ea40000000a00 */
.L_x_450:
[-C--:B------:R-:W-:Y:S01]  /*01e0*/  IABS R0, R2.reuse ;  /* 0x0000000200007213 */ /* 0x080fe20000000000 */
[----:B------:R-:W-:Y:S01]  /*01f0*/  BSSY.RECONVERGENT B1, `(.L_x_442) ;  /* 0x0000069000017945 */ /* 0x000fe20003800200 */
[----:B------:R-:W-:Y:S02]  /*0200*/  IABS R14, R11 ;  /* 0x0000000b000e7213 */ /* 0x000fe40000000000 */
[----:B-1-3--:R-:W1:Y:S01]  /*0210*/  I2F.RP R3, R0 ;  /* 0x0000000000037306 */ /* 0x00ae620000209400 */
[----:B------:R-:W-:Y:S02]  /*0220*/  IABS R12, R2 ;  /* 0x00000002000c7213 */ /* 0x000fe40000000000 */
[----:B------:R-:W-:Y:S02]  /*0230*/  ISETP.GE.AND P3, PT, R11, RZ, PT ;  /* 0x000000ff0b00720c */ /* 0x000fe40003f66270 */
[----:B------:R-:W-:-:S03]  /*0240*/  ISETP.NE.AND P1, PT, R2, RZ, PT ;  /* 0x000000ff0200720c */ /* 0x000fc60003f25270 */
[----:B-1----:R-:W1:Y:S02]  /*0250*/  MUFU.RCP R3, R3 ;  /* 0x0000000300037308 */ /* 0x002e640000001000 */
[----:B-1----:R-:W-:-:S06]  /*0260*/  VIADD R4, R3, 0xffffffe ;  /* 0x0ffffffe03047836 */ /* 0x002fcc0000000000 */
[----:B------:R1:W3:Y:S02]  /*0270*/  F2I.FTZ.U32.TRUNC.NTZ R5, R4 ;  /* 0x0000000400057305 */ /* 0x0002e4000021f000 */
[----:B-1----:R-:W-:Y:S02]  /*0280*/  IMAD.MOV.U32 R4, RZ, RZ, RZ ;  /* 0x000000ffff047224 */ /* 0x002fe400078e00ff */
[----:B---3--:R-:W-:-:S04]  /*0290*/  IMAD.MOV R13, RZ, RZ, -R5 ;  /* 0x000000ffff0d7224 */ /* 0x008fc800078e0a05 */
[----:B------:R-:W-:-:S04]  /*02a0*/  IMAD R13, R13, R0, RZ ;  /* 0x000000000d0d7224 */ /* 0x000fc800078e02ff */
[----:B------:R-:W-:Y:S01]  /*02b0*/  IMAD.HI.U32 R5, R5, R13, R4 ;  /* 0x0000000d05057227 */ /* 0x000fe200078e0004 */
[----:B------:R-:W-:-:S05]  /*02c0*/  IADD3 R13, PT, PT, RZ, -R12, RZ ;  /* 0x8000000cff0d7210 */ /* 0x000fca0007ffe0ff */
[----:B------:R-:W-:-:S04]  /*02d0*/  IMAD.HI.U32 R12, R5, R14, RZ ;  /* 0x0000000e050c7227 */ /* 0x000fc800078e00ff */
[----:B------:R-:W-:Y:S01]  /*02e0*/  IMAD R13, R12, R13, R14 ;  /* 0x0000000d0c0d7224 */ /* 0x000fe200078e020e */
[----:B------:R-:W-:-:S04]  /*02f0*/  LOP3.LUT R14, RZ, R2, RZ, 0x33, !PT ;  /* 0x00000002ff0e7212 */ /* 0x000fc800078e33ff */
[----:B------:R-:W-:-:S13]  /*0300*/  ISETP.GT.U32.AND P2, PT, R0, R13, PT ;  /* 0x0000000d0000720c */ /* 0x000fda0003f44070 */
[----:B------:R-:W-:-:S04]  /*0310*/  @!P2 IMAD.IADD R13, R13, 0x1, -R0 ;  /* 0x000000010d0da824 */ /* 0x000fc800078e0a00 */
[----:B------:R-:W-:Y:S01]  /*0320*/  IMAD.IADD R4, R13, 0x1, -R0 ;  /* 0x000000010d047824 */ /* 0x000fe200078e0a00 */
[----:B------:R-:W-:-:S04]  /*0330*/  ISETP.GT.U32.AND P0, PT, R0, R13, PT ;  /* 0x0000000d0000720c */ /* 0x000fc80003f04070 */
[----:B------:R-:W-:-:S05]  /*0340*/  SEL R3, R4, R13, !P0 ;  /* 0x0000000d04037207 */ /* 0x000fca0004000000 */
[----:B------:R-:W-:-:S05]  /*0350*/  @!P3 IMAD.MOV R3, RZ, RZ, -R3 ;  /* 0x000000ffff03b224 */ /* 0x000fca00078e0a03 */
[----:B------:R-:W-:-:S04]  /*0360*/  SEL R3, R14, R3, !P1 ;  /* 0x000000030e037207 */ /* 0x000fc80004800000 */
[----:B------:R-:W-:-:S13]  /*0370*/  ISETP.NE.AND P0, PT, R3, 0x1, PT ;  /* 0x000000010300780c */ /* 0x000fda0003f05270 */
[----:B------:R-:W-:Y:S05]  /*0380*/  @!P0 BRA `(.L_x_443) ;  /* 0x00000004003c8947 */ /* 0x000fea0003800000 */
[----:B------:R-:W-:-:S04]  /*0390*/  IADD3 R4, PT, PT, R3, -R2, RZ ;  /* 0x8000000203047210 */ /* 0x000fc80007ffe0ff */
[----:B------:R-:W-:-:S04]  /*03a0*/  ISETP.GE.AND P0, PT, R4, -0x1, PT ;  /* 0xffffffff0400780c */ /* 0x000fc80003f06270 */
[----:B------:R-:W-:-:S13]  /*03b0*/  ISETP.GT.AND P0, PT, R3, -0x1, !P0 ;  /* 0xffffffff0300780c */ /* 0x000fda0004704270 */
[----:B------:R-:W1:Y:S02]  /*03c0*/  @!P0 LDC.64 R4, c[0x0][0x390] ;  /* 0x0000e400ff048b82 */ /* 0x000e640000000a00 */
[----:B-1----:R-:W-:-:S05]  /*03d0*/  @!P0 IMAD.WIDE R4, R11, 0x4, R4 ;  /* 0x000000040b048825 */ /* 0x002fca00078e0204 */
[----:B------:R1:W-:Y:S01]  /*03e0*/  @!P0 STG.E desc[UR6][R4.64], RZ ;  /* 0x000000ff04008986 */ /* 0x0003e2000c101906 */
[----:B------:R-:W-:Y:S05]  /*03f0*/  @!P0 BRA `(.L_x_443) ;  /* 0x0000000400208947 */ /* 0x000fea0003800000 */
[----:B------:R-:W-:Y:S01]  /*0400*/  ISETP.GE.U32.AND P0, PT, R13, R0, PT ;  /* 0x000000000d00720c */ /* 0x000fe20003f06070 */
[----:B------:R-:W-:Y:S01]  /*0410*/  @!P2 VIADD R12, R12, 0x1 ;  /* 0x000000010c0ca836 */ /* 0x000fe20000000000 */
[C---:B------:R-:W-:Y:S01]  /*0420*/  LOP3.LUT R0, R11.reuse, R2, RZ, 0x3c, !PT ;  /* 0x000000020b007212 */ /* 0x040fe200078e3cff */
[----:B-12---:R-:W-:-:S03]  /*0430*/  IMAD.WIDE R4, R11, 0x4, R6 ;  /* 0x000000040b047825 */ /* 0x006fc600078e0206 */
[----:B------:R-:W-:Y:S02]  /*0440*/  ISETP.GE.AND P3, PT, R0, RZ, PT ;  /* 0x000000ff0000720c */ /* 0x000fe40003f66270 */
[----:B------:R-:W2:Y:S05]  /*0450*/  LDG.E R15, desc[UR6][R4.64] ;  /* 0x00000006040f7981 */ /* 0x000eaa000c1e1900 */
[----:B------:R-:W-:-:S06]  /*0460*/  @P0 VIADD R12, R12, 0x1 ;  /* 0x000000010c0c0836 */ /* 0x000fcc0000000000 */
[----:B------:R-:W-:-:S05]  /*0470*/  @!P3 IMAD.MOV R12, RZ, RZ, -R12 ;  /* 0x000000ffff0cb224 */ /* 0x000fca00078e0a0c */
[----:B------:R-:W-:-:S05]  /*0480*/  SEL R13, R14, R12, !P1 ;  /* 0x0000000c0e0d7207 */ /* 0x000fca0004800000 */
[----:B------:R-:W-:-:S04]  /*0490*/  IMAD R13, R13, R2, R2 ;  /* 0x000000020d0d7224 */ /* 0x000fc800078e0202 */
[----:B------:R-:W-:-:S06]  /*04a0*/  IMAD.WIDE R16, R13, 0x4, R6 ;  /* 0x000000040d107825 */ /* 0x000fcc00078e0206 */
[----:B------:R-:W3:Y:S01]  /*04b0*/  LDG.E R16, desc[UR6][R16.64+-0x4] ;  /* 0xfffffc0610107981 */ /* 0x000ee2000c1e1900 */
[----:B------:R-:W-:-:S04]  /*04c0*/  LEA R13, R3, 0x2, 0x1 ;  /* 0x00000002030d7811 */ /* 0x000fc800078e08ff */
[----:B------:R-:W-:-:S05]  /*04d0*/  I2FP.F32.S32 R13, R13 ;  /* 0x0000000d000d7245 */ /* 0x000fca0000201400 */
[----:B------:R-:W-:-:S04]  /*04e0*/  FADD R21, R13, 1 ;  /* 0x3f8000000d157421 */ /* 0x000fc80000000000 */
[----:B------:R-:W1:Y:S01]  /*04f0*/  MUFU.RCP R12, R21 ;  /* 0x00000015000c7308 */ /* 0x000e620000001000 */
[----:B------:R-:W-:Y:S01]  /*0500*/  IADD3 R3, PT, PT, -R3, R2, RZ ;  /* 0x0000000203037210 */ /* 0x000fe20007ffe1ff */
[----:B------:R-:W-:Y:S01]  /*0510*/  BSSY.RECONVERGENT B2, `(.L_x_444) ;  /* 0x0000011000027945 */ /* 0x000fe20003800200 */
[----:B-1----:R-:W-:-:S04]  /*0520*/  FFMA R19, -R21, R12, 1 ;  /* 0x3f80000015137423 */ /* 0x002fc8000000010c */
[----:B------:R-:W-:Y:S01]  /*0530*/  FFMA R19, R12, R19, R12 ;  /* 0x000000130c137223 */ /* 0x000fe2000000000c */
[----:B------:R-:W-:Y:S02]  /*0540*/  IMAD.SHL.U32 R3, R3, 0x2, RZ ;  /* 0x0000000203037824 */ /* 0x000fe400078e00ff */
[----:B--2---:R-:W-:-:S04]  /*0550*/  FMUL R0, R15, R15 ;  /* 0x0000000f0f007220 */ /* 0x004fc80000400000 */
[----:B------:R-:W1:Y:S01]  /*0560*/  FCHK P0, R0, R21 ;  /* 0x0000001500007302 */ /* 0x000e620000000000 */
[----:B------:R-:W-:-:S04]  /*0570*/  FFMA R12, R0, R19, RZ ;  /* 0x00000013000c7223 */ /* 0x000fc800000000ff */
[----:B------:R-:W-:-:S04]  /*0580*/  FFMA R14, -R21, R12, R0 ;  /* 0x0000000c150e7223 */ /* 0x000fc80000000100 */
[----:B------:R-:W-:Y:S01]  /*0590*/  FFMA R12, R19, R14, R12 ;  /* 0x0000000e130c7223 */ /* 0x000fe2000000000c */
[----:B------:R-:W-:Y:S01]  /*05a0*/  I2FP.F32.S32 R14, R3 ;  /* 0x00000003000e7245 */ /* 0x000fe20000201400 */
[----:B---3--:R-:W-:-:S04]  /*05b0*/  FADD R16, -R15, R16 ;  /* 0x000000100f107221 */ /* 0x008fc80000000100 */
[----:B------:R-:W-:Y:S01]  /*05c0*/  FADD R15, R15, R16 ;  /* 0x000000100f0f7221 */ /* 0x000fe20000000000 */
[----:B-1----:R-:W-:Y:S06]  /*05d0*/  @!P0 BRA `(.L_x_445) ;  /* 0x0000000000108947 */ /* 0x002fec0003800000 */
[----:B------:R-:W-:Y:S01]  /*05e0*/  IMAD.MOV.U32 R3, RZ, RZ, R21 ;  /* 0x000000ffff037224 */ /* 0x000fe200078e0015 */
[----:B------:R-:W-:-:S07]  /*05f0*/  MOV R18, 0x610 ;  /* 0x0000061000127802 */ /* 0x000fce0000000f00 */
[----:B0-----:R-:W-:Y:S05]  /*0600*/  CALL.REL.NOINC `($__internal_0_$__cuda_sm3x_div_rn_noftz_f32_slowpath) ;  /* 0x0000000400d87944 */ /* 0x001fea0003c00000 */
[----:B------:R-:W-:-:S07]  /*0610*/  IMAD.MOV.U32 R12, RZ, RZ, R0 ;  /* 0x000000ffff0c7224 */ /* 0x000fce00078e0000 */
.L_x_445:
[----:B------:R-:W-:Y:S05]  /*0620*/  BSYNC.RECONVERGENT B2 ;  /* 0x0000000000027941 */ /* 0x000fea0003800200 */
.L_x_444:
[----:B------:R-:W-:Y:S01]  /*0630*/  FADD R19, R14, 1 ;  /* 0x3f8000000e137421 */ /* 0x000fe20000000000 */
[----:B------:R-:W-:Y:S01]  /*0640*/  FMUL R0, R16, R16 ;  /* 0x0000001010007220 */ /* 0x000fe20000400000 */
[----:B------:R-:W-:Y:S02]  /*0650*/  BSSY.RECONVERGENT B2, `(.L_x_446) ;  /* 0x000000d000027945 */ /* 0x000fe40003800200 */
[----:B------:R-:W1:Y:S08]  /*0660*/  MUFU.RCP R3, R19 ;  /* 0x0000001300037308 */ /* 0x000e700000001000 */
[----:B------:R-:W2:Y:S01]  /*0670*/  FCHK P0, R0, R19 ;  /* 0x0000001300007302 */ /* 0x000ea20000000000 */
[----:B-1----:R-:W-:-:S04]  /*0680*/  FFMA R18, -R19, R3, 1 ;  /* 0x3f80000013127423 */ /* 0x002fc80000000103 */
[----:B------:R-:W-:-:S04]  /*0690*/  FFMA R3, R3, R18, R3 ;  /* 0x0000001203037223 */ /* 0x000fc80000000003 */
[----:B------:R-:W-:-:S04]  /*06a0*/  FFMA R16, R0, R3, RZ ;  /* 0x0000000300107223 */ /* 0x000fc800000000ff */
[----:B------:R-:W-:-:S04]  /*06b0*/  FFMA R17, -R19, R16, R0 ;  /* 0x0000001013117223 */ /* 0x000fc80000000100 */
[----:B------:R-:W-:Y:S01]  /*06c0*/  FFMA R3, R3, R17, R16 ;  /* 0x0000001103037223 */ /* 0x000fe20000000010 */
[----:B--2---:R-:W-:Y:S06]  /*06d0*/  @!P0 BRA `(.L_x_447) ;  /* 0x0000000000108947 */ /* 0x004fec0003800000 */
[----:B------:R-:W-:Y:S02]  /*06e0*/  MOV R3, R19 ;  /* 0x0000001300037202 */ /* 0x000fe40000000f00 */
[----:B------:R-:W-:-:S07]  /*06f0*/  MOV R18, 0x710 ;  /* 0x0000071000127802 */ /* 0x000fce0000000f00 */
[----:B0-----:R-:W-:Y:S05]  /*0700*/  CALL.REL.NOINC `($__internal_0_$__cuda_sm3x_div_rn_noftz_f32_slowpath) ;  /* 0x0000000400987944 */ /* 0x001fea0003c00000 */
[----:B------:R-:W-:-:S07]  /*0710*/  IMAD.MOV.U32 R3, RZ, RZ, R0 ;  /* 0x000000ffff037224 */ /* 0x000fce00078e0000 */
.L_x_447:
[----:B------:R-:W-:Y:S05]  /*0720*/  BSYNC.RECONVERGENT B2 ;  /* 0x0000000000027941 */ /* 0x000fea0003800200 */
.L_x_446:
[----:B------:R-:W-:Y:S01]  /*0730*/  FADD R13, R13, R14 ;  /* 0x0000000e0d0d7221 */ /* 0x000fe20000000000 */
[----:B------:R-:W-:Y:S01]  /*0740*/  FMUL R0, R15, R15 ;  /* 0x0000000f0f007220 */ /* 0x000fe20000400000 */
[----:B------:R-:W-:Y:S01]  /*0750*/  BSSY.RECONVERGENT B2, `(.L_x_448) ;  /* 0x000000f000027945 */ /* 0x000fe20003800200 */
[----:B------:R-:W-:Y:S01]  /*0760*/  FADD R12, R3, R12 ;  /* 0x0000000c030c7221 */ /* 0x000fe20000000000 */
[----:B------:R-:W-:-:S04]  /*0770*/  FADD R17, R13, -1 ;  /* 0xbf8000000d117421 */ /* 0x000fc80000000000 */
        /* <DEDUP_REMOVED lines=8> */
[----:B------:R-:W-:Y:S01]  /*0800*/  IMAD.MOV.U32 R3, RZ, RZ, R17 ;  /* 0x000000ffff037224 */ /* 0x000fe200078e0011 */
[----:B------:R-:W-:-:S07]  /*0810*/  MOV R18, 0x830 ;  /* 0x0000083000127802 */ /* 0x000fce0000000f00 */
[----:B0-----:R-:W-:Y:S05]  /*0820*/  CALL.REL.NOINC `($__internal_0_$__cuda_sm3x_div_rn_noftz_f32_slowpath) ;  /* 0x0000000400507944 */ /* 0x001fea0003c00000 */
[----:B------:R-:W-:-:S07]  /*0830*/  IMAD.MOV.U32 R13, RZ, RZ, R0 ;  /* 0x000000ffff0d7224 */ /* 0x000fce00078e0000 */
.L_x_449:
[----:B------:R-:W-:Y:S05]  /*0840*/  BSYNC.RECONVERGENT B2 ;  /* 0x0000000000027941 */ /* 0x000fea0003800200 */
.L_x_448:
[----:B------:R-:W-:-:S04]  /*0850*/  FADD R12, R12, -R13 ;  /* 0x8000000d0c0c7221 */ /* 0x000fc80000000000 */
[----:B------:R-:W-:-:S05]  /*0860*/  FMUL R3, R12, 0.5 ;  /* 0x3f0000000c037820 */ /* 0x000fca0000400000 */
[----:B------:R3:W-:Y:S02]  /*0870*/  STG.E desc[UR6][R4.64], R3 ;  /* 0x0000000304007986 */ /* 0x0007e4000c101906 */
.L_x_443:
[----:B------:R-:W-:Y:S05]  /*0880*/  BSYNC.RECONVERGENT B1 ;  /* 0x0000000000017941 */ /* 0x000fea0003800200 */
.L_x_442:
[----:B0-----:R-:W-:-:S04]  /*0890*/  IADD3 R11, PT, PT, R10, R11, RZ ;  /* 0x0000000b0a0b7210 */ /* 0x001fc80007ffe0ff */
[----:B------:R-:W-:-:S13]  /*08a0*/  ISETP.GE.AND P0, PT, R11, R8, PT ;  /* 0x000000080b00720c */ /* 0x000fda0003f06270 */
[----:B------:R-:W-:Y:S05]  /*08b0*/  @!P0 BRA `(.L_x_450) ;  /* 0xfffffff800488947 */ /* 0x000fea000383ffff */
.L_x_441:
[----:B------:R-:W-:Y:S05]  /*08c0*/  BSYNC.RECONVERGENT B0 ;  /* 0x0000000000007941 */ /* 0x000fea0003800200 */
.L_x_440:
[----:B------:R-:W0:Y:S08]  /*08d0*/  S2UR UR5, SR_CgaCtaId ;  /* 0x00000000000579c3 */ /* 0x000e300000008800 */
[----:B------:R-:W-:Y:S01]  /*08e0*/  BAR.SYNC.DEFER_BLOCKING 0x0 ;  /* 0x0000000000007b1d */ /* 0x000fe20000010000 */
[----:B-1-3--:R-:W-:-:S05]  /*08f0*/  IMAD R4, R9, R2, RZ ;  /* 0x0000000209047224 */ /* 0x00afca00078e02ff */
[----:B------:R-:W-:Y:S02]  /*0900*/  UMOV UR4, 0x400 ;  /* 0x0000040000047882 */ /* 0x000fe40000000000 */
[----:B0-----:R-:W-:-:S09]  /*0910*/  ULEA UR4, UR5, UR4, 0x18 ;  /* 0x0000000405047291 */ /* 0x001fd2000f8ec0ff */
[----:B------:R-:W0:Y:S02]  /*0920*/  LDS R3, [UR4+0x4] ;  /* 0x00000404ff037984 */ /* 0x000e240008000800 */
[----:B------:R-:W1:Y:S01]  /*0930*/  LDCU UR4, c[0x0][0x360] ;  /* 0x00006c00ff0477ac */ /* 0x000e620008000800 */
[----:B0-----:R-:W-:-:S04]  /*0940*/  IADD3 R5, PT, PT, R4, -0x1, R3 ;  /* 0xffffffff04057810 */ /* 0x001fc80007ffe003 */
[----:B------:R-:W-:-:S13]  /*0950*/  ISETP.GE.AND P0, PT, R5, R8, PT ;  /* 0x000000080500720c */ /* 0x000fda0003f06270 */
[----:B-1----:R-:W-:Y:S05]  /*0960*/  @P0 EXIT ;  /* 0x000000000000094d */ /* 0x002fea0003800000 */
[----:B------:R-:W-:Y:S01]  /*0970*/  IMAD R0, R2, UR4, RZ ;  /* 0x0000000402007c24 */ /* 0x000fe2000f8e02ff */
[----:B------:R-:W-:Y:S01]  /*0980*/  BSSY.RECONVERGENT B0, `(.L_x_451) ;  /* 0x000002f000007945 */ /* 0x000fe20003800200 */
[----:B--2---:R-:W-:Y:S02]  /*0990*/  VIADD R7, R9, UR4 ;  /* 0x0000000409077c36 */ /* 0x004fe40008000000 */
[----:B------:R-:W0:Y:S01]  /*09a0*/  I2F.U32.RP R10, R0 ;  /* 0x00000000000a7306 */ /* 0x000e220000209000 */
[----:B------:R-:W-:Y:S01]  /*09b0*/  IMAD.MOV R11, RZ, RZ, -R0 ;  /* 0x000000ffff0b7224 */ /* 0x000fe200078e0a00 */
[----:B------:R-:W-:Y:S01]  /*09c0*/  ISETP.NE.U32.AND P3, PT, R0, RZ, PT ;  /* 0x000000ff0000720c */ /* 0x000fe20003f65070 */
[----:B------:R-:W-:-:S05]  /*09d0*/  IMAD R7, R2, R7, R3 ;  /* 0x0000000702077224 */ /* 0x000fca00078e0203 */
[----:B------:R-:W-:-:S04]  /*09e0*/  VIADDMNMX R2, R7, 0xffffffff, R8, !PT ;  /* 0xffffffff07027846 */ /* 0x000fc80007800108 */
[----:B------:R-:W-:Y:S01]  /*09f0*/  IADD3 R9, PT, PT, -R7, R2, RZ ;  /* 0x0000000207097210 */ /* 0x000fe20007ffe1ff */
[----:B0-----:R-:W0:Y:S04]  /*0a00*/  MUFU.RCP R10, R10 ;  /* 0x0000000a000a7308 */ /* 0x001e280000001000 */
[----:B------:R-:W-:-:S05]  /*0a10*/  VIADD R2, R9, 0x1 ;  /* 0x0000000109027836 */ /* 0x000fca0000000000 */
[----:B------:R-:W-:Y:S01]  /*0a20*/  ISETP.NE.AND P0, PT, R2, RZ, PT ;  /* 0x000000ff0200720c */ /* 0x000fe20003f05270 */
[----:B0-----:R-:W-:-:S12]  /*0a30*/  VIADD R6, R10, 0xffffffe ;  /* 0x0ffffffe0a067836 */ /* 0x001fd80000000000 */
[----:B------:R-:W-:Y:S01]  /*0a40*/  @!P0 IMAD.MOV R9, RZ, RZ, R2 ;  /* 0x000000ffff098224 */ /* 0x000fe200078e0202 */
[----:B------:R0:W1:Y:S02]  /*0a50*/  F2I.FTZ.U32.TRUNC.NTZ R7, R6 ;  /* 0x0000000600077305 */ /* 0x000064000021f000 */
[----:B0-----:R-:W-:Y:S02]  /*0a60*/  HFMA2 R6, -RZ, RZ, 0, 0 ;  /* 0x00000000ff067431 */ /* 0x001fe400000001ff */
[----:B-1----:R-:W-:-:S04]  /*0a70*/  IMAD R11, R11, R7, RZ ;  /* 0x000000070b0b7224 */ /* 0x002fc800078e02ff */
[----:B------:R-:W-:-:S06]  /*0a80*/  IMAD.HI.U32 R10, R7, R11, R6 ;  /* 0x0000000b070a7227 */ /* 0x000fcc00078e0006 */
[----:B------:R-:W-:-:S04]  /*0a90*/  IMAD.HI.U32 R7, R10, R9, RZ ;  /* 0x000000090a077227 */ /* 0x000fc800078e00ff */
[----:B------:R-:W-:-:S04]  /*0aa0*/  IMAD.MOV R2, RZ, RZ, -R7 ;  /* 0x000000ffff027224 */ /* 0x000fc800078e0a07 */
[----:B------:R-:W-:Y:S01]  /*0ab0*/  IMAD R9, R0, R2, R9 ;  /* 0x0000000200097224 */ /* 0x000fe200078e0209 */
[----:B------:R-:W-:-:S04]  /*0ac0*/  SEL R2, RZ, 0x1, !P0 ;  /* 0x00000001ff027807 */ /* 0x000fc80004000000 */
[----:B------:R-:W-:-:S13]  /*0ad0*/  ISETP.GE.U32.AND P1, PT, R9, R0, PT ;  /* 0x000000000900720c */ /* 0x000fda0003f26070 */
[----:B------:R-:W-:Y:S01]  /*0ae0*/  @P1 IADD3 R9, PT, PT, -R0, R9, RZ ;  /* 0x0000000900091210 */ /* 0x000fe20007ffe1ff */
[----:B------:R-:W-:-:S03]  /*0af0*/  @P1 VIADD R7, R7, 0x1 ;  /* 0x0000000107071836 */ /* 0x000fc60000000000 */
[----:B------:R-:W-:Y:S01]  /*0b00*/  ISETP.GE.U32.AND P2, PT, R9, R0, PT ;  /* 0x000000000900720c */ /* 0x000fe20003f46070 */
[----:B------:R-:W-:-:S12]  /*0b10*/  IMAD.MOV.U32 R9, RZ, RZ, R5 ;  /* 0x000000ffff097224 */ /* 0x000fd800078e0005 */
[----:B------:R-:W-:Y:S01]  /*0b20*/  @P2 VIADD R7, R7, 0x1 ;  /* 0x0000000107072836 */ /* 0x000fe20000000000 */
[----:B------:R-:W-:-:S04]  /*0b30*/  @!P3 LOP3.LUT R7, RZ, R0, RZ, 0x33, !PT ;  /* 0x00000000ff07b212 */ /* 0x000fc800078e33ff */
[----:B------:R-:W-:-:S04]  /*0b40*/  IADD3 R10, PT, PT, R2, R7, RZ ;  /* 0x00000007020a7210 */ /* 0x000fc80007ffe0ff */
[----:B------:R-:W-:-:S04]  /*0b50*/  LOP3.LUT R2, R10, 0x3, RZ, 0xc0, !PT ;  /* 0x000000030a027812 */ /* 0x000fc800078ec0ff */
[----:B------:R-:W-:-:S13]  /*0b60*/  ISETP.NE.AND P0, PT, R2, 0x3, PT ;  /* 0x000000030200780c */ /* 0x000fda0003f05270 */
[----:B------:R-:W-:Y:S05]  /*0b70*/  @!P0 BRA `(.L_x_452) ;  /* 0x00000000003c8947 */ /* 0x000fea0003800000 */
[----:B------:R-:W0:Y:S01]  /*0b80*/  LDC.64 R6, c[0x0][0x390] ;  /* 0x0000e400ff067b82 */ /* 0x000e220000000a00 */
[----:B------:R-:W-:Y:S01]  /*0b90*/  VIADD R2, R10, 0x1 ;  /* 0x000000010a027836 */ /* 0x000fe20000000000 */
[----:B------:R-:W-:Y:S01]  /*0ba0*/  BSSY.RECONVERGENT B1, `(.L_x_453) ;  /* 0x000000b000017945 */ /* 0x000fe20003800200 */
[----:B------:R-:W-:-:S03]  /*0bb0*/  IADD3 R5, PT, PT, R3, R4, RZ ;  /* 0x0000000403057210 */ /* 0x000fc60007ffe0ff */
[----:B------:R-:W-:-:S05]  /*0bc0*/  LOP3.LUT R2, R2, 0x3, RZ, 0xc0, !PT ;  /* 0x0000000302027812 */ /* 0x000fca00078ec0ff */
[----:B------:R-:W-:-:S07]  /*0bd0*/  IMAD.MOV R4, RZ, RZ, -R2 ;  /* 0x000000ffff047224 */ /* 0x000fce00078e0a02 */
.L_x_454:
[----:B0-----:R-:W-:Y:S01]  /*0be0*/  IMAD.WIDE R2, R9, 0x4, R6 ;  /* 0x0000000409027825 */ /* 0x001fe200078e0206 */
[----:B------:R-:W-:-:S03]  /*0bf0*/  IADD3 R5, PT, PT, R0, R5, RZ ;  /* 0x0000000500057210 */ /* 0x000fc60007ffe0ff */
[----:B------:R-:W-:Y:S01]  /*0c00*/  VIADD R4, R4, 0x1 ;  /* 0x0000000104047836 */ /* 0x000fe20000000000 */
[----:B------:R1:W-:Y:S01]  /*0c10*/  STG.E desc[UR6][R2.64], RZ ;  /* 0x000000ff02007986 */ /* 0x0003e2000c101906 */
[----:B------:R-:W-:-:S03]  /*0c20*/  IMAD.IADD R9, R0, 0x1, R9 ;  /* 0x0000000100097824 */ /* 0x000fc600078e0209 */
[----:B------:R-:W-:-:S13]  /*0c30*/  ISETP.NE.AND P0, PT, R4, RZ, PT ;  /* 0x000000ff0400720c */ /* 0x000fda0003f05270 */
[----:B-1----:R-:W-:Y:S05]  /*0c40*/  @P0 BRA `(.L_x_454) ;  /* 0xfffffffc00e40947 */ /* 0x002fea000383ffff */
[----:B------:R-:W-:Y:S05]  /*0c50*/  BSYNC.RECONVERGENT B1 ;  /* 0x0000000000017941 */ /* 0x000fea0003800200 */
.L_x_453:
[----:B------:R-:W-:-:S07]  /*0c60*/  VIADD R9, R5, 0xffffffff ;  /* 0xffffffff05097836 */ /* 0x000fce0000000000 */
.L_x_452:
[----:B------:R-:W-:Y:S05]  /*0c70*/  BSYNC.RECONVERGENT B0 ;  /* 0x0000000000007941 */ /* 0x000fea0003800200 */
.L_x_451:
[----:B------:R-:W-:-:S13]  /*0c80*/  ISETP.GE.U32.AND P0, PT, R10, 0x3, PT ;  /* 0x000000030a00780c */ /* 0x000fda0003f06070 */
[----:B------:R-:W-:Y:S05]  /*0c90*/  @!P0 EXIT ;  /* 0x000000000000894d */ /* 0x000fea0003800000 */
[----:B------:R-:W0:Y:S02]  /*0ca0*/  LDC.64 R10, c[0x0][0x390] ;  /* 0x0000e400ff0a7b82 */ /* 0x000e240000000a00 */
.L_x_455:
[----:B01----:R-:W-:Y:S01]  /*0cb0*/  IMAD.WIDE R12, R9, 0x4, R10 ;  /* 0x00000004090c7825 */ /* 0x003fe200078e020a */
[----:B------:R-:W-:-:S04]  /*0cc0*/  LEA R9, R0, R9, 0x2 ;  /* 0x0000000900097211 */ /* 0x000fc800078e10ff */
[----:B------:R1:W-:Y:S01]  /*0cd0*/  STG.E desc[UR6][R12.64], RZ ;  /* 0x000000ff0c007986 */ /* 0x0003e2000c101906 */
[----:B------:R-:W-:Y:S01]  /*0ce0*/  IMAD.WIDE R2, R0, 0x4, R12 ;  /* 0x0000000400027825 */ /* 0x000fe200078e020c */
[----:B------:R-:W-:-:S04]  /*0cf0*/  ISETP.GE.AND P0, PT, R9, R8, PT ;  /* 0x000000080900720c */ /* 0x000fc80003f06270 */
[----:B------:R1:W-:Y:S01]  /*0d00*/  STG.E desc[UR6][R2.64], RZ ;  /* 0x000000ff02007986 */ /* 0x0003e2000c101906 */
[----:B------:R-:W-:-:S05]  /*0d10*/  IMAD.WIDE R4, R0, 0x4, R2 ;  /* 0x0000000400047825 */ /* 0x000fca00078e0202 */
[----:B------:R1:W-:Y:S01]  /*0d20*/  STG.E desc[UR6][R4.64], RZ ;  /* 0x000000ff04007986 */ /* 0x0003e2000c101906 */
[----:B------:R-:W-:-:S05]  /*0d30*/  IMAD.WIDE R6, R0, 0x4, R4 ;  /* 0x0000000400067825 */ /* 0x000fca00078e0204 */
[----:B------:R1:W-:Y:S01]  /*0d40*/  STG.E desc[UR6][R6.64], RZ ;  /* 0x000000ff06007986 */ /* 0x0003e2000c101906 */
[----:B------:R-:W-:Y:S05]  /*0d50*/  @!P0 BRA `(.L_x_455) ;  /* 0xfffffffc00d48947 */ /* 0x000fea000383ffff */
[----:B------:R-:W-:Y:S05]  /*0d60*/  EXIT ;  /* 0x000000000000794d */ /* 0x000fea0003800000 */
        .weak           $__internal_0_$__cuda_sm3x_div_rn_noftz_f32_slowpath
        .type           $__internal_0_$__cuda_sm3x_div_rn_noftz_f32_slowpath,@function
        .size           $__internal_0_$__cuda_sm3x_div_rn_noftz_f32_slowpath,(.L_x_476 - $__internal_0_$__cuda_sm3x_div_rn_noftz_f32_slowpath)
$__internal_0_$__cuda_sm3x_div_rn_noftz_f32_slowpath:
[----:B------:R-:W-:Y:S01]  /*0d70*/  SHF.R.U32.HI R17, RZ, 0x17, R3 ;  /* 0x00000017ff117819 */ /* 0x000fe20000011603 */
[----:B------:R-:W-:Y:S01]  /*0d80*/  BSSY.RECONVERGENT B3, `(.L_x_456) ;  /* 0x0000062000037945 */ /* 0x000fe20003800200 */
[----:B------:R-:W-:Y:S02]  /*0d90*/  SHF.R.U32.HI R19, RZ, 0x17, R0 ;  /* 0x00000017ff137819 */ /* 0x000fe40000011600 */
[----:B------:R-:W-:Y:S02]  /*0da0*/  LOP3.LUT R17, R17, 0xff, RZ, 0xc0, !PT ;  /* 0x000000ff11117812 */ /* 0x000fe400078ec0ff */
[----:B------:R-:W-:-:S03]  /*0db0*/  LOP3.LUT R22, R19, 0xff, RZ, 0xc0, !PT ;  /* 0x000000ff13167812 */ /* 0x000fc600078ec0ff */
[----:B------:R-:W-:Y:S02]  /*0dc0*/  VIADD R21, R17, 0xffffffff ;  /* 0xffffffff11157836 */ /* 0x000fe40000000000 */
[----:B------:R-:W-:-:S03]  /*0dd0*/  VIADD R20, R22, 0xffffffff ;  /* 0xffffffff16147836 */ /* 0x000fc60000000000 */
[----:B------:R-:W-:-:S04]  /*0de0*/  ISETP.GT.U32.AND P0, PT, R21, 0xfd, PT ;  /* 0x000000fd1500780c */ /* 0x000fc80003f04070 */
[----:B------:R-:W-:-:S13]  /*0df0*/  ISETP.GT.U32.OR P0, PT, R20, 0xfd, P0 ;  /* 0x000000fd1400780c */ /* 0x000fda0000704470 */
[----:B------:R-:W-:Y:S01]  /*0e00*/  @!P0 MOV R19, RZ ;  /* 0x000000ff00138202 */ /* 0x000fe20000000f00 */
[----:B------:R-:W-:Y:S06]  /*0e10*/  @!P0 BRA `(.L_x_457) ;  /* 0x00000000005c8947 */ /* 0x000fec0003800000 */
[----:B------:R-:W-:Y:S02]  /*0e20*/  FSETP.GTU.FTZ.AND P0, PT, |R0|, +INF , PT ;  /* 0x7f8000000000780b */ /* 0x000fe40003f1c200 */
[----:B------:R-:W-:-:S04]  /*0e30*/  FSETP.GTU.FTZ.AND P1, PT, |R3|, +INF , PT ;  /* 0x7f8000000300780b */ /* 0x000fc80003f3c200 */
[----:B------:R-:W-:-:S13]  /*0e40*/  PLOP3.LUT P0, PT, P0, P1, PT, 0xf8, 0x8f ;  /* 0x00000000008f781c */ /* 0x000fda0000703f70 */
[----:B------:R-:W-:Y:S05]  /*0e50*/  @P0 BRA `(.L_x_458) ;  /* 0x00000004004c0947 */ /* 0x000fea0003800000 */
[----:B------:R-:W-:-:S13]  /*0e60*/  LOP3.LUT P0, RZ, R3, 0x7fffffff, R0, 0xc8, !PT ;  /* 0x7fffffff03ff7812 */ /* 0x000fda000780c800 */
[----:B------:R-:W-:Y:S05]  /*0e70*/  @!P0 BRA `(.L_x_459) ;  /* 0x00000004003c8947 */ /* 0x000fea0003800000 */
[C---:B------:R-:W-:Y:S02]  /*0e80*/  FSETP.NEU.FTZ.AND P1, PT, |R0|.reuse, +INF , PT ;  /* 0x7f8000000000780b */ /* 0x040fe40003f3d200 */
[----:B------:R-:W-:Y:S02]  /*0e90*/  FSETP.NEU.FTZ.AND P2, PT, |R3|, +INF , PT ;  /* 0x7f8000000300780b */ /* 0x000fe40003f5d200 */
[----:B------:R-:W-:-:S11]  /*0ea0*/  FSETP.NEU.FTZ.AND P0, PT, |R0|, +INF , PT ;  /* 0x7f8000000000780b */ /* 0x000fd60003f1d200 */
[----:B------:R-:W-:Y:S05]  /*0eb0*/  @!P2 BRA !P1, `(.L_x_459) ;  /* 0x00000004002ca947 */ /* 0x000fea0004800000 */
[----:B------:R-:W-:-:S04]  /*0ec0*/  LOP3.LUT P1, RZ, R0, 0x7fffffff, RZ, 0xc0, !PT ;  /* 0x7fffffff00ff7812 */ /* 0x000fc8000782c0ff */
[----:B------:R-:W-:-:S13]  /*0ed0*/  PLOP3.LUT P1, PT, P2, P1, PT, 0x2f, 0xf2 ;  /* 0x0000000000f2781c */ /* 0x000fda0001722577 */
[----:B------:R-:W-:Y:S05]  /*0ee0*/  @P1 BRA `(.L_x_460) ;  /* 0x0000000400181947 */ /* 0x000fea0003800000 */
[----:B------:R-:W-:-:S04]  /*0ef0*/  LOP3.LUT P1, RZ, R3, 0x7fffffff, RZ, 0xc0, !PT ;  /* 0x7fffffff03ff7812 */ /* 0x000fc8000782c0ff */
[----:B------:R-:W-:-:S13]  /*0f00*/  PLOP3.LUT P0, PT, P0, P1, PT, 0x2f, 0xf2 ;  /* 0x0000000000f2781c */ /* 0x000fda0000702577 */
[----:B------:R-:W-:Y:S05]  /*0f10*/  @P0 BRA `(.L_x_461) ;  /* 0x0000000400000947 */ /* 0x000fea0003800000 */
[----:B------:R-:W-:Y:S02]  /*0f20*/  ISETP.GE.AND P0, PT, R20, RZ, PT ;  /* 0x000000ff1400720c */ /* 0x000fe40003f06270 */
[----:B------:R-:W-:-:S11]  /*0f30*/  ISETP.GE.AND P1, PT, R21, RZ, PT ;  /* 0x000000ff1500720c */ /* 0x000fd60003f26270 */
[----:B------:R-:W-:Y:S02]  /*0f40*/  @P0 IMAD.MOV.U32 R19, RZ, RZ, RZ ;  /* 0x000000ffff130224 */ /* 0x000fe400078e00ff */
[----:B------:R-:W-:Y:S01]  /*0f50*/  @!P0 FFMA R0, R0, 1.84467440737095516160e+19, RZ ;  /* 0x5f80000000008823 */ /* 0x000fe200000000ff */
[----:B------:R-:W-:Y:S02]  /*0f60*/  @!P0 IMAD.MOV.U32 R19, RZ, RZ, -0x40 ;  /* 0xffffffc0ff138424 */ /* 0x000fe400078e00ff */
[----:B------:R-:W-:-:S03]  /*0f70*/  @!P1 FFMA R3, R3, 1.84467440737095516160e+19, RZ ;  /* 0x5f80000003039823 */ /* 0x000fc600000000ff */
[----:B------:R-:W-:-:S07]  /*0f80*/  @!P1 IADD3 R19, PT, PT, R19, 0x40, RZ ;  /* 0x0000004013139810 */ /* 0x000fce0007ffe0ff */
.L_x_457:
[----:B------:R-:W-:Y:S01]  /*0f90*/  LEA R20, R17, 0xc0800000, 0x17 ;  /* 0xc080000011147811 */ /* 0x000fe200078eb8ff */
[----:B------:R-:W-:Y:S04]  /*0fa0*/  BSSY.RECONVERGENT B4, `(.L_x_462) ;  /* 0x0000036000047945 */ /* 0x000fe80003800200 */
[----:B------:R-:W-:Y:S02]  /*0fb0*/  IMAD.IADD R23, R3, 0x1, -R20 ;  /* 0x0000000103177824 */ /* 0x000fe400078e0a14 */
[----:B------:R-:W-:Y:S02]  /*0fc0*/  VIADD R20, R22, 0xffffff81 ;  /* 0xffffff8116147836 */ /* 0x000fe40000000000 */
[----:B------:R-:W0:Y:S01]  /*0fd0*/  MUFU.RCP R3, R23 ;  /* 0x0000001700037308 */ /* 0x000e220000001000 */
[----:B------:R-:W-:Y:S01]  /*0fe0*/  FADD.FTZ R21, -R23, -RZ ;  /* 0x800000ff17157221 */ /* 0x000fe20000010100 */
[C---:B------:R-:W-:Y:S01]  /*0ff0*/  IMAD R0, R20.reuse, -0x800000, R0 ;  /* 0xff80000014007824 */ /* 0x040fe200078e0200 */
[----:B------:R-:W-:-:S04]  /*1000*/  IADD3 R20, PT, PT, R20, 0x7f, -R17 ;  /* 0x0000007f14147810 */ /* 0x000fc80007ffe811 */
[----:B------:R-:W-:Y:S01]  /*1010*/  IADD3 R20, PT, PT, R20, R19, RZ ;  /* 0x0000001314147210 */ /* 0x000fe20007ffe0ff */
[----:B0-----:R-:W-:-:S04]  /*1020*/  FFMA R22, R3, R21, 1 ;  /* 0x3f80000003167423 */ /* 0x001fc80000000015 */
[----:B------:R-:W-:-:S04]  /*1030*/  FFMA R3, R3, R22, R3 ;  /* 0x0000001603037223 */ /* 0x000fc80000000003 */
[----:B------:R-:W-:-:S04]  /*1040*/  FFMA R22, R0, R3, RZ ;  /* 0x0000000300167223 */ /* 0x000fc800000000ff */
[----:B------:R-:W-:-:S04]  /*1050*/  FFMA R24, R21, R22, R0 ;  /* 0x0000001615187223 */ /* 0x000fc80000000000 */
[----:B------:R-:W-:-:S04]  /*1060*/  FFMA R22, R3, R24, R22 ;  /* 0x0000001803167223 */ /* 0x000fc80000000016 */
[----:B------:R-:W-:-:S04]  /*1070*/  FFMA R21, R21, R22, R0 ;  /* 0x0000001615157223 */ /* 0x000fc80000000000 */
[----:B------:R-:W-:-:S05]  /*1080*/  FFMA R0, R3, R21, R22 ;  /* 0x0000001503007223 */ /* 0x000fca0000000016 */
[----:B------:R-:W-:-:S04]  /*1090*/  SHF.R.U32.HI R17, RZ, 0x17, R0 ;  /* 0x00000017ff117819 */ /* 0x000fc80000011600 */
[----:B------:R-:W-:-:S05]  /*10a0*/  LOP3.LUT R17, R17, 0xff, RZ, 0xc0, !PT ;  /* 0x000000ff11117812 */ /* 0x000fca00078ec0ff */
[----:B------:R-:W-:-:S04]  /*10b0*/  IMAD.IADD R23, R17, 0x1, R20 ;  /* 0x0000000111177824 */ /* 0x000fc800078e0214 */
[----:B------:R-:W-:-:S05]  /*10c0*/  VIADD R17, R23, 0xffffffff ;  /* 0xffffffff17117836 */ /* 0x000fca0000000000 */
[----:B------:R-:W-:-:S13]  /*10d0*/  ISETP.GE.U32.AND P0, PT, R17, 0xfe, PT ;  /* 0x000000fe1100780c */ /* 0x000fda0003f06070 */
[----:B------:R-:W-:Y:S05]  /*10e0*/  @!P0 BRA `(.L_x_463) ;  /* 0x0000000000808947 */ /* 0x000fea0003800000 */
[----:B------:R-:W-:-:S13]  /*10f0*/  ISETP.GT.AND P0, PT, R23, 0xfe, PT ;  /* 0x000000fe1700780c */ /* 0x000fda0003f04270 */
[----:B------:R-:W-:Y:S05]  /*1100*/  @P0 BRA `(.L_x_464) ;  /* 0x00000000006c0947 */ /* 0x000fea0003800000 */
[----:B------:R-:W-:-:S13]  /*1110*/  ISETP.GE.AND P0, PT, R23, 0x1, PT ;  /* 0x000000011700780c */ /* 0x000fda0003f06270 */
[----:B------:R-:W-:Y:S05]  /*1120*/  @P0 BRA `(.L_x_465) ;  /* 0x0000000000740947 */ /* 0x000fea0003800000 */
[----:B------:R-:W-:Y:S02]  /*1130*/  ISETP.GE.AND P0, PT, R23, -0x18, PT ;  /* 0xffffffe81700780c */ /* 0x000fe40003f06270 */
[----:B------:R-:W-:-:S11]  /*1140*/  LOP3.LUT R0, R0, 0x80000000, RZ, 0xc0, !PT ;  /* 0x8000000000007812 */ /* 0x000fd600078ec0ff */
[----:B------:R-:W-:Y:S05]  /*1150*/  @!P0 BRA `(.L_x_465) ;  /* 0x0000000000688947 */ /* 0x000fea0003800000 */
[-CC-:B------:R-:W-:Y:S01]  /*1160*/  FFMA.RZ R17, R3, R21.reuse, R22.reuse ;  /* 0x0000001503117223 */ /* 0x180fe2000000c016 */
[C---:B------:R-:W-:Y:S02]  /*1170*/  IADD3 R20, PT, PT, R23.reuse, 0x20, RZ ;  /* 0x0000002017147810 */ /* 0x040fe40007ffe0ff */
[----:B------:R-:W-:Y:S02]  /*1180*/  ISETP.NE.AND P2, PT, R23, RZ, PT ;  /* 0x000000ff1700720c */ /* 0x000fe40003f45270 */
[----:B------:R-:W-:Y:S01]  /*1190*/  LOP3.LUT R19, R17, 0x7fffff, RZ, 0xc0, !PT ;  /* 0x007fffff11137812 */ /* 0x000fe200078ec0ff */
[CCC-:B------:R-:W-:Y:S01]  /*11a0*/  FFMA.RP R17, R3.reuse, R21.reuse, R22.reuse ;  /* 0x0000001503117223 */ /* 0x1c0fe20000008016 */
[----:B------:R-:W-:Y:S01]  /*11b0*/  FFMA.RM R22, R3, R21, R22 ;  /* 0x0000001503167223 */ /* 0x000fe20000004016 */
[----:B------:R-:W-:Y:S01]  /*11c0*/  IMAD.MOV R3, RZ, RZ, -R23 ;  /* 0x000000ffff037224 */ /* 0x000fe200078e0a17 */
[----:B------:R-:W-:Y:S02]  /*11d0*/  LOP3.LUT R19, R19, 0x800000, RZ, 0xfc, !PT ;  /* 0x0080000013137812 */ /* 0x000fe400078efcff */
[----:B------:R-:W-:-:S02]  /*11e0*/  ISETP.NE.AND P1, PT, R23, RZ, PT ;  /* 0x000000ff1700720c */ /* 0x000fc40003f25270 */
[----:B------:R-:W-:Y:S02]  /*11f0*/  SHF.L.U32 R20, R19, R20, RZ ;  /* 0x0000001413147219 */ /* 0x000fe400000006ff */
[----:B------:R-:W-:Y:S02]  /*1200*/  FSETP.NEU.FTZ.AND P0, PT, R17, R22, PT ;  /* 0x000000161100720b */ /* 0x000fe40003f1d000 */
[----:B------:R-:W-:Y:S02]  /*1210*/  SEL R22, R3, RZ, P2 ;  /* 0x000000ff03167207 */ /* 0x000fe40001000000 */
[----:B------:R-:W-:Y:S02]  /*1220*/  ISETP.NE.AND P1, PT, R20, RZ, P1 ;  /* 0x000000ff1400720c */ /* 0x000fe40000f25270 */
[----:B------:R-:W-:Y:S02]  /*1230*/  SHF.R.U32.HI R22, RZ, R22, R19 ;  /* 0x00000016ff167219 */ /* 0x000fe40000011613 */
[----:B------:R-:W-:-:S02]  /*1240*/  PLOP3.LUT P0, PT, P0, P1, PT, 0xf8, 0x8f ;  /* 0x00000000008f781c */ /* 0x000fc40000703f70 */
[----:B------:R-:W-:Y:S02]  /*1250*/  SHF.R.U32.HI R20, RZ, 0x1, R22 ;  /* 0x00000001ff147819 */ /* 0x000fe40000011616 */
[----:B------:R-:W-:-:S04]  /*1260*/  SEL R3, RZ, 0x1, !P0 ;  /* 0x00000001ff037807 */ /* 0x000fc80004000000 */
[----:B------:R-:W-:-:S04]  /*1270*/  LOP3.LUT R3, R3, 0x1, R20, 0xf8, !PT ;  /* 0x0000000103037812 */ /* 0x000fc800078ef814 */
[----:B------:R-:W-:-:S05]  /*1280*/  LOP3.LUT R3, R3, R22, RZ, 0xc0, !PT ;  /* 0x0000001603037212 */ /* 0x000fca00078ec0ff */
[----:B------:R-:W-:-:S05]  /*1290*/  IMAD.IADD R3, R20, 0x1, R3 ;  /* 0x0000000114037824 */ /* 0x000fca00078e0203 */
[----:B------:R-:W-:Y:S01]  /*12a0*/  LOP3.LUT R0, R3, R0, RZ, 0xfc, !PT ;  /* 0x0000000003007212 */ /* 0x000fe200078efcff */
[----:B------:R-:W-:Y:S06]  /*12b0*/  BRA `(.L_x_465) ;  /* 0x0000000000107947 */ /* 0x000fec0003800000 */
.L_x_464:
[----:B------:R-:W-:-:S04]  /*12c0*/  LOP3.LUT R0, R0, 0x80000000, RZ, 0xc0, !PT ;  /* 0x8000000000007812 */ /* 0x000fc800078ec0ff */
[----:B------:R-:W-:Y:S01]  /*12d0*/  LOP3.LUT R0, R0, 0x7f800000, RZ, 0xfc, !PT ;  /* 0x7f80000000007812 */ /* 0x000fe200078efcff */
[----:B------:R-:W-:Y:S06]  /*12e0*/  BRA `(.L_x_465) ;  /* 0x0000000000047947 */ /* 0x000fec0003800000 */
.L_x_463:
[----:B------:R-:W-:-:S07]  /*12f0*/  LEA R0, R20, R0, 0x17 ;  /* 0x0000000014007211 */ /* 0x000fce00078eb8ff */
.L_x_465:
[----:B------:R-:W-:Y:S05]  /*1300*/  BSYNC.RECONVERGENT B4 ;  /* 0x0000000000047941 */ /* 0x000fea0003800200 */
.L_x_462:
[----:B------:R-:W-:Y:S05]  /*1310*/  BRA `(.L_x_466) ;  /* 0x0000000000207947 */ /* 0x000fea0003800000 */
.L_x_461:
[----:B------:R-:W-:-:S04]  /*1320*/  LOP3.LUT R0, R3, 0x80000000, R0, 0x48, !PT ;  /* 0x8000000003007812 */ /* 0x000fc800078e4800 */
[----:B------:R-:W-:Y:S01]  /*1330*/  LOP3.LUT R0, R0, 0x7f800000, RZ, 0xfc, !PT ;  /* 0x7f80000000007812 */ /* 0x000fe200078efcff */
[----:B------:R-:W-:Y:S06]  /*1340*/  BRA `(.L_x_466) ;  /* 0x0000000000147947 */ /* 0x000fec0003800000 */
.L_x_460:
[----:B------:R-:W-:Y:S01]  /*1350*/  LOP3.LUT R0, R3, 0x80000000, R0, 0x48, !PT ;  /* 0x8000000003007812 */ /* 0x000fe200078e4800 */
[----:B------:R-:W-:Y:S06]  /*1360*/  BRA `(.L_x_466) ;  /* 0x00000000000c7947 */ /* 0x000fec0003800000 */
.L_x_459:
[----:B------:R-:W0:Y:S01]  /*1370*/  MUFU.RSQ R0, -QNAN ;  /* 0xffc0000000007908 */ /* 0x000e220000001400 */
[----:B------:R-:W-:Y:S05]  /*1380*/  BRA `(.L_x_466) ;  /* 0x0000000000047947 */ /* 0x000fea0003800000 */
.L_x_458:
[----:B------:R-:W-:-:S07]  /*1390*/  FADD.FTZ R0, R0, R3 ;  /* 0x0000000300007221 */ /* 0x000fce0000010000 */
.L_x_466:
[----:B------:R-:W-:Y:S05]  /*13a0*/  BSYNC.RECONVERGENT B3 ;  /* 0x0000000000037941 */ /* 0x000fea0003800200 */
.L_x_456:
[----:B------:R-:W-:-:S04]  /*13b0*/  IMAD.MOV.U32 R19, RZ, RZ, 0x0 ;  /* 0x00000000ff137424 */ /* 0x000fc800078e00ff */
[----:B0-----:R-:W-:Y:S05]  /*13c0*/  RET.REL.NODEC R18 `(_Z8get_gainP4nodePiPfi) ;  /* 0xffffffec120c7950 */ /* 0x001fea0003c3ffff */
.L_x_467:
        /* <DEDUP_REMOVED lines=11> */
.L_x_476:


//--------------------- .text._Z15set_key_segmentP4nodePii --------------------------
	.section	.text._Z15set_key_segmentP4nodePii,"ax",@progbits
	.align	128
        .global         _Z15set_key_segmentP4nodePii
        .type           _Z15set_key_segmentP4nodePii,@function
        .size           _Z15set_key_segmentP4nodePii,(.L_x_490 - _Z15set_key_segmentP4nodePii)
        .other          _Z15set_key_segmentP4nodePii,@"STO_CUDA_ENTRY STV_DEFAULT"
_Z15set_key_segmentP4nodePii:
.text._Z15set_key_segmentP4nodePii:
[----:B------:R-:W-:Y:S01]  /*0000*/  LDC R1, c[0x0][0x37c] ;  /* 0x0000df00ff017b82 */ /* 0x000fe20000000800 */
[----:B------:R-:W0:Y:S07]  /*0010*/  S2R R7, SR_TID.X ;  /* 0x0000000000077919 */ /* 0x000e2e0000002100 */
[----:B------:R-:W1:Y:S01]  /*0020*/  S2UR UR4, SR_CTAID.X ;  /* 0x00000000000479c3 */ /* 0x000e620000002500 */
[----:B------:R-:W2:Y:S01]  /*0030*/  LDCU.64 UR6, c[0x0][0x358] ;  /* 0x00006b00ff0677ac */ /* 0x000ea20008000a00 */
[----:B------:R-:W-:Y:S06]  /*0040*/  BSSY.RECONVERGENT B0, `(.L_x_468) ;  /* 0x0000011000007945 */ /* 0x000fec0003800200 */
[----:B------:R-:W1:Y:S01]  /*0050*/  LDC R2, c[0x0][0x390] ;  /* 0x0000e400ff027b82 */ /* 0x000e620000000800 */
[----:B0-----:R-:W-:-:S13]  /*0060*/  ISETP.NE.AND P0, PT, R7, RZ, PT ;  /* 0x000000ff0700720c */ /* 0x001fda0003f05270 */
[----:B------:R-:W0:Y:S01]  /*0070*/  @P0 S2R R3, SR_CgaCtaId ;  /* 0x0000000000030919 */ /* 0x000e220000008800 */
[----:B------:R-:W-:-:S04]  /*0080*/  @P0 MOV R0, 0x400 ;  /* 0x0000040000000802 */ /* 0x000fc80000000f00 */
[----:B0-----:R-:W-:Y:S01]  /*0090*/  @P0 LEA R3, R3, R0, 0x18 ;  /* 0x0000000003030211 */ /* 0x001fe200078ec0ff */
[----:B-1----:R-:W-:-:S05]  /*00a0*/  VIADD R0, R2, UR4 ;  /* 0x0000000402007c36 */ /* 0x002fca0008000000 */
[----:B------:R-:W0:Y:S01]  /*00b0*/  @P0 LDS.64 R2, [R3] ;  /* 0x0000000003020984 */ /* 0x000e220000000a00 */
[----:B--2---:R-:W-:Y:S05]  /*00c0*/  @P0 BRA `(.L_x_469) ;  /* 0x0000000000200947 */ /* 0x004fea0003800000 */
[----:B------:R-:W1:Y:S02]  /*00d0*/  LDC.64 R4, c[0x0][0x380] ;  /* 0x0000e000ff047b82 */ /* 0x000e640000000a00 */
[----:B-1----:R-:W-:-:S05]  /*00e0*/  IMAD.WIDE R4, R0, 0x20, R4 ;  /* 0x0000002000047825 */ /* 0x002fca00078e0204 */
[----:B0-----:R-:W2:Y:S04]  /*00f0*/  LDG.E R2, desc[UR6][R4.64+0x4] ;  /* 0x0000040604027981 */ /* 0x001ea8000c1e1900 */
[----:B------:R-:W2:Y:S01]  /*0100*/  LDG.E R3, desc[UR6][R4.64+0x10] ;  /* 0x0000100604037981 */ /* 0x000ea2000c1e1900 */
[----:B------:R-:W0:Y:S01]  /*0110*/  S2UR UR5, SR_CgaCtaId ;  /* 0x00000000000579c3 */ /* 0x000e220000008800 */
[----:B------:R-:W-:Y:S02]  /*0120*/  UMOV UR4, 0x400 ;  /* 0x0000040000047882 */ /* 0x000fe40000000000 */
[----:B0-----:R-:W-:-:S09]  /*0130*/  ULEA UR4, UR5, UR4, 0x18 ;  /* 0x0000000405047291 */ /* 0x001fd2000f8ec0ff */
[----:B--2---:R1:W-:Y:S03]  /*0140*/  STS.64 [UR4], R2 ;  /* 0x00000002ff007988 */ /* 0x0043e60008000a04 */
.L_x_469:
[----:B------:R-:W-:Y:S05]  /*0150*/  BSYNC.RECONVERGENT B0 ;  /* 0x0000000000007941 */ /* 0x000fea0003800200 */
.L_x_468:
[----:B0-----:R-:W-:-:S05]  /*0160*/  IMAD.SHL.U32 R8, R2, 0x2, RZ ;  /* 0x0000000202087824 */ /* 0x001fca00078e00ff */
[----:B------:R-:W-:-:S13]  /*0170*/  ISETP.GE.AND P0, PT, R7, R8, PT ;  /* 0x000000080700720c */ /* 0x000fda0003f06270 */
[----:B------:R-:W-:Y:S05]  /*0180*/  @P0 EXIT ;  /* 0x000000000000094d */ /* 0x000fea0003800000 */
[-C--:B------:R-:W-:Y:S01]  /*0190*/  IABS R6, R2.reuse ;  /* 0x0000000200067213 */ /* 0x080fe20000000000 */
[----:B------:R-:W0:Y:S01]  /*01a0*/  LDC.64 R4, c[0x0][0x388] ;  /* 0x0000e200ff047b82 */ /* 0x000e220000000a00 */
[----:B------:R-:W-:Y:S01]  /*01b0*/  IMAD.IADD R12, R8, 0x1, R3 ;  /* 0x00000001080c7824 */ /* 0x000fe200078e0203 */
[----:B------:R-:W-:Y:S01]  /*01c0*/  ISETP.NE.AND P0, PT, R2, RZ, PT ;  /* 0x000000ff0200720c */ /* 0x000fe20003f05270 */
[----:B------:R-:W2:Y:S01]  /*01d0*/  I2F.RP R10, R6 ;  /* 0x00000006000a7306 */ /* 0x000ea20000209400 */
[----:B------:R-:W-:Y:S01]  /*01e0*/  IMAD.MOV.U32 R8, RZ, RZ, RZ ;  /* 0x000000ffff087224 */ /* 0x000fe200078e00ff */
[----:B------:R-:W-:Y:S01]  /*01f0*/  IADD3 R7, PT, PT, R7, R3, RZ ;  /* 0x0000000307077210 */ /* 0x000fe20007ffe0ff */
[----:B------:R-:W3:Y:S05]  /*0200*/  LDCU UR4, c[0x0][0x360] ;  /* 0x00006c00ff0477ac */ /* 0x000eea0008000800 */
[----:B--2---:R-:W2:Y:S02]  /*0210*/  MUFU.RCP R10, R10 ;  /* 0x0000000a000a7308 */ /* 0x004ea40000001000 */
[----:B--2---:R-:W-:Y:S01]  /*0220*/  VIADD R9, R10, 0xffffffe ;  /* 0x0ffffffe0a097836 */ /* 0x004fe20000000000 */
[----:B------:R-:W-:-:S05]  /*0230*/  LOP3.LUT R10, RZ, R2, RZ, 0x33, !PT ;  /* 0x00000002ff0a7212 */ /* 0x000fca00078e33ff */
[----:B------:R-:W2:Y:S02]  /*0240*/  F2I.FTZ.U32.TRUNC.NTZ R9, R9 ;  /* 0x0000000900097305 */ /* 0x000ea4000021f000 */
[----:B--2---:R-:W-:-:S04]  /*0250*/  IMAD.MOV R11, RZ, RZ, -R9 ;  /* 0x000000ffff0b7224 */ /* 0x004fc800078e0a09 */
[----:B------:R-:W-:-:S04]  /*0260*/  IMAD R11, R11, R6, RZ ;  /* 0x000000060b0b7224 */ /* 0x000fc800078e02ff */
[----:B0--3--:R-:W-:-:S07]  /*0270*/  IMAD.HI.U32 R11, R9, R11, R8 ;  /* 0x0000000b090b7227 */ /* 0x009fce00078e0008 */
.L_x_470:
[----:B01----:R-:W-:Y:S02]  /*0280*/  IABS R3, R2 ;  /* 0x0000000200037213 */ /* 0x003fe40000000000 */
[----:B------:R-:W-:-:S03]  /*0290*/  IABS R8, R7 ;  /* 0x0000000700087213 */ /* 0x000fc60000000000 */
[----:B------:R-:W-:Y:S02]  /*02a0*/  IMAD.MOV R9, RZ, RZ, -R3 ;  /* 0x000000ffff097224 */ /* 0x000fe400078e0a03 */
[----:B------:R-:W-:-:S04]  /*02b0*/  IMAD.HI.U32 R3, R11, R8, RZ ;  /* 0x000000080b037227 */ /* 0x000fc800078e00ff */
[----:B------:R-:W-:Y:S01]  /*02c0*/  IMAD R9, R3, R9, R8 ;  /* 0x0000000903097224 */ /* 0x000fe200078e0208 */
[----:B------:R-:W-:-:S04]  /*02d0*/  IABS R8, R2 ;  /* 0x0000000200087213 */ /* 0x000fc80000000000 */
[----:B------:R-:W-:-:S13]  /*02e0*/  ISETP.GT.U32.AND P2, PT, R6, R9, PT ;  /* 0x000000090600720c */ /* 0x000fda0003f44070 */
[----:B------:R-:W-:Y:S01]  /*02f0*/  @!P2 IADD3 R9, PT, PT, R9, -R8, RZ ;  /* 0x800000080909a210 */ /* 0x000fe20007ffe0ff */
[----:B------:R-:W-:Y:S01]  /*0300*/  @!P2 VIADD R3, R3, 0x1 ;  /* 0x000000010303a836 */ /* 0x000fe20000000000 */
[----:B------:R-:W-:Y:S02]  /*0310*/  LOP3.LUT R8, R7, R2, RZ, 0x3c, !PT ;  /* 0x0000000207087212 */ /* 0x000fe400078e3cff */
[----:B------:R-:W-:Y:S02]  /*0320*/  ISETP.GE.U32.AND P1, PT, R9, R6, PT ;  /* 0x000000060900720c */ /* 0x000fe40003f26070 */
[----:B------:R-:W-:Y:S01]  /*0330*/  ISETP.GE.AND P3, PT, R8, RZ, PT ;  /* 0x000000ff0800720c */ /* 0x000fe20003f66270 */
[----:B------:R-:W-:-:S04]  /*0340*/  IMAD.WIDE R8, R7, 0x4, R4 ;  /* 0x0000000407087825 */ /* 0x000fc800078e0204 */
[----:B------:R-:W-:-:S06]  /*0350*/  VIADD R7, R7, UR4 ;  /* 0x0000000407077c36 */ /* 0x000fcc0008000000 */
[----:B------:R-:W-:Y:S01]  /*0360*/  @P1 VIADD R3, R3, 0x1 ;  /* 0x0000000103031836 */ /* 0x000fe20000000000 */
[----:B------:R-:W-:-:S03]  /*0370*/  ISETP.GE.AND P1, PT, R7, R12, PT ;  /* 0x0000000c0700720c */ /* 0x000fc60003f26270 */
[----:B------:R-:W-:-:S05]  /*0380*/  @!P3 IMAD.MOV R3, RZ, RZ, -R3 ;  /* 0x000000ffff03b224 */ /* 0x000fca00078e0a03 */
[----:B------:R-:W-:-:S04]  /*0390*/  SEL R3, R10, R3, !P0 ;  /* 0x000000030a037207 */ /* 0x000fc80004000000 */
[----:B------:R-:W-:-:S05]  /*03a0*/  LEA R3, R0, R3, 0x1 ;  /* 0x0000000300037211 */ /* 0x000fca00078e08ff */
[----:B------:R0:W-:Y:S01]  /*03b0*/  STG.E desc[UR6][R8.64], R3 ;  /* 0x0000000308007986 */ /* 0x0001e2000c101906 */
[----:B------:R-:W-:Y:S05]  /*03c0*/  @!P1 BRA `(.L_x_470) ;  /* 0xfffffffc00ac9947 */ /* 0x000fea000383ffff */
[----:B------:R-:W-:Y:S05]  /*03d0*/  EXIT ;  /* 0x000000000000794d */ /* 0x000fea0003800000 */
.L_x_471:
        /* <DEDUP_REMOVED lines=10> */
.L_x_490:


//--------------------- .text._Z12get_gradientP4nodeP17attribute_id_pairPfS3_i --------------------------
	.section	.text._Z12get_gradientP4nodeP17attribute_id_pairPfS3_i,"ax",@progbits
	.align	128
        .global         _Z12get_gradientP4nodeP17attribute_id_pairPfS3_i
        .type           _Z12get_gradientP4nodeP17attribute_id_pairPfS3_i,@function
        .size           _Z12get_gradientP4nodeP17attribute_id_pairPfS3_i,(.L_x_491 - _Z12get_gradientP4nodeP17attribute_id_pairPfS3_i)
        .other          _Z12get_gradientP4nodeP17attribute_id_pairPfS3_i,@"STO_CUDA_ENTRY STV_DEFAULT"
_Z12get_gradientP4nodeP17attribute_id_pairPfS3_i:
.text._Z12get_gradientP4nodeP17attribute_id_pairPfS3_i:
[----:B------:R-:W-:Y:S01]  /*0000*/  LDC R1, c[0x0][0x37c] ;  /* 0x0000df00ff017b82 */ /* 0x000fe20000000800 */
[----:B------:R-:W0:Y:S01]  /*0010*/  S2R R8, SR_TID.X ;  /* 0x0000000000087919 */ /* 0x000e220000002100 */
[----:B------:R-:W1:Y:S01]  /*0020*/  LDCU.64 UR6, c[0x0][0x358] ;  /* 0x00006b00ff0677ac */ /* 0x000e620008000a00 */
[----:B------:R-:W-:Y:S01]  /*0030*/  BSSY.RECONVERGENT B0, `(.L_x_472) ;  /* 0x0000016000007945 */ /* 0x000fe20003800200 */
[----:B0-----:R-:W-:-:S13]  /*0040*/  ISETP.NE.AND P0, PT, R8, RZ, PT ;  /* 0x000000ff0800720c */ /* 0x001fda0003f05270 */
[----:B------:R-:W0:Y:S01]  /*0050*/  @P0 S2R R3, SR_CgaCtaId ;  /* 0x0000000000030919 */ /* 0x000e220000008800 */
[----:B------:R-:W-:-:S04]  /*0060*/  @P0 MOV R0, 0x400 ;  /* 0x0000040000000802 */ /* 0x000fc80000000f00 */
[----:B0-----:R-:W-:-:S05]  /*0070*/  @P0 LEA R11, R3, R0, 0x18 ;  /* 0x00000000030b0211 */ /* 0x001fca00078ec0ff */
[----:B------:R0:W2:Y:S04]  /*0080*/  @P0 LDS R0, [R11+0x8] ;  /* 0x000008000b000984 */ /* 0x0000a80000000800 */
[----:B------:R0:W3:Y:S01]  /*0090*/  @P0 LDS R5, [R11+0x4] ;  /* 0x000004000b050984 */ /* 0x0000e20000000800 */
[----:B-1----:R-:W-:Y:S05]  /*00a0*/  @P0 BRA `(.L_x_473) ;  /* 0x0000000000380947 */ /* 0x002fea0003800000 */
[----:B------:R-:W1:Y:S08]  /*00b0*/  S2UR UR4, SR_CTAID.X ;  /* 0x00000000000479c3 */ /* 0x000e700000002500 */
[----:B---3--:R-:W1:Y:S08]  /*00c0*/  LDC R5, c[0x0][0x3a0] ;  /* 0x0000e800ff057b82 */ /* 0x008e700000000800 */
[----:B------:R-:W3:Y:S01]  /*00d0*/  LDC.64 R2, c[0x0][0x380] ;  /* 0x0000e000ff027b82 */ /* 0x000ee20000000a00 */
[----:B-1----:R-:W-:-:S05]  /*00e0*/  IADD3 R5, PT, PT, R5, UR4, RZ ;  /* 0x0000000405057c10 */ /* 0x002fca000fffe0ff */
[----:B---3--:R-:W-:-:S05]  /*00f0*/  IMAD.WIDE R2, R5, 0x20, R2 ;  /* 0x0000002005027825 */ /* 0x008fca00078e0202 */
[----:B------:R-:W3:Y:S04]  /*0100*/  LDG.E R4, desc[UR6][R2.64] ;  /* 0x0000000602047981 */ /* 0x000ee8000c1e1900 */
[----:B------:R-:W3:Y:S04]  /*0110*/  LDG.E R5, desc[UR6][R2.64+0x4] ;  /* 0x0000040602057981 */ /* 0x000ee8000c1e1900 */
[----:B--2---:R-:W2:Y:S01]  /*0120*/  LDG.E R0, desc[UR6][R2.64+0x10] ;  /* 0x0000100602007981 */ /* 0x004ea2000c1e1900 */
[----:B------:R-:W1:Y:S01]  /*0130*/  S2UR UR5, SR_CgaCtaId ;  /* 0x00000000000579c3 */ /* 0x000e620000008800 */
[----:B------:R-:W-:-:S02]  /*0140*/  UMOV UR4, 0x400 ;  /* 0x0000040000047882 */ /* 0x000fc40000000000 */
[----:B-1----:R-:W-:-:S06]  /*0150*/  ULEA UR4, UR5, UR4, 0x18 ;  /* 0x0000000405047291 */ /* 0x002fcc000f8ec0ff */
[----:B0-----:R-:W-:-:S05]  /*0160*/  MOV R11, UR4 ;  /* 0x00000004000b7c02 */ /* 0x001fca0008000f00 */
[----:B---3--:R1:W-:Y:S04]  /*0170*/  STS.64 [R11], R4 ;  /* 0x000000040b007388 */ /* 0x0083e80000000a00 */
[----:B--2---:R1:W-:Y:S02]  /*0180*/  STS [R11+0x8], R0 ;  /* 0x000008000b007388 */ /* 0x0043e40000000800 */
.L_x_473:
[----:B------:R-:W-:Y:S05]  /*0190*/  BSYNC.RECONVERGENT B0 ;  /* 0x0000000000007941 */ /* 0x000fea0003800200 */
.L_x_472:
[----:B---3--:R-:W-:-:S05]  /*01a0*/  IMAD.SHL.U32 R9, R5, 0x2, RZ ;  /* 0x0000000205097824 */ /* 0x008fca00078e00ff */
[----:B------:R-:W-:-:S13]  /*01b0*/  ISETP.GE.AND P0, PT, R8, R9, PT ;  /* 0x000000090800720c */ /* 0x000fda0003f06270 */
[----:B------:R-:W-:Y:S05]  /*01c0*/  @P0 EXIT ;  /* 0x000000000000094d */ /* 0x000fea0003800000 */
[----:B------:R3:W4:Y:S01]  /*01d0*/  LDS R19, [R11] ;  /* 0x000000000b137984 */ /* 0x0007220000000800 */
[----:B------:R-:W0:Y:S01]  /*01e0*/  LDC.64 R2, c[0x0][0x388] ;  /* 0x0000e200ff027b82 */ /* 0x000e220000000a00 */
[----:B--2---:R-:W-:Y:S01]  /*01f0*/  IADD3 R8, PT, PT, R8, R0, RZ ;  /* 0x0000000008087210 */ /* 0x004fe20007ffe0ff */
[----:B------:R-:W-:Y:S01]  /*0200*/  IMAD.IADD R14, R9, 0x1, R0 ;  /* 0x00000001090e7824 */ /* 0x000fe200078e0200 */
[----:B------:R-:W2:Y:S02]  /*0210*/  LDCU UR4, c[0x0][0x360] ;  /* 0x00006c00ff0477ac */ /* 0x000ea40008000800 */
[----:B------:R-:W-:-:S03]  /*0220*/  MOV R15, R8 ;  /* 0x00000008000f7202 */ /* 0x000fc60000000f00 */
[----:B-1----:R-:W1:Y:S08]  /*0230*/  LDC.64 R4, c[0x0][0x390] ;  /* 0x0000e400ff047b82 */ /* 0x002e700000000a00 */
[----:B---3--:R-:W0:Y:S02]  /*0240*/  LDC.64 R6, c[0x0][0x398] ;  /* 0x0000e600ff067b82 */ /* 0x008e240000000a00 */
.L_x_474:
[----:B0-----:R-:W-:-:S06]  /*0250*/  IMAD.WIDE R8, R15, 0x8, R2 ;  /* 0x000000080f087825 */ /* 0x001fcc00078e0202 */
[----:B------:R-:W1:Y:S02]  /*0260*/  LDG.E R9, desc[UR6][R8.64+0x4] ;  /* 0x0000040608097981 */ /* 0x000e64000c1e1900 */
[----:B-1----:R-:W-:-:S06]  /*0270*/  IMAD.WIDE R10, R9, 0x4, R4 ;  /* 0x00000004090a7825 */ /* 0x002fcc00078e0204 */
[----:B------:R-:W4:Y:S01]  /*0280*/  LDG.E R10, desc[UR6][R10.64] ;  /* 0x000000060a0a7981 */ /* 0x000f22000c1e1900 */
[----:B---3--:R-:W-:-:S04]  /*0290*/  IMAD.WIDE R12, R15, 0x4, R6 ;  /* 0x000000040f0c7825 */ /* 0x008fc800078e0206 */
[----:B--2---:R-:W-:-:S05]  /*02a0*/  VIADD R15, R15, UR4 ;  /* 0x000000040f0f7c36 */ /* 0x004fca0008000000 */
[----:B------:R-:W-:Y:S01]  /*02b0*/  ISETP.GE.AND P0, PT, R15, R14, PT ;  /* 0x0000000e0f00720c */ /* 0x000fe20003f06270 */
[----:B----4-:R-:W-:-:S04]  /*02c0*/  FADD R0, -R10, R19 ;  /* 0x000000130a007221 */ /* 0x010fc80000000100 */
[----:B------:R-:W-:-:S05]  /*02d0*/  FADD R17, R0, R0 ;  /* 0x0000000000117221 */ /* 0x000fca0000000000 */
[----:B------:R3:W-:Y:S03]  /*02e0*/  STG.E desc[UR6][R12.64], R17 ;  /* 0x000000110c007986 */ /* 0x0007e6000c101906 */
[----:B------:R-:W-:Y:S05]  /*02f0*/  @!P0 BRA `(.L_x_474) ;  /* 0xfffffffc00d48947 */ /* 0x000fea000383ffff */
[----:B------:R-:W-:Y:S05]  /*0300*/  EXIT ;  /* 0x000000000000794d */ /* 0x000fea0003800000 */
.L_x_475:
        /* <DEDUP_REMOVED lines=15> */
.L_x_491:


//--------------------- .nv.shared._ZN3cub18CUB_300001_SM_10006detail11scan_by_key21DeviceScanByKeyKernelINS2_10policy_hubIPiiiN4cuda3std3__44plusIvEEE10Policy1000ES5_S5_S5_NS0_24ReduceByKeyScanTileStateIiiLb1EEENS8_8equal_toIvEESA_imiiEEvT0_PT9_T1_T2_T3_iT4_T5_T6_T7_ --------------------------
	.section	.nv.shared._ZN3cub18CUB_300001_SM_10006detail11scan_by_key21DeviceScanByKeyKernelINS2_10policy_hubIPiiiN4cuda3std3__44plusIvEEE10Policy1000ES5_S5_S5_NS0_24ReduceByKeyScanTileStateIiiLb1EEENS8_8equal_toIvEESA_imiiEEvT0_PT9_T1_T2_T3_iT4_T5_T6_T7_,"aw",@nobits
	.sectionflags	@""
	.align	16
.nv.shared._ZN3cub18CUB_300001_SM_10006detail11scan_by_key21DeviceScanByKeyKernelINS2_10policy_hubIPiiiN4cuda3std3__44plusIvEEE10Policy1000ES5_S5_S5_NS0_24ReduceByKeyScanTileStateIiiLb1EEENS8_8equal_toIvEESA_imiiEEvT0_PT9_T1_T2_T3_iT4_T5_T6_T7_:
	.zero		18960


//--------------------- .nv.shared.reserved.0     --------------------------
	.section	.nv.shared.reserved.0,"aw",@nobits
	.weak		__nv_reservedSMEM_offset_0_alias
	.size		__nv_reservedSMEM_offset_0_alias, 0, 64
	.other		__nv_reservedSMEM_offset_0_alias,@"STO_CUDA_RESERVED_SHARED STV_DEFAULT"
__nv_reservedSMEM_offset_0_alias:
	.zero		0
	.zero		64


//--------------------- .nv.global                --------------------------
	.section	.nv.global,"aw",@nobits
.nv.global:
	.type		_ZN34_INTERNAL_75b7ad64_4_k_cu_b23e1bcc6thrust24THRUST_300001_SM_1000_NS12placeholders2_8E,@object
	.size		_ZN34_INTERNAL_75b7ad64_4_k_cu_b23e1bcc6thrust24THRUST_300001_SM_1000_NS12placeholders2_8E,(_ZN34_INTERNAL_75b7ad64_4_k_cu_b23e1bcc4cuda3std3__436_GLOBAL__N__75b7ad64_4_k_cu_b23e1bcc6ignoreE - _ZN34_INTERNAL_75b7ad64_4_k_cu_b23e1bcc6thrust24THRUST_300001_SM_1000_NS12placeholders2_8E)
_ZN34_INTERNAL_75b7ad64_4_k_cu_b23e1bcc6thrust24THRUST_300001_SM_1000_NS12placeholders2_8E:
	.zero		1
	.type		_ZN34_INTERNAL_75b7ad64_4_k_cu_b23e1bcc4cuda3std3__436_GLOBAL__N__75b7ad64_4_k_cu_b23e1bcc6ignoreE,@object
	.size		_ZN34_INTERNAL_75b7ad64_4_k_cu_b23e1bcc4cuda3std3__436_GLOBAL__N__75b7ad64_4_k_cu_b23e1bcc6ignoreE,(_ZN34_INTERNAL_75b7ad64_4_k_cu_b23e1bcc4cuda3std6ranges3__45__cpo4dataE - _ZN34_INTERNAL_75b7ad64_4_k_cu_b23e1bcc4cuda3std3__436_GLOBAL__N__75b7ad64_4_k_cu_b23e1bcc6ignoreE)
_ZN34_INTERNAL_75b7ad64_4_k_cu_b23e1bcc4cuda3std3__436_GLOBAL__N__75b7ad64_4_k_cu_b23e1bcc6ignoreE:
	.zero		1
	.type		_ZN34_INTERNAL_75b7ad64_4_k_cu_b23e1bcc4cuda3std6ranges3__45__cpo4dataE,@object
	.size		_ZN34_INTERNAL_75b7ad64_4_k_cu_b23e1bcc4cuda3std6ranges3__45__cpo4dataE,(_ZN34_INTERNAL_75b7ad64_4_k_cu_b23e1bcc6thrust24THRUST_300001_SM_1000_NS6system3cpp3parE - _ZN34_INTERNAL_75b7ad64_4_k_cu_b23e1bcc4cuda3std6ranges3__45__cpo4dataE)
_ZN34_INTERNAL_75b7ad64_4_k_cu_b23e1bcc4cuda3std6ranges3__45__cpo4dataE:
	.zero		1
	.type		_ZN34_INTERNAL_75b7ad64_4_k_cu_b23e1bcc6thrust24THRUST_300001_SM_1000_NS6system3cpp3parE,@object
	.size		_ZN34_INTERNAL_75b7ad64_4_k_cu_b23e1bcc6thrust24THRUST_300001_SM_1000_NS6system3cpp3parE,(_ZN34_INTERNAL_75b7ad64_4_k_cu_b23e1bcc4cuda3std3__45__cpo5beginE - _ZN34_INTERNAL_75b7ad64_4_k_cu_b23e1bcc6thrust24THRUST_300001_SM_1000_NS6system3cpp3parE)
_ZN34_INTERNAL_75b7ad64_4_k_cu_b23e1bcc6thrust24THRUST_300001_SM_1000_NS6system3cpp3parE:
	.zero		1
	.type		_ZN34_INTERNAL_75b7ad64_4_k_cu_b23e1bcc4cuda3std3__45__cpo5beginE,@object
	.size		_ZN34_INTERNAL_75b7ad64_4_k_cu_b23e1bcc4cuda3std3__45__cpo5beginE,(_ZN34_INTERNAL_75b7ad64_4_k_cu_b23e1bcc4cuda3std6ranges3__45__cpo5beginE - _ZN34_INTERNAL_75b7ad64_4_k_cu_b23e1bcc4cuda3std3__45__cpo5beginE)
_ZN34_INTERNAL_75b7ad64_4_k_cu_b23e1bcc4cuda3std3__45__cpo5beginE:
	.zero		1
	.type		_ZN34_INTERNAL_75b7ad64_4_k_cu_b23e1bcc4cuda3std6ranges3__45__cpo5beginE,@object
	.size		_ZN34_INTERNAL_75b7ad64_4_k_cu_b23e1bcc4cuda3std6ranges3__45__cpo5beginE,(_ZN34_INTERNAL_75b7ad64_4_k_cu_b23e1bcc6thrust24THRUST_300001_SM_1000_NS6deviceE - _ZN34_INTERNAL_75b7ad64_4_k_cu_b23e1bcc4cuda3std6ranges3__45__cpo5beginE)
_ZN34_INTERNAL_75b7ad64_4_k_cu_b23e1bcc4cuda3std6ranges3__45__cpo5beginE:
	.zero		1
	.type		_ZN34_INTERNAL_75b7ad64_4_k_cu_b23e1bcc6thrust24THRUST_300001_SM_1000_NS6deviceE,@object
	.size		_ZN34_INTERNAL_75b7ad64_4_k_cu_b23e1bcc6thrust24THRUST_300001_SM_1000_NS6deviceE,(_ZN34_INTERNAL_75b7ad64_4_k_cu_b23e1bcc4cuda3std3__47nulloptE - _ZN34_INTERNAL_75b7ad64_4_k_cu_b23e1bcc6thrust24THRUST_300001_SM_1000_NS6deviceE)
_ZN34_INTERNAL_75b7ad64_4_k_cu_b23e1bcc6thrust24THRUST_300001_SM_1000_NS6deviceE:
	.zero		1
	.type		_ZN34_INTERNAL_75b7ad64_4_k_cu_b23e1bcc4cuda3std3__47nulloptE,@object
	.size		_ZN34_INTERNAL_75b7ad64_4_k_cu_b23e1bcc4cuda3std3__47nulloptE,(_ZN34_INTERNAL_75b7ad64_4_k_cu_b23e1bcc4cuda3std6ranges3__45__cpo8distanceE - _ZN34_INTERNAL_75b7ad64_4_k_cu_b23e1bcc4cuda3std3__47nulloptE)
_ZN34_INTERNAL_75b7ad64_4_k_cu_b23e1bcc4cuda3std3__47nulloptE:
	.zero		1
	.type		_ZN34_INTERNAL_75b7ad64_4_k_cu_b23e1bcc4cuda3std6ranges3__45__cpo8distanceE,@object
	.size		_ZN34_INTERNAL_75b7ad64_4_k_cu_b23e1bcc4cuda3std6ranges3__45__cpo8distanceE,(_ZN34_INTERNAL_75b7ad64_4_k_cu_b23e1bcc6thrust24THRUST_300001_SM_1000_NS12placeholders2_4E - _ZN34_INTERNAL_75b7ad64_4_k_cu_b23e1bcc4cuda3std6ranges3__45__cpo8distanceE)
_ZN34_INTERNAL_75b7ad64_4_k_cu_b23e1bcc4cuda3std6ranges3__45__cpo8distanceE:
	.zero		1
	.type		_ZN34_INTERNAL_75b7ad64_4_k_cu_b23e1bcc6thrust24THRUST_300001_SM_1000_NS12placeholders2_4E,@object
	.size		_ZN34_INTERNAL_75b7ad64_4_k_cu_b23e1bcc6thrust24THRUST_300001_SM_1000_NS12placeholders2_4E,(_ZN34_INTERNAL_75b7ad64_4_k_cu_b23e1bcc4cuda3std3__45__cpo6rbeginE - _ZN34_INTERNAL_75b7ad64_4_k_cu_b23e1bcc6thrust24THRUST_300001_SM_1000_NS12placeholders2_4E)
_ZN34_INTERNAL_75b7ad64_4_k_cu_b23e1bcc6thrust24THRUST_300001_SM_1000_NS12placeholders2_4E:
	.zero		1
	.type		_ZN34_INTERNAL_75b7ad64_4_k_cu_b23e1bcc4cuda3std3__45__cpo6rbeginE,@object
	.size		_ZN34_INTERNAL_75b7ad64_4_k_cu_b23e1bcc4cuda3std3__45__cpo6rbeginE,(_ZN34_INTERNAL_75b7ad64_4_k_cu_b23e1bcc4cuda3std6ranges3__45__cpo7advanceE - _ZN34_INTERNAL_75b7ad64_4_k_cu_b23e1bcc4cuda3std3__45__cpo6rbeginE)
_ZN34_INTERNAL_75b7ad64_4_k_cu_b23e1bcc4cuda3std3__45__cpo6rbeginE:
	.zero		1
	.type		_ZN34_INTERNAL_75b7ad64_4_k_cu_b23e1bcc4cuda3std6ranges3__45__cpo7advanceE,@object
	.size		_ZN34_INTERNAL_75b7ad64_4_k_cu_b23e1bcc4cuda3std6ranges3__45__cpo7advanceE,(_ZN34_INTERNAL_75b7ad64_4_k_cu_b23e1bcc6thrust24THRUST_300001_SM_1000_NS12placeholders3_10E - _ZN34_INTERNAL_75b7ad64_4_k_cu_b23e1bcc4cuda3std6ranges3__45__cpo7advanceE)
_ZN34_INTERNAL_75b7ad64_4_k_cu_b23e1bcc4cuda3std6ranges3__45__cpo7advanceE:
	.zero		1
	.type		_ZN34_INTERNAL_75b7ad64_4_k_cu_b23e1bcc6thrust24THRUST_300001_SM_1000_NS12placeholders3_10E,@object
	.size		_ZN34_INTERNAL_75b7ad64_4_k_cu_b23e1bcc6thrust24THRUST_300001_SM_1000_NS12placeholders3_10E,(_ZN34_INTERNAL_75b7ad64_4_k_cu_b23e1bcc4cuda3std3__48in_placeE - _ZN34_INTERNAL_75b7ad64_4_k_cu_b23e1bcc6thrust24THRUST_300001_SM_1000_NS12placeholders3_10E)
_ZN34_INTERNAL_75b7ad64_4_k_cu_b23e1bcc6thrust24THRUST_300001_SM_1000_NS12placeholders3_10E:
	.zero		1
	.type		_ZN34_INTERNAL_75b7ad64_4_k_cu_b23e1bcc4cuda3std3__48in_placeE,@object
	.size		_ZN34_INTERNAL_75b7ad64_4_k_cu_b23e1bcc4cuda3std3__48in_placeE,(_ZN34_INTERNAL_75b7ad64_4_k_cu_b23e1bcc4cuda3std6ranges3__45__cpo4sizeE - _ZN34_INTERNAL_75b7ad64_4_k_cu_b23e1bcc4cuda3std3__48in_placeE)
_ZN34_INTERNAL_75b7ad64_4_k_cu_b23e1bcc4cuda3std3__48in_placeE:
	.zero		1
	.type		_ZN34_INTERNAL_75b7ad64_4_k_cu_b23e1bcc4cuda3std6ranges3__45__cpo4sizeE,@object
	.size		_ZN34_INTERNAL_75b7ad64_4_k_cu_b23e1bcc4cuda3std6ranges3__45__cpo4sizeE,(_ZN34_INTERNAL_75b7ad64_4_k_cu_b23e1bcc6thrust24THRUST_300001_SM_1000_NS12placeholders2_2E - _ZN34_INTERNAL_75b7ad64_4_k_cu_b23e1bcc4cuda3std6ranges3__45__cpo4sizeE)
_ZN34_INTERNAL_75b7ad64_4_k_cu_b23e1bcc4cuda3std6ranges3__45__cpo4sizeE:
	.zero		1
	.type		_ZN34_INTERNAL_75b7ad64_4_k_cu_b23e1bcc6thrust24THRUST_300001_SM_1000_NS12placeholders2_2E,@object
	.size		_ZN34_INTERNAL_75b7ad64_4_k_cu_b23e1bcc6thrust24THRUST_300001_SM_1000_NS12placeholders2_2E,(_ZN34_INTERNAL_75b7ad64_4_k_cu_b23e1bcc4cuda3std3__45__cpo6cbeginE - _ZN34_INTERNAL_75b7ad64_4_k_cu_b23e1bcc6thrust24THRUST_300001_SM_1000_NS12placeholders2_2E)
_ZN34_INTERNAL_75b7ad64_4_k_cu_b23e1bcc6thrust24THRUST_300001_SM_1000_NS12placeholders2_2E:
	.zero		1
	.type		_ZN34_INTERNAL_75b7ad64_4_k_cu_b23e1bcc4cuda3std3__45__cpo6cbeginE,@object
	.size		_ZN34_INTERNAL_75b7ad64_4_k_cu_b23e1bcc4cuda3std3__45__cpo6cbeginE,(_ZN34_INTERNAL_75b7ad64_4_k_cu_b23e1bcc4cuda3std6ranges3__45__cpo6cbeginE - _ZN34_INTERNAL_75b7ad64_4_k_cu_b23e1bcc4cuda3std3__45__cpo6cbeginE)
_ZN34_INTERNAL_75b7ad64_4_k_cu_b23e1bcc4cuda3std3__45__cpo6cbeginE:
	.zero		1
	.type		_ZN34_INTERNAL_75b7ad64_4_k_cu_b23e1bcc4cuda3std6ranges3__45__cpo6cbeginE,@object
	.size		_ZN34_INTERNAL_75b7ad64_4_k_cu_b23e1bcc4cuda3std6ranges3__45__cpo6cbeginE,(_ZN34_INTERNAL_75b7ad64_4_k_cu_b23e1bcc6thrust24THRUST_300001_SM_1000_NS12placeholders2_6E - _ZN34_INTERNAL_75b7ad64_4_k_cu_b23e1bcc4cuda3std6ranges3__45__cpo6cbeginE)
_ZN34_INTERNAL_75b7ad64_4_k_cu_b23e1bcc4cuda3std6ranges3__45__cpo6cbeginE:
	.zero		1
	.type		_ZN34_INTERNAL_75b7ad64_4_k_cu_b23e1bcc6thrust24THRUST_300001_SM_1000_NS12placeholders2_6E,@object
	.size		_ZN34_INTERNAL_75b7ad64_4_k_cu_b23e1bcc6thrust24THRUST_300001_SM_1000_NS12placeholders2_6E,(_ZN34_INTERNAL_75b7ad64_4_k_cu_b23e1bcc4cuda3std3__45__cpo7crbeginE - _ZN34_INTERNAL_75b7ad64_4_k_cu_b23e1bcc6thrust24THRUST_300001_SM_1000_NS12placeholders2_6E)
_ZN34_INTERNAL_75b7ad64_4_k_cu_b23e1bcc6thrust24THRUST_300001_SM_1000_NS12placeholders2_6E:
	.zero		1
	.type		_ZN34_INTERNAL_75b7ad64_4_k_cu_b23e1bcc4cuda3std3__45__cpo7crbeginE,@object
	.size		_ZN34_INTERNAL_75b7ad64_4_k_cu_b23e1bcc4cuda3std3__45__cpo7crbeginE,(_ZN34_INTERNAL_75b7ad64_4_k_cu_b23e1bcc4cuda3std6ranges3__45__cpo4nextE - _ZN34_INTERNAL_75b7ad64_4_k_cu_b23e1bcc4cuda3std3__45__cpo7crbeginE)
_ZN34_INTERNAL_75b7ad64_4_k_cu_b23e1bcc4cuda3std3__45__cpo7crbeginE:
	.zero		1
	.type		_ZN34_INTERNAL_75b7ad64_4_k_cu_b23e1bcc4cuda3std6ranges3__45__cpo4nextE,@object
	.size		_ZN34_INTERNAL_75b7ad64_4_k_cu_b23e1bcc4cuda3std6ranges3__45__cpo4nextE,(_ZN34_INTERNAL_75b7ad64_4_k_cu_b23e1bcc4cuda3std6ranges3__45__cpo4swapE - _ZN34_INTERNAL_75b7ad64_4_k_cu_b23e1bcc4cuda3std6ranges3__45__cpo4nextE)
_ZN34_INTERNAL_75b7ad64_4_k_cu_b23e1bcc4cuda3std6ranges3__45__cpo4nextE:
	.zero		1
	.type		_ZN34_INTERNAL_75b7ad64_4_k_cu_b23e1bcc4cuda3std6ranges3__45__cpo4swapE,@object
	.size		_ZN34_INTERNAL_75b7ad64_4_k_cu_b23e1bcc4cuda3std6ranges3__45__cpo4swapE,(_ZN34_INTERNAL_75b7ad64_4_k_cu_b23e1bcc6thrust24THRUST_300001_SM_1000_NS8cuda_cub10par_nosyncE - _ZN34_INTERNAL_75b7ad64_4_k_cu_b23e1bcc4cuda3std6ranges3__45__cpo4swapE)
_ZN34_INTERNAL_75b7ad64_4_k_cu_b23e1bcc4cuda3std6ranges3__45__cpo4swapE:
	.zero		1
	.type		_ZN34_INTERNAL_75b7ad64_4_k_cu_b23e1bcc6thrust24THRUST_300001_SM_1000_NS8cuda_cub10par_nosyncE,@object
	.size		_ZN34_INTERNAL_75b7ad64_4_k_cu_b23e1bcc6thrust24THRUST_300001_SM_1000_NS8cuda_cub10par_nosyncE,(_ZN34_INTERNAL_75b7ad64_4_k_cu_b23e1bcc6thrust24THRUST_300001_SM_1000_NS3seqE - _ZN34_INTERNAL_75b7ad64_4_k_cu_b23e1bcc6thrust24THRUST_300001_SM_1000_NS8cuda_cub10par_nosyncE)
_ZN34_INTERNAL_75b7ad64_4_k_cu_b23e1bcc6thrust24THRUST_300001_SM_1000_NS8cuda_cub10par_nosyncE:
	.zero		1
	.type		_ZN34_INTERNAL_75b7ad64_4_k_cu_b23e1bcc6thrust24THRUST_300001_SM_1000_NS3seqE,@object
	.size		_ZN34_INTERNAL_75b7ad64_4_k_cu_b23e1bcc6thrust24THRUST_300001_SM_1000_NS3seqE,(_ZN34_INTERNAL_75b7ad64_4_k_cu_b23e1bcc4cuda3std3__420unreachable_sentinelE - _ZN34_INTERNAL_75b7ad64_4_k_cu_b23e1bcc6thrust24THRUST_300001_SM_1000_NS3seqE)
_ZN34_INTERNAL_75b7ad64_4_k_cu_b23e1bcc6thrust24THRUST_300001_SM_1000_NS3seqE:
	.zero		1
	.type		_ZN34_INTERNAL_75b7ad64_4_k_cu_b23e1bcc4cuda3std3__420unreachable_sentinelE,@object
	.size		_ZN34_INTERNAL_75b7ad64_4_k_cu_b23e1bcc4cuda3std3__420unreachable_sentinelE,(_ZN34_INTERNAL_75b7ad64_4_k_cu_b23e1bcc4cuda3std6ranges3__45__cpo5ssizeE - _ZN34_INTERNAL_75b7ad64_4_k_cu_b23e1bcc4cuda3std3__420unreachable_sentinelE)
_ZN34_INTERNAL_75b7ad64_4_k_cu_b23e1bcc4cuda3std3__420unreachable_sentinelE:
	.zero		1
	.type		_ZN34_INTERNAL_75b7ad64_4_k_cu_b23e1bcc4cuda3std6ranges3__45__cpo5ssizeE,@object
	.size		_ZN34_INTERNAL_75b7ad64_4_k_cu_b23e1bcc4cuda3std6ranges3__45__cpo5ssizeE,(_ZN34_INTERNAL_75b7ad64_4_k_cu_b23e1bcc6thrust24THRUST_300001_SM_1000_NS12placeholders2_3E - _ZN34_INTERNAL_75b7ad64_4_k_cu_b23e1bcc4cuda3std6ranges3__45__cpo5ssizeE)
_ZN34_INTERNAL_75b7ad64_4_k_cu_b23e1bcc4cuda3std6ranges3__45__cpo5ssizeE:
	.zero		1
	.type		_ZN34_INTERNAL_75b7ad64_4_k_cu_b23e1bcc6thrust24THRUST_300001_SM_1000_NS12placeholders2_3E,@object
	.size		_ZN34_INTERNAL_75b7ad64_4_k_cu_b23e1bcc6thrust24THRUST_300001_SM_1000_NS12placeholders2_3E,(_ZN34_INTERNAL_75b7ad64_4_k_cu_b23e1bcc4cuda3std3__45__cpo4cendE - _ZN34_INTERNAL_75b7ad64_4_k_cu_b23e1bcc6thrust24THRUST_300001_SM_1000_NS12placeholders2_3E)
_ZN34_INTERNAL_75b7ad64_4_k_cu_b23e1bcc6thrust24THRUST_300001_SM_1000_NS12placeholders2_3E:
	.zero		1
	.type		_ZN34_INTERNAL_75b7ad64_4_k_cu_b23e1bcc4cuda3std3__45__cpo4cendE,@object
	.size		_ZN34_INTERNAL_75b7ad64_4_k_cu_b23e1bcc4cuda3std3__45__cpo4cendE,(_ZN34_INTERNAL_75b7ad64_4_k_cu_b23e1bcc4cuda3std6ranges3__45__cpo4cendE - _ZN34_INTERNAL_75b7ad64_4_k_cu_b23e1bcc4cuda3std3__45__cpo4cendE)
_ZN34_INTERNAL_75b7ad64_4_k_cu_b23e1bcc4cuda3std3__45__cpo4cendE:
	.zero		1
	.type		_ZN34_INTERNAL_75b7ad64_4_k_cu_b23e1bcc4cuda3std6ranges3__45__cpo4cendE,@object
	.size		_ZN34_INTERNAL_75b7ad64_4_k_cu_b23e1bcc4cuda3std6ranges3__45__cpo4cendE,(_ZN34_INTERNAL_75b7ad64_4_k_cu_b23e1bcc6thrust24THRUST_300001_SM_1000_NS12placeholders2_7E - _ZN34_INTERNAL_75b7ad64_4_k_cu_b23e1bcc4cuda3std6ranges3__45__cpo4cendE)
_ZN34_INTERNAL_75b7ad64_4_k_cu_b23e1bcc4cuda3std6ranges3__45__cpo4cendE:
	.zero		1
	.type		_ZN34_INTERNAL_75b7ad64_4_k_cu_b23e1bcc6thrust24THRUST_300001_SM_1000_NS12placeholders2_7E,@object
	.size		_ZN34_INTERNAL_75b7ad64_4_k_cu_b23e1bcc6thrust24THRUST_300001_SM_1000_NS12placeholders2_7E,(_ZN34_INTERNAL_75b7ad64_4_k_cu_b23e1bcc4cuda3std3__45__cpo5crendE - _ZN34_INTERNAL_75b7ad64_4_k_cu_b23e1bcc6thrust24THRUST_300001_SM_1000_NS12placeholders2_7E)
_ZN34_INTERNAL_75b7ad64_4_k_cu_b23e1bcc6thrust24THRUST_300001_SM_1000_NS12placeholders2_7E:
	.zero		1
	.type		_ZN34_INTERNAL_75b7ad64_4_k_cu_b23e1bcc4cuda3std3__45__cpo5crendE,@object
	.size		_ZN34_INTERNAL_75b7ad64_4_k_cu_b23e1bcc4cuda3std3__45__cpo5crendE,(_ZN34_INTERNAL_75b7ad64_4_k_cu_b23e1bcc4cuda3std6ranges3__45__cpo4prevE - _ZN34_INTERNAL_75b7ad64_4_k_cu_b23e1bcc4cuda3std3__45__cpo5crendE)
_ZN34_INTERNAL_75b7ad64_4_k_cu_b23e1bcc4cuda3std3__45__cpo5crendE:
	.zero		1
	.type		_ZN34_INTERNAL_75b7ad64_4_k_cu_b23e1bcc4cuda3std6ranges3__45__cpo4prevE,@object
	.size		_ZN34_INTERNAL_75b7ad64_4_k_cu_b23e1bcc4cuda3std6ranges3__45__cpo4prevE,(_ZN34_INTERNAL_75b7ad64_4_k_cu_b23e1bcc4cuda3std6ranges3__45__cpo9iter_moveE - _ZN34_INTERNAL_75b7ad64_4_k_cu_b23e1bcc4cuda3std6ranges3__45__cpo4prevE)
_ZN34_INTERNAL_75b7ad64_4_k_cu_b23e1bcc4cuda3std6ranges3__45__cpo4prevE:
	.zero		1
	.type		_ZN34_INTERNAL_75b7ad64_4_k_cu_b23e1bcc4cuda3std6ranges3__45__cpo9iter_moveE,@object
	.size		_ZN34_INTERNAL_75b7ad64_4_k_cu_b23e1bcc4cuda3std6ranges3__45__cpo9iter_moveE,(_ZN34_INTERNAL_75b7ad64_4_k_cu_b23e1bcc6thrust24THRUST_300001_SM_1000_NS6system6detail10sequential3seqE - _ZN34_INTERNAL_75b7ad64_4_k_cu_b23e1bcc4cuda3std6ranges3__45__cpo9iter_moveE)
_ZN34_INTERNAL_75b7ad64_4_k_cu_b23e1bcc4cuda3std6ranges3__45__cpo9iter_moveE:
	.zero		1
	.type		_ZN34_INTERNAL_75b7ad64_4_k_cu_b23e1bcc6thrust24THRUST_300001_SM_1000_NS6system6detail10sequential3seqE,@object
	.size		_ZN34_INTERNAL_75b7ad64_4_k_cu_b23e1bcc6thrust24THRUST_300001_SM_1000_NS6system6detail10sequential3seqE,(_ZN34_INTERNAL_75b7ad64_4_k_cu_b23e1bcc6thrust24THRUST_300001_SM_1000_NS12placeholders2_9E - _ZN34_INTERNAL_75b7ad64_4_k_cu_b23e1bcc6thrust24THRUST_300001_SM_1000_NS6system6detail10sequential3seqE)
_ZN34_INTERNAL_75b7ad64_4_k_cu_b23e1bcc6thrust24THRUST_300001_SM_1000_NS6system6detail10sequential3seqE:
	.zero		1
	.type		_ZN34_INTERNAL_75b7ad64_4_k_cu_b23e1bcc6thrust24THRUST_300001_SM_1000_NS12placeholders2_9E,@object
	.size		_ZN34_INTERNAL_75b7ad64_4_k_cu_b23e1bcc6thrust24THRUST_300001_SM_1000_NS12placeholders2_9E,(_ZN34_INTERNAL_75b7ad64_4_k_cu_b23e1bcc4cuda3std3__419piecewise_constructE - _ZN34_INTERNAL_75b7ad64_4_k_cu_b23e1bcc6thrust24THRUST_300001_SM_1000_NS12placeholders2_9E)
_ZN34_INTERNAL_75b7ad64_4_k_cu_b23e1bcc6thrust24THRUST_300001_SM_1000_NS12placeholders2_9E:
	.zero		1
	.type		_ZN34_INTERNAL_75b7ad64_4_k_cu_b23e1bcc4cuda3std3__419piecewise_constructE,@object
	.size		_ZN34_INTERNAL_75b7ad64_4_k_cu_b23e1bcc4cuda3std3__419piecewise_constructE,(_ZN34_INTERNAL_75b7ad64_4_k_cu_b23e1bcc4cuda3std6ranges3__45__cpo5cdataE - _ZN34_INTERNAL_75b7ad64_4_k_cu_b23e1bcc4cuda3std3__419piecewise_constructE)
_ZN34_INTERNAL_75b7ad64_4_k_cu_b23e1bcc4cuda3std3__419piecewise_constructE:
	.zero		1
	.type		_ZN34_INTERNAL_75b7ad64_4_k_cu_b23e1bcc4cuda3std6ranges3__45__cpo5cdataE,@object
	.size		_ZN34_INTERNAL_75b7ad64_4_k_cu_b23e1bcc4cuda3std6ranges3__45__cpo5cdataE,(_ZN34_INTERNAL_75b7ad64_4_k_cu_b23e1bcc6thrust24THRUST_300001_SM_1000_NS12placeholders2_1E - _ZN34_INTERNAL_75b7ad64_4_k_cu_b23e1bcc4cuda3std6ranges3__45__cpo5cdataE)
_ZN34_INTERNAL_75b7ad64_4_k_cu_b23e1bcc4cuda3std6ranges3__45__cpo5cdataE:
	.zero		1
	.type		_ZN34_INTERNAL_75b7ad64_4_k_cu_b23e1bcc6thrust24THRUST_300001_SM_1000_NS12placeholders2_1E,@object
	.size		_ZN34_INTERNAL_75b7ad64_4_k_cu_b23e1bcc6thrust24THRUST_300001_SM_1000_NS12placeholders2_1E,(_ZN34_INTERNAL_75b7ad64_4_k_cu_b23e1bcc4cuda3std3__45__cpo3endE - _ZN34_INTERNAL_75b7ad64_4_k_cu_b23e1bcc6thrust24THRUST_300001_SM_1000_NS12placeholders2_1E)
_ZN34_INTERNAL_75b7ad64_4_k_cu_b23e1bcc6thrust24THRUST_300001_SM_1000_NS12placeholders2_1E:
	.zero		1
	.type		_ZN34_INTERNAL_75b7ad64_4_k_cu_b23e1bcc4cuda3std3__45__cpo3endE,@object
	.size		_ZN34_INTERNAL_75b7ad64_4_k_cu_b23e1bcc4cuda3std3__45__cpo3endE,(_ZN34_INTERNAL_75b7ad64_4_k_cu_b23e1bcc4cuda3std6ranges3__45__cpo3endE - _ZN34_INTERNAL_75b7ad64_4_k_cu_b23e1bcc4cuda3std3__45__cpo3endE)
_ZN34_INTERNAL_75b7ad64_4_k_cu_b23e1bcc4cuda3std3__45__cpo3endE:
	.zero		1
	.type		_ZN34_INTERNAL_75b7ad64_4_k_cu_b23e1bcc4cuda3std6ranges3__45__cpo3endE,@object
	.size		_ZN34_INTERNAL_75b7ad64_4_k_cu_b23e1bcc4cuda3std6ranges3__45__cpo3endE,(_ZN34_INTERNAL_75b7ad64_4_k_cu_b23e1bcc6thrust24THRUST_300001_SM_1000_NS12placeholders2_5E - _ZN34_INTERNAL_75b7ad64_4_k_cu_b23e1bcc4cuda3std6ranges3__45__cpo3endE)
_ZN34_INTERNAL_75b7ad64_4_k_cu_b23e1bcc4cuda3std6ranges3__45__cpo3endE:
	.zero		1
	.type		_ZN34_INTERNAL_75b7ad64_4_k_cu_b23e1bcc6thrust24THRUST_300001_SM_1000_NS12placeholders2_5E,@object
	.size		_ZN34_INTERNAL_75b7ad64_4_k_cu_b23e1bcc6thrust24THRUST_300001_SM_1000_NS12placeholders2_5E,(_ZN34_INTERNAL_75b7ad64_4_k_cu_b23e1bcc4cuda3std3__45__cpo4rendE - _ZN34_INTERNAL_75b7ad64_4_k_cu_b23e1bcc6thrust24THRUST_300001_SM_1000_NS12placeholders2_5E)
_ZN34_INTERNAL_75b7ad64_4_k_cu_b23e1bcc6thrust24THRUST_300001_SM_1000_NS12placeholders2_5E:
	.zero		1
	.type		_ZN34_INTERNAL_75b7ad64_4_k_cu_b23e1bcc4cuda3std3__45__cpo4rendE,@object
	.size		_ZN34_INTERNAL_75b7ad64_4_k_cu_b23e1bcc4cuda3std3__45__cpo4rendE,(_ZN34_INTERNAL_75b7ad64_4_k_cu_b23e1bcc4cuda3std6ranges3__45__cpo9iter_swapE - _ZN34_INTERNAL_75b7ad64_4_k_cu_b23e1bcc4cuda3std3__45__cpo4rendE)
_ZN34_INTERNAL_75b7ad64_4_k_cu_b23e1bcc4cuda3std3__45__cpo4rendE:
	.zero		1
	.type		_ZN34_INTERNAL_75b7ad64_4_k_cu_b23e1bcc4cuda3std6ranges3__45__cpo9iter_swapE,@object
	.size		_ZN34_INTERNAL_75b7ad64_4_k_cu_b23e1bcc4cuda3std6ranges3__45__cpo9iter_swapE,(_ZN34_INTERNAL_75b7ad64_4_k_cu_b23e1bcc4cuda3std3__48unexpectE - _ZN34_INTERNAL_75b7ad64_4_k_cu_b23e1bcc4cuda3std6ranges3__45__cpo9iter_swapE)
_ZN34_INTERNAL_75b7ad64_4_k_cu_b23e1bcc4cuda3std6ranges3__45__cpo9iter_swapE:
	.zero		1
	.type		_ZN34_INTERNAL_75b7ad64_4_k_cu_b23e1bcc4cuda3std3__48unexpectE,@object
	.size		_ZN34_INTERNAL_75b7ad64_4_k_cu_b23e1bcc4cuda3std3__48unexpectE,(_ZN34_INTERNAL_75b7ad64_4_k_cu_b23e1bcc6thrust24THRUST_300001_SM_1000_NS8cuda_cub3parE - _ZN34_INTERNAL_75b7ad64_4_k_cu_b23e1bcc4cuda3std3__48unexpectE)
_ZN34_INTERNAL_75b7ad64_4_k_cu_b23e1bcc4cuda3std3__48unexpectE:
	.zero		1
	.type		_ZN34_INTERNAL_75b7ad64_4_k_cu_b23e1bcc6thrust24THRUST_300001_SM_1000_NS8cuda_cub3parE,@object
	.size		_ZN34_INTERNAL_75b7ad64_4_k_cu_b23e1bcc6thrust24THRUST_300001_SM_1000_NS8cuda_cub3parE,(.L_29 - _ZN34_INTERNAL_75b7ad64_4_k_cu_b23e1bcc6thrust24THRUST_300001_SM_1000_NS8cuda_cub3parE)
_ZN34_INTERNAL_75b7ad64_4_k_cu_b23e1bcc6thrust24THRUST_300001_SM_1000_NS8cuda_cub3parE:
	.zero		1
.L_29:


//--------------------- .nv.shared._ZN3cub18CUB_300001_SM_10006detail11scan_by_key25DeviceScanByKeyInitKernelINS0_24ReduceByKeyScanTileStateIiiLb1EEEPimEEvT_T0_PN4cuda3std3__415iterator_traitsIS8_vE10value_typeET1_i --------------------------
	.section	.nv.shared._ZN3cub18CUB_300001_SM_10006detail11scan_by_key25DeviceScanByKeyInitKernelINS0_24ReduceByKeyScanTileStateIiiLb1EEEPimEEvT_T0_PN4cuda3std3__415iterator_traitsIS8_vE10value_typeET1_i,"aw",@nobits
	.sectionflags	@""
	.align	16
	.zero		1024


//--------------------- .nv.shared._ZN3cub18CUB_300001_SM_10006detail11scan_by_key21DeviceScanByKeyKernelINS2_10policy_hubIPiiiN4cuda3std3__44plusIvEEE10Policy1000ES5_S5_S5_NS0_24ReduceByKeyScanTileStateIiiLb1EEENS8_8equal_toIvEESA_ijiiEEvT0_PT9_T1_T2_T3_iT4_T5_T6_T7_ --------------------------
	.section	.nv.shared._ZN3cub18CUB_300001_SM_10006detail11scan_by_key21DeviceScanByKeyKernelINS2_10policy_hubIPiiiN4cuda3std3__44plusIvEEE10Policy1000ES5_S5_S5_NS0_24ReduceByKeyScanTileStateIiiLb1EEENS8_8equal_toIvEESA_ijiiEEvT0_PT9_T1_T2_T3_iT4_T5_T6_T7_,"aw",@nobits
	.sectionflags	@""
	.align	16
.nv.shared._ZN3cub18CUB_300001_SM_10006detail11scan_by_key21DeviceScanByKeyKernelINS2_10policy_hubIPiiiN4cuda3std3__44plusIvEEE10Policy1000ES5_S5_S5_NS0_24ReduceByKeyScanTileStateIiiLb1EEENS8_8equal_toIvEESA_ijiiEEvT0_PT9_T1_T2_T3_iT4_T5_T6_T7_:
	.zero		18960


//--------------------- .nv.shared._ZN3cub18CUB_300001_SM_10006detail11scan_by_key25DeviceScanByKeyInitKernelINS0_24ReduceByKeyScanTileStateIiiLb1EEEPijEEvT_T0_PN4cuda3std3__415iterator_traitsIS8_vE10value_typeET1_i --------------------------
	.section	.nv.shared._ZN3cub18CUB_300001_SM_10006detail11scan_by_key25DeviceScanByKeyInitKernelINS0_24ReduceByKeyScanTileStateIiiLb1EEEPijEEvT_T0_PN4cuda3std3__415iterator_traitsIS8_vE10value_typeET1_i,"aw",@nobits
	.sectionflags	@""
	.align	16
	.zero		1024


//--------------------- .nv.shared._ZN3cub18CUB_300001_SM_10006detail11scan_by_key21DeviceScanByKeyKernelINS2_10policy_hubIPiffN4cuda3std3__44plusIvEEE10Policy1000ES5_PfSD_NS0_24ReduceByKeyScanTileStateIfiLb1EEENS8_8equal_toIvEESA_NS0_8NullTypeEmfiEEvT0_PT9_T1_T2_T3_iT4_T5_T6_T7_ --------------------------
	.section	.nv.shared._ZN3cub18CUB_300001_SM_10006detail11scan_by_key21DeviceScanByKeyKernelINS2_10policy_hubIPiffN4cuda3std3__44plusIvEEE10Policy1000ES5_PfSD_NS0_24ReduceByKeyScanTileStateIfiLb1EEENS8_8equal_toIvEESA_NS0_8NullTypeEmfiEEvT0_PT9_T1_T2_T3_iT4_T5_T6_T7_,"aw",@nobits
	.sectionflags	@""
	.align	16
.nv.shared._ZN3cub18CUB_300001_SM_10006detail11scan_by_key21DeviceScanByKeyKernelINS2_10policy_hubIPiffN4cuda3std3__44plusIvEEE10Policy1000ES5_PfSD_NS0_24ReduceByKeyScanTileStateIfiLb1EEENS8_8equal_toIvEESA_NS0_8NullTypeEmfiEEvT0_PT9_T1_T2_T3_iT4_T5_T6_T7_:
	.zero		18960


//--------------------- .nv.shared._ZN3cub18CUB_300001_SM_10006detail11scan_by_key25DeviceScanByKeyInitKernelINS0_24ReduceByKeyScanTileStateIfiLb1EEEPimEEvT_T0_PN4cuda3std3__415iterator_traitsIS8_vE10value_typeET1_i --------------------------
	.section	.nv.shared._ZN3cub18CUB_300001_SM_10006detail11scan_by_key25DeviceScanByKeyInitKernelINS0_24ReduceByKeyScanTileStateIfiLb1EEEPimEEvT_T0_PN4cuda3std3__415iterator_traitsIS8_vE10value_typeET1_i,"aw",@nobits
	.sectionflags	@""
	.align	16
	.zero		1024


//--------------------- .nv.shared._ZN3cub18CUB_300001_SM_10006detail11scan_by_key21DeviceScanByKeyKernelINS2_10policy_hubIPiffN4cuda3std3__44plusIvEEE10Policy1000ES5_PfSD_NS0_24ReduceByKeyScanTileStateIfiLb1EEENS8_8equal_toIvEESA_NS0_8NullTypeEjfiEEvT0_PT9_T1_T2_T3_iT4_T5_T6_T7_ --------------------------
	.section	.nv.shared._ZN3cub18CUB_300001_SM_10006detail11scan_by_key21DeviceScanByKeyKernelINS2_10policy_hubIPiffN4cuda3std3__44plusIvEEE10Policy1000ES5_PfSD_NS0_24ReduceByKeyScanTileStateIfiLb1EEENS8_8equal_toIvEESA_NS0_8NullTypeEjfiEEvT0_PT9_T1_T2_T3_iT4_T5_T6_T7_,"aw",@nobits
	.sectionflags	@""
	.align	16
.nv.shared._ZN3cub18CUB_300001_SM_10006detail11scan_by_key21DeviceScanByKeyKernelINS2_10policy_hubIPiffN4cuda3std3__44plusIvEEE10Policy1000ES5_PfSD_NS0_24ReduceByKeyScanTileStateIfiLb1EEENS8_8equal_toIvEESA_NS0_8NullTypeEjfiEEvT0_PT9_T1_T2_T3_iT4_T5_T6_T7_:
	.zero		18960


//--------------------- .nv.shared._ZN3cub18CUB_300001_SM_10006detail11scan_by_key25DeviceScanByKeyInitKernelINS0_24ReduceByKeyScanTileStateIfiLb1EEEPijEEvT_T0_PN4cuda3std3__415iterator_traitsIS8_vE10value_typeET1_i --------------------------
	.section	.nv.shared._ZN3cub18CUB_300001_SM_10006detail11scan_by_key25DeviceScanByKeyInitKernelINS0_24ReduceByKeyScanTileStateIfiLb1EEEPijEEvT_T0_PN4cuda3std3__415iterator_traitsIS8_vE10value_typeET1_i,"aw",@nobits
	.sectionflags	@""
	.align	16
	.zero		1024


//--------------------- .nv.shared._ZN3cub18CUB_300001_SM_10006detail11EmptyKernelIvEEvv --------------------------
	.section	.nv.shared._ZN3cub18CUB_300001_SM_10006detail11EmptyKernelIvEEvv,"aw",@nobits
	.sectionflags	@""
	.align	16
	.zero		1024


//--------------------- .nv.shared._Z10split_nodeP4nodePiiPbP17attribute_id_pairS1_S1_S4_i --------------------------
	.section	.nv.shared._Z10split_nodeP4nodePiiPbP17attribute_id_pairS1_S1_S4_i,"aw",@nobits
	.sectionflags	@""
	.align	16
.nv.shared._Z10split_nodeP4nodePiiPbP17attribute_id_pairS1_S1_S4_i:
	.zero		1056


//--------------------- .nv.shared._Z11set_counterP4nodePfPiS2_iPbP17attribute_id_pair --------------------------
	.section	.nv.shared._Z11set_counterP4nodePfPiS2_iPbP17attribute_id_pair,"aw",@nobits
	.sectionflags	@""
	.align	16
.nv.shared._Z11set_counterP4nodePfPiS2_iPbP17attribute_id_pair:
	.zero		1040


//--------------------- .nv.shared._Z20get_best_split_pointP4nodePfiP17attribute_id_pair --------------------------
	.section	.nv.shared._Z20get_best_split_pointP4nodePfiP17attribute_id_pair,"aw",@nobits
	.sectionflags	@""
	.align	16
.nv.shared._Z20get_best_split_pointP4nodePfiP17attribute_id_pair:
	.zero		1040


//--------------------- .nv.shared._Z8get_gainP4nodePiPfi --------------------------
	.section	.nv.shared._Z8get_gainP4nodePiPfi,"aw",@nobits
	.sectionflags	@""
	.align	16
.nv.shared._Z8get_gainP4nodePiPfi:
	.zero		1040


//--------------------- .nv.shared._Z15set_key_segmentP4nodePii --------------------------
	.section	.nv.shared._Z15set_key_segmentP4nodePii,"aw",@nobits
	.sectionflags	@""
	.align	16
.nv.shared._Z15set_key_segmentP4nodePii:
	.zero		1040


//--------------------- .nv.shared._Z12get_gradientP4nodeP17attribute_id_pairPfS3_i --------------------------
	.section	.nv.shared._Z12get_gradientP4nodeP17attribute_id_pairPfS3_i,"aw",@nobits
	.sectionflags	@""
	.align	16
.nv.shared._Z12get_gradientP4nodeP17attribute_id_pairPfS3_i:
	.zero		1040


//--------------------- .nv.constant0._ZN3cub18CUB_300001_SM_10006detail11scan_by_key21DeviceScanByKeyKernelINS2_10policy_hubIPiiiN4cuda3std3__44plusIvEEE10Policy1000ES5_S5_S5_NS0_24ReduceByKeyScanTileStateIiiLb1EEENS8_8equal_toIvEESA_imiiEEvT0_PT9_T1_T2_T3_iT4_T5_T6_T7_ --------------------------
	.section	.nv.constant0._ZN3cub18CUB_300001_SM_10006detail11scan_by_key21DeviceScanByKeyKernelINS2_10policy_hubIPiiiN4cuda3std3__44plusIvEEE10Policy1000ES5_S5_S5_NS0_24ReduceByKeyScanTileStateIiiLb1EEENS8_8equal_toIvEESA_imiiEEvT0_PT9_T1_T2_T3_iT4_T5_T6_T7_,"a",@progbits
	.sectionflags	@""
	.align	4
.nv.constant0._ZN3cub18CUB_300001_SM_10006detail11scan_by_key21DeviceScanByKeyKernelINS2_10policy_hubIPiiiN4cuda3std3__44plusIvEEE10Policy1000ES5_S5_S5_NS0_24ReduceByKeyScanTileStateIiiLb1EEENS8_8equal_toIvEESA_imiiEEvT0_PT9_T1_T2_T3_iT4_T5_T6_T7_:
	.zero		960


//--------------------- .nv.constant0._ZN3cub18CUB_300001_SM_10006detail11scan_by_key25DeviceScanByKeyInitKernelINS0_24ReduceByKeyScanTileStateIiiLb1EEEPimEEvT_T0_PN4cuda3std3__415iterator_traitsIS8_vE10value_typeET1_i --------------------------
	.section	.nv.constant0._ZN3cub18CUB_300001_SM_10006detail11scan_by_key25DeviceScanByKeyInitKernelINS0_24ReduceByKeyScanTileStateIiiLb1EEEPimEEvT_T0_PN4cuda3std3__415iterator_traitsIS8_vE10value_typeET1_i,"a",@progbits
	.sectionflags	@""
	.align	4
.nv.constant0._ZN3cub18CUB_300001_SM_10006detail11scan_by_key25DeviceScanByKeyInitKernelINS0_24ReduceByKeyScanTileStateIiiLb1EEEPimEEvT_T0_PN4cuda3std3__415iterator_traitsIS8_vE10value_typeET1_i:
	.zero		932


//--------------------- .nv.constant0._ZN3cub18CUB_300001_SM_10006detail11scan_by_key21DeviceScanByKeyKernelINS2_10policy_hubIPiiiN4cuda3std3__44plusIvEEE10Policy1000ES5_S5_S5_NS0_24ReduceByKeyScanTileStateIiiLb1EEENS8_8equal_toIvEESA_ijiiEEvT0_PT9_T1_T2_T3_iT4_T5_T6_T7_ --------------------------
	.section	.nv.constant0._ZN3cub18CUB_300001_SM_10006detail11scan_by_key21DeviceScanByKeyKernelINS2_10policy_hubIPiiiN4cuda3std3__44plusIvEEE10Policy1000ES5_S5_S5_NS0_24ReduceByKeyScanTileStateIiiLb1EEENS8_8equal_toIvEESA_ijiiEEvT0_PT9_T1_T2_T3_iT4_T5_T6_T7_,"a",@progbits
	.sectionflags	@""
	.align	4
.nv.constant0._ZN3cub18CUB_300001_SM_10006detail11scan_by_key21DeviceScanByKeyKernelINS2_10policy_hubIPiiiN4cuda3std3__44plusIvEEE10Policy1000ES5_S5_S5_NS0_24ReduceByKeyScanTileStateIiiLb1EEENS8_8equal_toIvEESA_ijiiEEvT0_PT9_T1_T2_T3_iT4_T5_T6_T7_:
	.zero		952


//--------------------- .nv.constant0._ZN3cub18CUB_300001_SM_10006detail11scan_by_key25DeviceScanByKeyInitKernelINS0_24ReduceByKeyScanTileStateIiiLb1EEEPijEEvT_T0_PN4cuda3std3__415iterator_traitsIS8_vE10value_typeET1_i --------------------------
	.section	.nv.constant0._ZN3cub18CUB_300001_SM_10006detail11scan_by_key25DeviceScanByKeyInitKernelINS0_24ReduceByKeyScanTileStateIiiLb1EEEPijEEvT_T0_PN4cuda3std3__415iterator_traitsIS8_vE10value_typeET1_i,"a",@progbits
	.sectionflags	@""
	.align	4
.nv.constant0._ZN3cub18CUB_300001_SM_10006detail11scan_by_key25DeviceScanByKeyInitKernelINS0_24ReduceByKeyScanTileStateIiiLb1EEEPijEEvT_T0_PN4cuda3std3__415iterator_traitsIS8_vE10value_typeET1_i:
	.zero		928


//--------------------- .nv.constant0._ZN3cub18CUB_300001_SM_10006detail11scan_by_key21DeviceScanByKeyKernelINS2_10policy_hubIPiffN4cuda3std3__44plusIvEEE10Policy1000ES5_PfSD_NS0_24ReduceByKeyScanTileStateIfiLb1EEENS8_8equal_toIvEESA_NS0_8NullTypeEmfiEEvT0_PT9_T1_T2_T3_iT4_T5_T6_T7_ --------------------------
	.section	.nv.constant0._ZN3cub18CUB_300001_SM_10006detail11scan_by_key21DeviceScanByKeyKernelINS2_10policy_hubIPiffN4cuda3std3__44plusIvEEE10Policy1000ES5_PfSD_NS0_24ReduceByKeyScanTileStateIfiLb1EEENS8_8equal_toIvEESA_NS0_8NullTypeEmfiEEvT0_PT9_T1_T2_T3_iT4_T5_T6_T7_,"a",@progbits
	.sectionflags	@""
	.align	4
.nv.constant0._ZN3cub18CUB_300001_SM_10006detail11scan_by_key21DeviceScanByKeyKernelINS2_10policy_hubIPiffN4cuda3std3__44plusIvEEE10Policy1000ES5_PfSD_NS0_24ReduceByKeyScanTileStateIfiLb1EEENS8_8equal_toIvEESA_NS0_8NullTypeEmfiEEvT0_PT9_T1_T2_T3_iT4_T5_T6_T7_:
	.zero		952


//--------------------- .nv.constant0._ZN3cub18CUB_300001_SM_10006detail11scan_by_key25DeviceScanByKeyInitKernelINS0_24ReduceByKeyScanTileStateIfiLb1EEEPimEEvT_T0_PN4cuda3std3__415iterator_traitsIS8_vE10value_typeET1_i --------------------------
	.section	.nv.constant0._ZN3cub18CUB_300001_SM_10006detail11scan_by_key25DeviceScanByKeyInitKernelINS0_24ReduceByKeyScanTileStateIfiLb1EEEPimEEvT_T0_PN4cuda3std3__415iterator_traitsIS8_vE10value_typeET1_i,"a",@progbits
	.sectionflags	@""
	.align	4
.nv.constant0._ZN3cub18CUB_300001_SM_10006detail11scan_by_key25DeviceScanByKeyInitKernelINS0_24ReduceByKeyScanTileStateIfiLb1EEEPimEEvT_T0_PN4cuda3std3__415iterator_traitsIS8_vE10value_typeET1_i:
	.zero		932


//--------------------- .nv.constant0._ZN3cub18CUB_300001_SM_10006detail11scan_by_key21DeviceScanByKeyKernelINS2_10policy_hubIPiffN4cuda3std3__44plusIvEEE10Policy1000ES5_PfSD_NS0_24ReduceByKeyScanTileStateIfiLb1EEENS8_8equal_toIvEESA_NS0_8NullTypeEjfiEEvT0_PT9_T1_T2_T3_iT4_T5_T6_T7_ --------------------------
	.section	.nv.constant0._ZN3cub18CUB_300001_SM_10006detail11scan_by_key21DeviceScanByKeyKernelINS2_10policy_hubIPiffN4cuda3std3__44plusIvEEE10Policy1000ES5_PfSD_NS0_24ReduceByKeyScanTileStateIfiLb1EEENS8_8equal_toIvEESA_NS0_8NullTypeEjfiEEvT0_PT9_T1_T2_T3_iT4_T5_T6_T7_,"a",@progbits
	.sectionflags	@""
	.align	4
.nv.constant0._ZN3cub18CUB_300001_SM_10006detail11scan_by_key21DeviceScanByKeyKernelINS2_10policy_hubIPiffN4cuda3std3__44plusIvEEE10Policy1000ES5_PfSD_NS0_24ReduceByKeyScanTileStateIfiLb1EEENS8_8equal_toIvEESA_NS0_8NullTypeEjfiEEvT0_PT9_T1_T2_T3_iT4_T5_T6_T7_:
	.zero		948


//--------------------- .nv.constant0._ZN3cub18CUB_300001_SM_10006detail11scan_by_key25DeviceScanByKeyInitKernelINS0_24ReduceByKeyScanTileStateIfiLb1EEEPijEEvT_T0_PN4cuda3std3__415iterator_traitsIS8_vE10value_typeET1_i --------------------------
	.section	.nv.constant0._ZN3cub18CUB_300001_SM_10006detail11scan_by_key25DeviceScanByKeyInitKernelINS0_24ReduceByKeyScanTileStateIfiLb1EEEPijEEvT_T0_PN4cuda3std3__415iterator_traitsIS8_vE10value_typeET1_i,"a",@progbits
	.sectionflags	@""
	.align	4
.nv.constant0._ZN3cub18CUB_300001_SM_10006detail11scan_by_key25DeviceScanByKeyInitKernelINS0_24ReduceByKeyScanTileStateIfiLb1EEEPijEEvT_T0_PN4cuda3std3__415iterator_traitsIS8_vE10value_typeET1_i:
	.zero		928


//--------------------- .nv.constant0._ZN3cub18CUB_300001_SM_10006detail11EmptyKernelIvEEvv --------------------------
	.section	.nv.constant0._ZN3cub18CUB_300001_SM_10006detail11EmptyKernelIvEEvv,"a",@progbits
	.sectionflags	@""
	.align	4
.nv.constant0._ZN3cub18CUB_300001_SM_10006detail11EmptyKernelIvEEvv:
	.zero		896


//--------------------- .nv.constant0._Z10split_nodeP4nodePiiPbP17attribute_id_pairS1_S1_S4_i --------------------------
	.section	.nv.constant0._Z10split_nodeP4nodePiiPbP17attribute_id_pairS1_S1_S4_i,"a",@progbits
	.sectionflags	@""
	.align	4
.nv.constant0._Z10split_nodeP4nodePiiPbP17attribute_id_pairS1_S1_S4_i:
	.zero		964


//--------------------- .nv.constant0._Z11set_counterP4nodePfPiS2_iPbP17attribute_id_pair --------------------------
	.section	.nv.constant0._Z11set_counterP4nodePfPiS2_iPbP17attribute_id_pair,"a",@progbits
	.sectionflags	@""
	.align	4
.nv.constant0._Z11set_counterP4nodePfPiS2_iPbP17attribute_id_pair:
	.zero		952


//--------------------- .nv.constant0._Z20get_best_split_pointP4nodePfiP17attribute_id_pair --------------------------
	.section	.nv.constant0._Z20get_best_split_pointP4nodePfiP17attribute_id_pair,"a",@progbits
	.sectionflags	@""
	.align	4
.nv.constant0._Z20get_best_split_pointP4nodePfiP17attribute_id_pair:
	.zero		928


//--------------------- .nv.constant0._Z8get_gainP4nodePiPfi --------------------------
	.section	.nv.constant0._Z8get_gainP4nodePiPfi,"a",@progbits
	.sectionflags	@""
	.align	4
.nv.constant0._Z8get_gainP4nodePiPfi:
	.zero		924


//--------------------- .nv.constant0._Z15set_key_segmentP4nodePii --------------------------
	.section	.nv.constant0._Z15set_key_segmentP4nodePii,"a",@progbits
	.sectionflags	@""
	.align	4
.nv.constant0._Z15set_key_segmentP4nodePii:
	.zero		916


//--------------------- .nv.constant0._Z12get_gradientP4nodeP17attribute_id_pairPfS3_i --------------------------
	.section	.nv.constant0._Z12get_gradientP4nodeP17attribute_id_pairPfS3_i,"a",@progbits
	.sectionflags	@""
	.align	4
.nv.constant0._Z12get_gradientP4nodeP17attribute_id_pairPfS3_i:
	.zero		932


//--------------------- SYMBOLS --------------------------

	.type		.nv.reservedSmem.offset0,@object
	.size		.nv.reservedSmem.offset0,0x4
	.type		.nv.reservedSmem.cap,@object
	.size		.nv.reservedSmem.cap,0x4
